	.target	sm_100a

	.elftype	@"ET_EXEC"


//--------------------- .note.nv.tkinfo           --------------------------
	.section	.note.nv.tkinfo,"",@"SHT_NOTE"
	.sectionflags	@"SHF_NOTE_NV_TKINFO"
	.tkinfo
        /*0018*/ 	.word	0x00000002
        /*0030*/ 	.string	""
        /*0030*/ 	.string	"ptxas"
        /*0030*/ 	.string	"Cuda compilation tools, release 13.0, V13.0.88"
        /*0030*/ 	.string	"Build cuda_13.0.r13.0/compiler.36424714_0"
        /*0030*/ 	.string	"-arch sm_100a -m 64 "



//--------------------- .note.nv.cuinfo           --------------------------
	.section	.note.nv.cuinfo,"",@"SHT_NOTE"
	.sectionflags	@"SHF_NOTE_NV_CUINFO"
        /*0018*/ 	.short	0x0002
        /*001a*/ 	.short	0x0064
        /*001c*/ 	.short	0x0082
	.zero		2


//--------------------- .nv.info                  --------------------------
	.section	.nv.info,"",@"SHT_CUDA_INFO"
	.align	4


	//----- nvinfo : EIATTR_REGCOUNT
	.align		4
        /*0000*/ 	.byte	0x04, 0x2f
        /*0002*/ 	.short	(.L_19 - .L_18)
	.align		4
.L_18:
        /*0004*/ 	.word	index@(_ZN7cutlass13device_kernelINS_4gemm6kernel13GemmUniversalIN4cute5tupleIJiiiiEEENS1_10collective13CollectiveMmaINS1_35MainloopSm100TmaUmmaWarpSpecializedILi10ELi2ELi2ENS5_IJNS4_1CILi2EEENSA_ILi1EEESC_EEEEENS5_IJNSA_ILi256EEESF_NSA_ILi32EEEEEENS_10bfloat16_tENS5_IJlSC_lEEESI_SJ_NS4_8TiledMMAINS4_8MMA_AtomIJNS4_26SM100_MMA_F16BF16_2x1SM_SSISI_SI_fLi256ELi256ELNS4_4UMMA5MajorE0ELSO_0ELNSN_7ScaleInE0ELSP_0EEEEEENS4_6LayoutINS5_IJSC_SC_SC_EEENS5_IJNSA_ILi0EEESU_SU_EEEEENS5_IJNS4_10UnderscoreESX_SX_EEEEENS4_18SM100_TMA_2SM_LOADENS4_14ComposedLayoutINS4_7SwizzleILi2ELi4ELi3EEENS4_18smem_ptr_flag_bitsILi16EEENSS_INS5_IJNSA_ILi8EEESG_EEENS5_IJSG_SC_EEEEEEEvNS4_8identityES10_S1A_vS1B_EENS_8epilogue10collective18CollectiveEpilogueINS1D_23Sm100TmaWarpSpecializedILi4ELi2ELi64ELb1ELb0EEEJNS5_IJNSA_ILi128EEESF_SG_EEENS5_IJNSS_IS1I_SC_EENSS_INSA_ILi64EEESC_EEEEESI_SJ_SI_SJ_NS1D_6fusion15FusionCallbacksIS1H_NS1O_17LinearCombinationISI_fSI_fLNS_15FloatRoundStyleE2EEES1J_S1N_JEEENS4_5SM1004TMEM4LOAD26SM100_TMEM_LOAD_32dp32b64xENS4_13SM90_TMA_LOADENS11_INS12_ILi3ELi4ELi3EEES15_NSS_INS5_IJS16_S1L_EEENS5_IJS1L_SC_EEEEEEENS4_39AutoVectorizingCopyWithAssumedAlignmentILi128EEENS4_14SM90_TMA_STOREES23_S25_S25_EEEvvEEEEvNT_6ParamsE)
        /*0008*/ 	.word	0x000000ba


	//----- nvinfo : EIATTR_FRAME_SIZE
	.align		4
.L_19:
        /*000c*/ 	.byte	0x04, 0x11
        /*000e*/ 	.short	(.L_21 - .L_20)
	.align		4
.L_20:
        /*0010*/ 	.word	index@($__internal_2_$__cuda_sm10x_tcgen05_guardrail_trap_unallocated_columns_being_dealloced)
        /*0014*/ 	.word	0x00000000


	//----- nvinfo : EIATTR_FRAME_SIZE
	.align		4
.L_21:
        /*0018*/ 	.byte	0x04, 0x11
        /*001a*/ 	.short	(.L_23 - .L_22)
	.align		4
.L_22:
        /*001c*/ 	.word	index@($__internal_1_$__cuda_sm10x_tcgen05_guardrail_trap_phase_invalid_during_alloc)
        /*0020*/ 	.word	0x00000000


	//----- nvinfo : EIATTR_FRAME_SIZE
	.align		4
.L_23:
        /*0024*/ 	.byte	0x04, 0x11
        /*0026*/ 	.short	(.L_25 - .L_24)
	.align		4
.L_24:
        /*0028*/ 	.word	index@($__internal_0_$__cuda_sm10x_tcgen05_guardrail_trap_col_being_dealloced_not_returned_by_alloc)
        /*002c*/ 	.word	0x00000000


	//----- nvinfo : EIATTR_FRAME_SIZE
	.align		4
.L_25:
        /*0030*/ 	.byte	0x04, 0x11
        /*0032*/ 	.short	(.L_27 - .L_26)
	.align		4
.L_26:
        /*0034*/ 	.word	index@(_ZN7cutlass13device_kernelINS_4gemm6kernel13GemmUniversalIN4cute5tupleIJiiiiEEENS1_10collective13CollectiveMmaINS1_35MainloopSm100TmaUmmaWarpSpecializedILi10ELi2ELi2ENS5_IJNS4_1CILi2EEENSA_ILi1EEESC_EEEEENS5_IJNSA_ILi256EEESF_NSA_ILi32EEEEEENS_10bfloat16_tENS5_IJlSC_lEEESI_SJ_NS4_8TiledMMAINS4_8MMA_AtomIJNS4_26SM100_MMA_F16BF16_2x1SM_SSISI_SI_fLi256ELi256ELNS4_4UMMA5MajorE0ELSO_0ELNSN_7ScaleInE0ELSP_0EEEEEENS4_6LayoutINS5_IJSC_SC_SC_EEENS5_IJNSA_ILi0EEESU_SU_EEEEENS5_IJNS4_10UnderscoreESX_SX_EEEEENS4_18SM100_TMA_2SM_LOADENS4_14ComposedLayoutINS4_7SwizzleILi2ELi4ELi3EEENS4_18smem_ptr_flag_bitsILi16EEENSS_INS5_IJNSA_ILi8EEESG_EEENS5_IJSG_SC_EEEEEEEvNS4_8identityES10_S1A_vS1B_EENS_8epilogue10collective18CollectiveEpilogueINS1D_23Sm100TmaWarpSpecializedILi4ELi2ELi64ELb1ELb0EEEJNS5_IJNSA_ILi128EEESF_SG_EEENS5_IJNSS_IS1I_SC_EENSS_INSA_ILi64EEESC_EEEEESI_SJ_SI_SJ_NS1D_6fusion15FusionCallbacksIS1H_NS1O_17LinearCombinationISI_fSI_fLNS_15FloatRoundStyleE2EEES1J_S1N_JEEENS4_5SM1004TMEM4LOAD26SM100_TMEM_LOAD_32dp32b64xENS4_13SM90_TMA_LOADENS11_INS12_ILi3ELi4ELi3EEES15_NSS_INS5_IJS16_S1L_EEENS5_IJS1L_SC_EEEEEEENS4_39AutoVectorizingCopyWithAssumedAlignmentILi128EEENS4_14SM90_TMA_STOREES23_S25_S25_EEEvvEEEEvNT_6ParamsE)
        /*0038*/ 	.word	0x00000000


	//----- nvinfo : EIATTR_MIN_STACK_SIZE
	.align		4
.L_27:
        /*003c*/ 	.byte	0x04, 0x12
        /*003e*/ 	.short	(.L_29 - .L_28)
	.align		4
.L_28:
        /*0040*/ 	.word	index@(_ZN7cutlass13device_kernelINS_4gemm6kernel13GemmUniversalIN4cute5tupleIJiiiiEEENS1_10collective13CollectiveMmaINS1_35MainloopSm100TmaUmmaWarpSpecializedILi10ELi2ELi2ENS5_IJNS4_1CILi2EEENSA_ILi1EEESC_EEEEENS5_IJNSA_ILi256EEESF_NSA_ILi32EEEEEENS_10bfloat16_tENS5_IJlSC_lEEESI_SJ_NS4_8TiledMMAINS4_8MMA_AtomIJNS4_26SM100_MMA_F16BF16_2x1SM_SSISI_SI_fLi256ELi256ELNS4_4UMMA5MajorE0ELSO_0ELNSN_7ScaleInE0ELSP_0EEEEEENS4_6LayoutINS5_IJSC_SC_SC_EEENS5_IJNSA_ILi0EEESU_SU_EEEEENS5_IJNS4_10UnderscoreESX_SX_EEEEENS4_18SM100_TMA_2SM_LOADENS4_14ComposedLayoutINS4_7SwizzleILi2ELi4ELi3EEENS4_18smem_ptr_flag_bitsILi16EEENSS_INS5_IJNSA_ILi8EEESG_EEENS5_IJSG_SC_EEEEEEEvNS4_8identityES10_S1A_vS1B_EENS_8epilogue10collective18CollectiveEpilogueINS1D_23Sm100TmaWarpSpecializedILi4ELi2ELi64ELb1ELb0EEEJNS5_IJNSA_ILi128EEESF_SG_EEENS5_IJNSS_IS1I_SC_EENSS_INSA_ILi64EEESC_EEEEESI_SJ_SI_SJ_NS1D_6fusion15FusionCallbacksIS1H_NS1O_17LinearCombinationISI_fSI_fLNS_15FloatRoundStyleE2EEES1J_S1N_JEEENS4_5SM1004TMEM4LOAD26SM100_TMEM_LOAD_32dp32b64xENS4_13SM90_TMA_LOADENS11_INS12_ILi3ELi4ELi3EEES15_NSS_INS5_IJS16_S1L_EEENS5_IJS1L_SC_EEEEEEENS4_39AutoVectorizingCopyWithAssumedAlignmentILi128EEENS4_14SM90_TMA_STOREES23_S25_S25_EEEvvEEEEvNT_6ParamsE)
        /*0044*/ 	.word	0x00000000
.L_29:


//--------------------- .nv.compat                --------------------------
	.section	.nv.compat,"",@"SHT_CUDA_COMPAT_INFO"
	.align	4
        /*0000*/ 	.byte	0x02, 0x09, 0x01, 0x00, 0x02, 0x02, 0x02, 0x00, 0x02, 0x05, 0x05, 0x00, 0x03, 0x07, 0x01, 0x01
        /*0010*/ 	.byte	0x02, 0x03, 0x01, 0x00, 0x02, 0x06, 0x01, 0x00, 0x04, 0x0b, 0x08, 0x00, 0x09, 0x00, 0x00, 0x00
        /*0020*/ 	.byte	0x00, 0x00, 0x00, 0x00


//--------------------- .nv.info._ZN7cutlass13device_kernelINS_4gemm6kernel13GemmUniversalIN4cute5tupleIJiiiiEEENS1_10collective13CollectiveMmaINS1_35MainloopSm100TmaUmmaWarpSpecializedILi10ELi2ELi2ENS5_IJNS4_1CILi2EEENSA_ILi1EEESC_EEEEENS5_IJNSA_ILi256EEESF_NSA_ILi32EEEEEENS_10bfloat16_tENS5_IJlSC_lEEESI_SJ_NS4_8TiledMMAINS4_8MMA_AtomIJNS4_26SM100_MMA_F16BF16_2x1SM_SSISI_SI_fLi256ELi256ELNS4_4UMMA5MajorE0ELSO_0ELNSN_7ScaleInE0ELSP_0EEEEEENS4_6LayoutINS5_IJSC_SC_SC_EEENS5_IJNSA_ILi0EEESU_SU_EEEEENS5_IJNS4_10UnderscoreESX_SX_EEEEENS4_18SM100_TMA_2SM_LOADENS4_14ComposedLayoutINS4_7SwizzleILi2ELi4ELi3EEENS4_18smem_ptr_flag_bitsILi16EEENSS_INS5_IJNSA_ILi8EEESG_EEENS5_IJSG_SC_EEEEEEEvNS4_8identityES10_S1A_vS1B_EENS_8epilogue10collective18CollectiveEpilogueINS1D_23Sm100TmaWarpSpecializedILi4ELi2ELi64ELb1ELb0EEEJNS5_IJNSA_ILi128EEESF_SG_EEENS5_IJNSS_IS1I_SC_EENSS_INSA_ILi64EEESC_EEEEESI_SJ_SI_SJ_NS1D_6fusion15FusionCallbacksIS1H_NS1O_17LinearCombinationISI_fSI_fLNS_15FloatRoundStyleE2EEES1J_S1N_JEEENS4_5SM1004TMEM4LOAD26SM100_TMEM_LOAD_32dp32b64xENS4_13SM90_TMA_LOADENS11_INS12_ILi3ELi4ELi3EEES15_NSS_INS5_IJS16_S1L_EEENS5_IJS1L_SC_EEEEEEENS4_39AutoVectorizingCopyWithAssumedAlignmentILi128EEENS4_14SM90_TMA_STOREES23_S25_S25_EEEvvEEEEvNT_6ParamsE --------------------------
	.section	.nv.info._ZN7cutlass13device_kernelINS_4gemm6kernel13GemmUniversalIN4cute5tupleIJiiiiEEENS1_10collective13CollectiveMmaINS1_35MainloopSm100TmaUmmaWarpSpecializedILi10ELi2ELi2ENS5_IJNS4_1CILi2EEENSA_ILi1EEESC_EEEEENS5_IJNSA_ILi256EEESF_NSA_ILi32EEEEEENS_10bfloat16_tENS5_IJlSC_lEEESI_SJ_NS4_8TiledMMAINS4_8MMA_AtomIJNS4_26SM100_MMA_F16BF16_2x1SM_SSISI_SI_fLi256ELi256ELNS4_4UMMA5MajorE0ELSO_0ELNSN_7ScaleInE0ELSP_0EEEEEENS4_6LayoutINS5_IJSC_SC_SC_EEENS5_IJNSA_ILi0EEESU_SU_EEEEENS5_IJNS4_10UnderscoreESX_SX_EEEEENS4_18SM100_TMA_2SM_LOADENS4_14ComposedLayoutINS4_7SwizzleILi2ELi4ELi3EEENS4_18smem_ptr_flag_bitsILi16EEENSS_INS5_IJNSA_ILi8EEESG_EEENS5_IJSG_SC_EEEEEEEvNS4_8identityES10_S1A_vS1B_EENS_8epilogue10collective18CollectiveEpilogueINS1D_23Sm100TmaWarpSpecializedILi4ELi2ELi64ELb1ELb0EEEJNS5_IJNSA_ILi128EEESF_SG_EEENS5_IJNSS_IS1I_SC_EENSS_INSA_ILi64EEESC_EEEEESI_SJ_SI_SJ_NS1D_6fusion15FusionCallbacksIS1H_NS1O_17LinearCombinationISI_fSI_fLNS_15FloatRoundStyleE2EEES1J_S1N_JEEENS4_5SM1004TMEM4LOAD26SM100_TMEM_LOAD_32dp32b64xENS4_13SM90_TMA_LOADENS11_INS12_ILi3ELi4ELi3EEES15_NSS_INS5_IJS16_S1L_EEENS5_IJS1L_SC_EEEEEEENS4_39AutoVectorizingCopyWithAssumedAlignmentILi128EEENS4_14SM90_TMA_STOREES23_S25_S25_EEEvvEEEEvNT_6ParamsE,"",@"SHT_CUDA_INFO"
	.sectionflags	@""
	.align	4


	//----- nvinfo : EIATTR_CUDA_API_VERSION
	.align		4
        /*0000*/ 	.byte	0x04, 0x37
        /*0002*/ 	.short	(.L_31 - .L_30)
.L_30:
        /*0004*/ 	.word	0x00000082


	//----- nvinfo : EIATTR_KPARAM_INFO
	.align		4
.L_31:
        /*0008*/ 	.byte	0x04, 0x17
        /*000a*/ 	.short	(.L_33 - .L_32)
.L_32:
        /*000c*/ 	.word	0x00000000
        /*0010*/ 	.short	0x0000
        /*0012*/ 	.short	0x0000
        /*0014*/ 	.byte	0x00, 0xf0, 0x01, 0x20


	//----- nvinfo : EIATTR_AT_ENTRY_FRAGMENTS
	.align		4
.L_33:
        /*0018*/ 	.byte	0x04, 0x4f
        /*001a*/ 	.short	(.L_35 - .L_34)


	//   ....[0]....
.L_34:
        /*001c*/ 	.word	0x00000007


	//----- nvinfo : EIATTR_RESERVED_SMEM_USED
	.align		4
.L_35:
        /*0020*/ 	.byte	0x01, 0x41
	.zero		2


	//----- nvinfo : EIATTR_SPARSE_MMA_MASK
	.align		4
        /*0024*/ 	.byte	0x03, 0x50
        /*0026*/ 	.short	0x0000


	//----- nvinfo : EIATTR_TCGEN05_2CTA_USED
	.align		4
        /*0028*/ 	.byte	0x01, 0x52
	.zero		2


	//----- nvinfo : EIATTR_MAXREG_COUNT
	.align		4
        /*002c*/ 	.byte	0x03, 0x1b
        /*002e*/ 	.short	0x00ff


	//----- nvinfo : EIATTR_NUM_BARRIERS
	.align		4
        /*0030*/ 	.byte	0x02, 0x4c
        /*0032*/ 	.byte	0x07
	.zero		1


	//----- nvinfo : EIATTR_EXTERNS
	.align		4
        /*0034*/ 	.byte	0x04, 0x0f
        /*0036*/ 	.short	(.L_37 - .L_36)


	//   ....[0]....
	.align		4
.L_36:
        /*0038*/ 	.word	index@(__assertfail)


	//----- nvinfo : EIATTR_MERCURY_ISA_VERSION
	.align		4
.L_37:
        /*003c*/ 	.byte	0x03, 0x5f
        /*003e*/ 	.short	0x0101


	//----- nvinfo : EIATTR_INT_WARP_WIDE_INSTR_OFFSETS
	.align		4
        /*0040*/ 	.byte	0x04, 0x31
        /*0042*/ 	.short	(.L_39 - .L_38)


	//   ....[0]....
.L_38:
        /*0044*/ 	.word	0x00000dc0


	//   ....[1]....
        /*0048*/ 	.word	0x00000e60


	//   ....[2]....
        /*004c*/ 	.word	0x00002190


	//   ....[3]....
        /*0050*/ 	.word	0x000041d0


	//   ....[4]....
        /*0054*/ 	.word	0x000041f0


	//   ....[5]....
        /*0058*/ 	.word	0x00004220


	//   ....[6]....
        /*005c*/ 	.word	0x00004b60


	//   ....[7]....
        /*0060*/ 	.word	0x00004bd0


	//   ....[8]....
        /*0064*/ 	.word	0x00004cb0


	//   ....[9]....
        /*0068*/ 	.word	0x00004d30


	//   ....[10]....
        /*006c*/ 	.word	0x00004e40


	//   ....[11]....
        /*0070*/ 	.word	0x00004ed0


	//   ....[12]....
        /*0074*/ 	.word	0x000050b0


	//   ....[13]....
        /*0078*/ 	.word	0x00005210


	//----- nvinfo : EIATTR_COOP_GROUP_MASK_REGIDS
	.align		4
.L_39:
        /*007c*/ 	.byte	0x04, 0x29
        /*007e*/ 	.short	(.L_41 - .L_40)


	//   ....[0]....
.L_40:
        /*0080*/ 	.word	0xffffffff


	//   ....[1]....
        /*0084*/ 	.word	0xffffffff


	//   ....[2]....
        /*0088*/ 	.word	0xffffffff


	//   ....[3]....
        /*008c*/ 	.word	0xffffffff


	//   ....[4]....
        /*0090*/ 	.word	0xffffffff


	//   ....[5]....
        /*0094*/ 	.word	0xffffffff


	//   ....[6]....
        /*0098*/ 	.word	0xffffffff


	//   ....[7]....
        /*009c*/ 	.word	0xffffffff


	//   ....[8]....
        /*00a0*/ 	.word	0xffffffff


	//   ....[9]....
        /*00a4*/ 	.word	0xffffffff


	//   ....[10]....
        /*00a8*/ 	.word	0xffffffff


	//   ....[11]....
        /*00ac*/ 	.word	0xffffffff


	//   ....[12]....
        /*00b0*/ 	.word	0xffffffff


	//   ....[13]....
        /*00b4*/ 	.word	0xffffffff


	//----- nvinfo : EIATTR_COOP_GROUP_INSTR_OFFSETS
	.align		4
.L_41:
        /*00b8*/ 	.byte	0x04, 0x28
        /*00ba*/ 	.short	(.L_43 - .L_42)


	//   ....[0]....
.L_42:
        /*00bc*/ 	.word	0x000000c0


	//   ....[1]....
        /*00c0*/ 	.word	0x00000500


	//   ....[2]....
        /*00c4*/ 	.word	0x00000770


	//   ....[3]....
        /*00c8*/ 	.word	0x00000900


	//   ....[4]....
        /*00cc*/ 	.word	0x000009f0


	//   ....[5]....
        /*00d0*/ 	.word	0x00000b50


	//   ....[6]....
        /*00d4*/ 	.word	0x00000ca0


	//   ....[7]....
        /*00d8*/ 	.word	0x00000ee0


	//   ....[8]....
        /*00dc*/ 	.word	0x00002070


	//   ....[9]....
        /*00e0*/ 	.word	0x000031b0


	//   ....[10]....
        /*00e4*/ 	.word	0x00003680


	//   ....[11]....
        /*00e8*/ 	.word	0x000036b0


	//   ....[12]....
        /*00ec*/ 	.word	0x000040d0


	//   ....[13]....
        /*00f0*/ 	.word	0x000042e0


	//----- nvinfo : EIATTR_VRC_CTA_INIT_COUNT
	.align		4
.L_43:
        /*00f4*/ 	.byte	0x02, 0x4a
        /*00f6*/ 	.byte	0x80
	.zero		1


	//----- nvinfo : EIATTR_SYSCALL_OFFSETS
	.align		4
        /*00f8*/ 	.byte	0x04, 0x46
        /*00fa*/ 	.short	(.L_45 - .L_44)


	//   ....[0]....
.L_44:
        /*00fc*/ 	.word	0x00005cc0


	//   ....[1]....
        /*0100*/ 	.word	0x00005db0


	//   ....[2]....
        /*0104*/ 	.word	0x00006730


	//   ....[3]....
        /*0108*/ 	.word	0x00007b80


	//   ....[4]....
        /*010c*/ 	.word	0x00008fa0


	//   ....[5]....
        /*0110*/ 	.word	0x0000a3b0


	//----- nvinfo : EIATTR_MBARRIER_INSTR_OFFSETS
	.align		4
.L_45:
        /*0114*/ 	.byte	0x04, 0x39
        /*0116*/ 	.short	(.L_47 - .L_46)


	//   ....[0]....
.L_46:
        /*0118*/ 	.word	0x00000610
        /*011c*/ 	.word	0x000000ff
        /*0120*/ 	.word	0x00000000
        /*0124*/ 	.short	0x0100
        /*0126*/ 	.byte	0x08
	.zero		1


	//   ....[1]....
        /*0128*/ 	.word	0x00000620
        /*012c*/ 	.word	0x000000ff
        /*0130*/ 	.word	0x00000050
        /*0134*/ 	.short	0x0100
        /*0136*/ 	.byte	0x08
	.zero		1


	//   ....[2]....
        /*0138*/ 	.word	0x00000630
        /*013c*/ 	.word	0x000000ff
        /*0140*/ 	.word	0x00000008
        /*0144*/ 	.short	0x0100
        /*0146*/ 	.byte	0x08
	.zero		1


	//   ....[3]....
        /*0148*/ 	.word	0x00000640
        /*014c*/ 	.word	0x000000ff
        /*0150*/ 	.word	0x00000058
        /*0154*/ 	.short	0x0100
        /*0156*/ 	.byte	0x08
	.zero		1


	//   ....[4]....
        /*0158*/ 	.word	0x00000650
        /*015c*/ 	.word	0x000000ff
        /*0160*/ 	.word	0x00000010
        /*0164*/ 	.short	0x0100
        /*0166*/ 	.byte	0x08
	.zero		1


	//   ....[5]....
        /*0168*/ 	.word	0x00000660
        /*016c*/ 	.word	0x000000ff
        /*0170*/ 	.word	0x00000060
        /*0174*/ 	.short	0x0100
        /*0176*/ 	.byte	0x08
	.zero		1


	//   ....[6]....
        /*0178*/ 	.word	0x00000670
        /*017c*/ 	.word	0x000000ff
        /*0180*/ 	.word	0x00000018
        /*0184*/ 	.short	0x0100
        /*0186*/ 	.byte	0x08
	.zero		1


	//   ....[7]....
        /*0188*/ 	.word	0x00000680
        /*018c*/ 	.word	0x000000ff
        /*0190*/ 	.word	0x00000068
        /*0194*/ 	.short	0x0100
        /*0196*/ 	.byte	0x08
	.zero		1


	//   ....[8]....
        /*0198*/ 	.word	0x00000690
        /*019c*/ 	.word	0x000000ff
        /*01a0*/ 	.word	0x00000020
        /*01a4*/ 	.short	0x0100
        /*01a6*/ 	.byte	0x08
	.zero		1


	//   ....[9]....
        /*01a8*/ 	.word	0x000006a0
        /*01ac*/ 	.word	0x000000ff
        /*01b0*/ 	.word	0x00000070
        /*01b4*/ 	.short	0x0100
        /*01b6*/ 	.byte	0x08
	.zero		1


	//   ....[10]....
        /*01b8*/ 	.word	0x000006b0
        /*01bc*/ 	.word	0x000000ff
        /*01c0*/ 	.word	0x00000028
        /*01c4*/ 	.short	0x0100
        /*01c6*/ 	.byte	0x08
	.zero		1


	//   ....[11]....
        /*01c8*/ 	.word	0x000006c0
        /*01cc*/ 	.word	0x000000ff
        /*01d0*/ 	.word	0x00000078
        /*01d4*/ 	.short	0x0100
        /*01d6*/ 	.byte	0x08
	.zero		1


	//   ....[12]....
        /*01d8*/ 	.word	0x000006d0
        /*01dc*/ 	.word	0x000000ff
        /*01e0*/ 	.word	0x00000030
        /*01e4*/ 	.short	0x0100
        /*01e6*/ 	.byte	0x08
	.zero		1


	//   ....[13]....
        /*01e8*/ 	.word	0x000006e0
        /*01ec*/ 	.word	0x000000ff
        /*01f0*/ 	.word	0x00000080
        /*01f4*/ 	.short	0x0100
        /*01f6*/ 	.byte	0x08
	.zero		1


	//   ....[14]....
        /*01f8*/ 	.word	0x000006f0
        /*01fc*/ 	.word	0x000000ff
        /*0200*/ 	.word	0x00000038
        /*0204*/ 	.short	0x0100
        /*0206*/ 	.byte	0x08
	.zero		1


	//   ....[15]....
        /*0208*/ 	.word	0x00000700
        /*020c*/ 	.word	0x000000ff
        /*0210*/ 	.word	0x00000088
        /*0214*/ 	.short	0x0100
        /*0216*/ 	.byte	0x08
	.zero		1


	//   ....[16]....
        /*0218*/ 	.word	0x00000710
        /*021c*/ 	.word	0x000000ff
        /*0220*/ 	.word	0x00000040
        /*0224*/ 	.short	0x0100
        /*0226*/ 	.byte	0x08
	.zero		1


	//   ....[17]....
        /*0228*/ 	.word	0x00000720
        /*022c*/ 	.word	0x000000ff
        /*0230*/ 	.word	0x00000090
        /*0234*/ 	.short	0x0100
        /*0236*/ 	.byte	0x08
	.zero		1


	//   ....[18]....
        /*0238*/ 	.word	0x00000730
        /*023c*/ 	.word	0x000000ff
        /*0240*/ 	.word	0x00000048
        /*0244*/ 	.short	0x0100
        /*0246*/ 	.byte	0x08
	.zero		1


	//   ....[19]....
        /*0248*/ 	.word	0x00000740
        /*024c*/ 	.word	0x000000ff
        /*0250*/ 	.word	0x00000098
        /*0254*/ 	.short	0x0100
        /*0256*/ 	.byte	0x08
	.zero		1


	//   ....[20]....
        /*0258*/ 	.word	0x00000870
        /*025c*/ 	.word	0x000000ff
        /*0260*/ 	.word	0x000000a0
        /*0264*/ 	.short	0x0100
        /*0266*/ 	.byte	0x09
	.zero		1


	//   ....[21]....
        /*0268*/ 	.word	0x00000880
        /*026c*/ 	.word	0x000000ff
        /*0270*/ 	.word	0x000000c0
        /*0274*/ 	.short	0x0100
        /*0276*/ 	.byte	0x09
	.zero		1


	//   ....[22]....
        /*0278*/ 	.word	0x00000890
        /*027c*/ 	.word	0x000000ff
        /*0280*/ 	.word	0x000000a8
        /*0284*/ 	.short	0x0100
        /*0286*/ 	.byte	0x09
	.zero		1


	//   ....[23]....
        /*0288*/ 	.word	0x000008a0
        /*028c*/ 	.word	0x000000ff
        /*0290*/ 	.word	0x000000c8
        /*0294*/ 	.short	0x0100
        /*0296*/ 	.byte	0x09
	.zero		1


	//   ....[24]....
        /*0298*/ 	.word	0x000008b0
        /*029c*/ 	.word	0x000000ff
        /*02a0*/ 	.word	0x000000b0
        /*02a4*/ 	.short	0x0100
        /*02a6*/ 	.byte	0x09
	.zero		1


	//   ....[25]....
        /*02a8*/ 	.word	0x000008c0
        /*02ac*/ 	.word	0x000000ff
        /*02b0*/ 	.word	0x000000d0
        /*02b4*/ 	.short	0x0100
        /*02b6*/ 	.byte	0x09
	.zero		1


	//   ....[26]....
        /*02b8*/ 	.word	0x000008d0
        /*02bc*/ 	.word	0x000000ff
        /*02c0*/ 	.word	0x000000b8
        /*02c4*/ 	.short	0x0100
        /*02c6*/ 	.byte	0x09
	.zero		1


	//   ....[27]....
        /*02c8*/ 	.word	0x000008e0
        /*02cc*/ 	.word	0x000000ff
        /*02d0*/ 	.word	0x000000d8
        /*02d4*/ 	.short	0x0100
        /*02d6*/ 	.byte	0x09
	.zero		1


	//   ....[28]....
        /*02d8*/ 	.word	0x000009c0
        /*02dc*/ 	.word	0x000000ff
        /*02e0*/ 	.word	0x000000e0
        /*02e4*/ 	.short	0x0100
        /*02e6*/ 	.byte	0x08
	.zero		1


	//   ....[29]....
        /*02e8*/ 	.word	0x000009d0
        /*02ec*/ 	.word	0x000000ff
        /*02f0*/ 	.word	0x000000e8
        /*02f4*/ 	.short	0x0100
        /*02f6*/ 	.byte	0x08
	.zero		1


	//   ....[30]....
        /*02f8*/ 	.word	0x00000b00
        /*02fc*/ 	.word	0x000000ff
        /*0300*/ 	.word	0x000000f0
        /*0304*/ 	.short	0x0100
        /*0306*/ 	.byte	0x08
	.zero		1


	//   ....[31]....
        /*0308*/ 	.word	0x00000b10
        /*030c*/ 	.word	0x000000ff
        /*0310*/ 	.word	0x00000100
        /*0314*/ 	.short	0x0100
        /*0316*/ 	.byte	0x08
	.zero		1


	//   ....[32]....
        /*0318*/ 	.word	0x00000b20
        /*031c*/ 	.word	0x000000ff
        /*0320*/ 	.word	0x000000f8
        /*0324*/ 	.short	0x0100
        /*0326*/ 	.byte	0x08
	.zero		1


	//   ....[33]....
        /*0328*/ 	.word	0x00000b30
        /*032c*/ 	.word	0x000000ff
        /*0330*/ 	.word	0x00000108
        /*0334*/ 	.short	0x0100
        /*0336*/ 	.byte	0x08
	.zero		1


	//   ....[34]....
        /*0338*/ 	.word	0x00000c50
        /*033c*/ 	.word	0x000000ff
        /*0340*/ 	.word	0x00000110
        /*0344*/ 	.short	0x0100
        /*0346*/ 	.byte	0x09
	.zero		1


	//   ....[35]....
        /*0348*/ 	.word	0x00000c60
        /*034c*/ 	.word	0x000000ff
        /*0350*/ 	.word	0x00000120
        /*0354*/ 	.short	0x0100
        /*0356*/ 	.byte	0x09
	.zero		1


	//   ....[36]....
        /*0358*/ 	.word	0x00000c70
        /*035c*/ 	.word	0x000000ff
        /*0360*/ 	.word	0x00000118
        /*0364*/ 	.short	0x0100
        /*0366*/ 	.byte	0x09
	.zero		1


	//   ....[37]....
        /*0368*/ 	.word	0x00000c80
        /*036c*/ 	.word	0x000000ff
        /*0370*/ 	.word	0x00000128
        /*0374*/ 	.short	0x0100
        /*0376*/ 	.byte	0x09
	.zero		1


	//   ....[38]....
        /*0378*/ 	.word	0x00000d70
        /*037c*/ 	.word	0x000000ff
        /*0380*/ 	.word	0x00000130
        /*0384*/ 	.short	0x0100
        /*0386*/ 	.byte	0x08
	.zero		1


	//   ....[39]....
        /*0388*/ 	.word	0x00000d80
        /*038c*/ 	.word	0x000000ff
        /*0390*/ 	.word	0x00000140
        /*0394*/ 	.short	0x0100
        /*0396*/ 	.byte	0x08
	.zero		1


	//   ....[40]....
        /*0398*/ 	.word	0x00000d90
        /*039c*/ 	.word	0x000000ff
        /*03a0*/ 	.word	0x00000138
        /*03a4*/ 	.short	0x0100
        /*03a6*/ 	.byte	0x08
	.zero		1


	//   ....[41]....
        /*03a8*/ 	.word	0x00000da0
        /*03ac*/ 	.word	0x000000ff
        /*03b0*/ 	.word	0x00000148
        /*03b4*/ 	.short	0x0100
        /*03b6*/ 	.byte	0x08
	.zero		1


	//   ....[42]....
        /*03b8*/ 	.word	0x00000e90
        /*03bc*/ 	.word	0x000000ff
        /*03c0*/ 	.word	0x00000150
        /*03c4*/ 	.short	0x0100
        /*03c6*/ 	.byte	0x07
	.zero		1


	//   ....[43]....
        /*03c8*/ 	.word	0x000018a0
        /*03cc*/ 	.word	0x00000003
        /*03d0*/ 	.word	0x00000140
        /*03d4*/ 	.short	0x010a
        /*03d6*/ 	.byte	0xff
	.zero		1


	//   ....[44]....
        /*03d8*/ 	.word	0x000018d0
        /*03dc*/ 	.word	0x00000003
        /*03e0*/ 	.word	0x00000130
        /*03e4*/ 	.short	0x0101
        /*03e6*/ 	.byte	0xff
	.zero		1


	//   ....[45]....
        /*03e8*/ 	.word	0x000019d0
        /*03ec*/ 	.word	0x000000ff
        /*03f0*/ 	.word	0x00000050
        /*03f4*/ 	.short	0x010a
        /*03f6*/ 	.byte	0x08
	.zero		1


	//   ....[46]....
        /*03f8*/ 	.word	0x00001a90
        /*03fc*/ 	.word	0x000000ff
        /*0400*/ 	.word	0x00000050
        /*0404*/ 	.short	0x010a
        /*0406*/ 	.byte	0x21
	.zero		1


	//   ....[47]....
        /*0408*/ 	.word	0x00001c50
        /*040c*/ 	.word	0x000000ff
        /*0410*/ 	.word	0x00000050
        /*0414*/ 	.short	0x010a
        /*0416*/ 	.byte	0x08
	.zero		1


	//   ....[48]....
        /*0418*/ 	.word	0x00001d30
        /*041c*/ 	.word	0x000000ff
        /*0420*/ 	.word	0x000000e8
        /*0424*/ 	.short	0x0101
        /*0426*/ 	.byte	0x06
	.zero		1


	//   ....[49]....
        /*0428*/ 	.word	0x00001d50
        /*042c*/ 	.word	0x000000ff
        /*0430*/ 	.word	0x00000050
        /*0434*/ 	.short	0x010a
        /*0436*/ 	.byte	0x08
	.zero		1


	//   ....[50]....
        /*0438*/ 	.word	0x00001dd0
        /*043c*/ 	.word	0x000000ff
        /*0440*/ 	.word	0x00000050
        /*0444*/ 	.short	0x010a
        /*0446*/ 	.byte	0x11
	.zero		1


	//   ....[51]....
        /*0448*/ 	.word	0x00001f60
        /*044c*/ 	.word	0x000000ff
        /*0450*/ 	.word	0x00000050
        /*0454*/ 	.short	0x010a
        /*0456*/ 	.byte	0x08
	.zero		1


	//   ....[52]....
        /*0458*/ 	.word	0x000020a0
        /*045c*/ 	.word	0x00000002
        /*0460*/ 	.word	0x000000f0
        /*0464*/ 	.short	0x010a
        /*0466*/ 	.byte	0xff
	.zero		1


	//   ....[53]....
        /*0468*/ 	.word	0x00002160
        /*046c*/ 	.word	0x00000002
        /*0470*/ 	.word	0x00000000
        /*0474*/ 	.short	0x0101
        /*0476*/ 	.byte	0xff
	.zero		1


	//   ....[54]....
        /*0478*/ 	.word	0x000026c0
        /*047c*/ 	.word	0x000000ff
        /*0480*/ 	.word	0x00000000
        /*0484*/ 	.short	0x010a
        /*0486*/ 	.byte	0x04
	.zero		1


	//   ....[55]....
        /*0488*/ 	.word	0x00002750
        /*048c*/ 	.word	0x000000ff
        /*0490*/ 	.word	0x00000000
        /*0494*/ 	.short	0x010a
        /*0496*/ 	.byte	0x04
	.zero		1


	//   ....[56]....
        /*0498*/ 	.word	0x000027e0
        /*049c*/ 	.word	0x000000ff
        /*04a0*/ 	.word	0x00000000
        /*04a4*/ 	.short	0x010a
        /*04a6*/ 	.byte	0x04
	.zero		1


	//   ....[57]....
        /*04a8*/ 	.word	0x00002870
        /*04ac*/ 	.word	0x000000ff
        /*04b0*/ 	.word	0x00000000
        /*04b4*/ 	.short	0x010a
        /*04b6*/ 	.byte	0x04
	.zero		1


	//   ....[58]....
        /*04b8*/ 	.word	0x00002900
        /*04bc*/ 	.word	0x000000ff
        /*04c0*/ 	.word	0x00000000
        /*04c4*/ 	.short	0x010a
        /*04c6*/ 	.byte	0x04
	.zero		1


	//   ....[59]....
        /*04c8*/ 	.word	0x00002990
        /*04cc*/ 	.word	0x000000ff
        /*04d0*/ 	.word	0x00000000
        /*04d4*/ 	.short	0x010a
        /*04d6*/ 	.byte	0x04
	.zero		1


	//   ....[60]....
        /*04d8*/ 	.word	0x00002a20
        /*04dc*/ 	.word	0x000000ff
        /*04e0*/ 	.word	0x00000000
        /*04e4*/ 	.short	0x010a
        /*04e6*/ 	.byte	0x04
	.zero		1


	//   ....[61]....
        /*04e8*/ 	.word	0x00002ab0
        /*04ec*/ 	.word	0x000000ff
        /*04f0*/ 	.word	0x00000000
        /*04f4*/ 	.short	0x010a
        /*04f6*/ 	.byte	0x04
	.zero		1


	//   ....[62]....
        /*04f8*/ 	.word	0x00002b40
        /*04fc*/ 	.word	0x000000ff
        /*0500*/ 	.word	0x00000000
        /*0504*/ 	.short	0x010a
        /*0506*/ 	.byte	0x04
	.zero		1


	//   ....[63]....
        /*0508*/ 	.word	0x00002be0
        /*050c*/ 	.word	0x00000000
        /*0510*/ 	.word	0x00000000
        /*0514*/ 	.short	0x010a
        /*0516*/ 	.byte	0xff
	.zero		1


	//   ....[64]....
        /*0518*/ 	.word	0x00002d10
        /*051c*/ 	.word	0x00000000
        /*0520*/ 	.word	0x00000130
        /*0524*/ 	.short	0x010a
        /*0526*/ 	.byte	0xff
	.zero		1


	//   ....[65]....
        /*0528*/ 	.word	0x00002d80
        /*052c*/ 	.word	0x00000004
        /*0530*/ 	.word	0x00000000
        /*0534*/ 	.short	0x0101
        /*0536*/ 	.byte	0xff
	.zero		1


	//   ....[66]....
        /*0538*/ 	.word	0x00002da0
        /*053c*/ 	.word	0x000000ff
        /*0540*/ 	.word	0x00000100
        /*0544*/ 	.short	0x010a
        /*0546*/ 	.byte	0x05
	.zero		1


	//   ....[67]....
        /*0548*/ 	.word	0x00002ec0
        /*054c*/ 	.word	0x00000000
        /*0550*/ 	.word	0x000000f0
        /*0554*/ 	.short	0x010a
        /*0556*/ 	.byte	0xff
	.zero		1


	//   ....[68]....
        /*0558*/ 	.word	0x00002fc0
        /*055c*/ 	.word	0x00000000
        /*0560*/ 	.word	0x00000000
        /*0564*/ 	.short	0x0101
        /*0566*/ 	.byte	0xff
	.zero		1


	//   ....[69]....
        /*0568*/ 	.word	0x00003050
        /*056c*/ 	.word	0x000000ff
        /*0570*/ 	.word	0x00000100
        /*0574*/ 	.short	0x0106
        /*0576*/ 	.byte	0x05
	.zero		1


	//   ....[70]....
        /*0578*/ 	.word	0x00003070
        /*057c*/ 	.word	0x000000ff
        /*0580*/ 	.word	0x00000100
        /*0584*/ 	.short	0x010a
        /*0586*/ 	.byte	0x05
	.zero		1


	//   ....[71]....
        /*0588*/ 	.word	0x00003100
        /*058c*/ 	.word	0x000000ff
        /*0590*/ 	.word	0x00000100
        /*0594*/ 	.short	0x0106
        /*0596*/ 	.byte	0x04
	.zero		1


	//   ....[72]....
        /*0598*/ 	.word	0x00003140
        /*059c*/ 	.word	0x00000000
        /*05a0*/ 	.word	0x00000100
        /*05a4*/ 	.short	0x010a
        /*05a6*/ 	.byte	0xff
	.zero		1


	//   ....[73]....
        /*05a8*/ 	.word	0x00003380
        /*05ac*/ 	.word	0x000000ff
        /*05b0*/ 	.word	0x00000008
        /*05b4*/ 	.short	0x010a
        /*05b6*/ 	.byte	0x06
	.zero		1


	//   ....[74]....
        /*05b8*/ 	.word	0x000033a0
        /*05bc*/ 	.word	0x000000ff
        /*05c0*/ 	.word	0x00000008
        /*05c4*/ 	.short	0x010a
        /*05c6*/ 	.byte	0x06
	.zero		1


	//   ....[75]....
        /*05c8*/ 	.word	0x00003530
        /*05cc*/ 	.word	0x000000ff
        /*05d0*/ 	.word	0x00000008
        /*05d4*/ 	.short	0x010a
        /*05d6*/ 	.byte	0x06
	.zero		1


	//   ....[76]....
        /*05d8*/ 	.word	0x00003550
        /*05dc*/ 	.word	0x000000ff
        /*05e0*/ 	.word	0x00000008
        /*05e4*/ 	.short	0x010a
        /*05e6*/ 	.byte	0x06
	.zero		1


	//   ....[77]....
        /*05e8*/ 	.word	0x00003610
        /*05ec*/ 	.word	0x000000ff
        /*05f0*/ 	.word	0x00000000
        /*05f4*/ 	.short	0x0101
        /*05f6*/ 	.byte	0x07
	.zero		1


	//   ....[78]....
        /*05f8*/ 	.word	0x00003910
        /*05fc*/ 	.word	0x00000000
        /*0600*/ 	.word	0x000000f0
        /*0604*/ 	.short	0x010a
        /*0606*/ 	.byte	0xff
	.zero		1


	//   ....[79]....
        /*0608*/ 	.word	0x000039d0
        /*060c*/ 	.word	0x00000000
        /*0610*/ 	.word	0x00000000
        /*0614*/ 	.short	0x0101
        /*0616*/ 	.byte	0xff
	.zero		1


	//   ....[80]....
        /*0618*/ 	.word	0x00003a90
        /*061c*/ 	.word	0x000000ff
        /*0620*/ 	.word	0x00000000
        /*0624*/ 	.short	0x010a
        /*0626*/ 	.byte	0x06
	.zero		1


	//   ....[81]....
        /*0628*/ 	.word	0x00003aa0
        /*062c*/ 	.word	0x000000ff
        /*0630*/ 	.word	0x00000120
        /*0634*/ 	.short	0x010a
        /*0636*/ 	.byte	0x0a
	.zero		1


	//   ....[82]....
        /*0638*/ 	.word	0x00003b50
        /*063c*/ 	.word	0x000000ff
        /*0640*/ 	.word	0x00000000
        /*0644*/ 	.short	0x010a
        /*0646*/ 	.byte	0x09
	.zero		1


	//   ....[83]....
        /*0648*/ 	.word	0x00003c90
        /*064c*/ 	.word	0x000000ff
        /*0650*/ 	.word	0x00000000
        /*0654*/ 	.short	0x010a
        /*0656*/ 	.byte	0x06
	.zero		1


	//   ....[84]....
        /*0658*/ 	.word	0x00003ee0
        /*065c*/ 	.word	0x000000ff
        /*0660*/ 	.word	0x00000000
        /*0664*/ 	.short	0x010a
        /*0666*/ 	.byte	0x05
	.zero		1


	//   ....[85]....
        /*0668*/ 	.word	0x00003f80
        /*066c*/ 	.word	0x00000000
        /*0670*/ 	.word	0x00000000
        /*0674*/ 	.short	0x010a
        /*0676*/ 	.byte	0xff
	.zero		1


	//   ....[86]....
        /*0678*/ 	.word	0x00003fc0
        /*067c*/ 	.word	0x00000000
        /*0680*/ 	.word	0x00000000
        /*0684*/ 	.short	0x010a
        /*0686*/ 	.byte	0xff
	.zero		1


	//   ....[87]....
        /*0688*/ 	.word	0x00004030
        /*068c*/ 	.word	0x000000ff
        /*0690*/ 	.word	0x00000000
        /*0694*/ 	.short	0x0101
        /*0696*/ 	.byte	0x05
	.zero		1


	//   ....[88]....
        /*0698*/ 	.word	0x00004070
        /*069c*/ 	.word	0x000000ff
        /*06a0*/ 	.word	0x00000150
        /*06a4*/ 	.short	0x010a
        /*06a6*/ 	.byte	0x08
	.zero		1


	//   ....[89]....
        /*06a8*/ 	.word	0x000040c0
        /*06ac*/ 	.word	0x000000ff
        /*06b0*/ 	.word	0x00000000
        /*06b4*/ 	.short	0x0101
        /*06b6*/ 	.byte	0x05
	.zero		1


	//   ....[90]....
        /*06b8*/ 	.word	0x00004510
        /*06bc*/ 	.word	0x00000000
        /*06c0*/ 	.word	0x000000f0
        /*06c4*/ 	.short	0x010a
        /*06c6*/ 	.byte	0xff
	.zero		1


	//   ....[91]....
        /*06c8*/ 	.word	0x000045d0
        /*06cc*/ 	.word	0x00000000
        /*06d0*/ 	.word	0x00000000
        /*06d4*/ 	.short	0x0101
        /*06d6*/ 	.byte	0xff
	.zero		1


	//   ....[92]....
        /*06d8*/ 	.word	0x000048f0
        /*06dc*/ 	.word	0x000000ff
        /*06e0*/ 	.word	0x000000e8
        /*06e4*/ 	.short	0x010a
        /*06e6*/ 	.byte	0x07
	.zero		1


	//   ....[93]....
        /*06e8*/ 	.word	0x00004ae0
        /*06ec*/ 	.word	0x000000ff
        /*06f0*/ 	.word	0x000000c0
        /*06f4*/ 	.short	0x010a
        /*06f6*/ 	.byte	0x07
	.zero		1


	//   ....[94]....
        /*06f8*/ 	.word	0x00004c50
        /*06fc*/ 	.word	0x000000ff
        /*0700*/ 	.word	0x000000a0
        /*0704*/ 	.short	0x010b
        /*0706*/ 	.byte	0x07
	.zero		1


	//   ....[95]....
        /*0708*/ 	.word	0x00004c60
        /*070c*/ 	.word	0x000000ff
        /*0710*/ 	.word	0x00000000
        /*0714*/ 	.short	0x0101
        /*0716*/ 	.byte	0x08
	.zero		1


	//   ....[96]....
        /*0718*/ 	.word	0x00004c80
        /*071c*/ 	.word	0x000000ff
        /*0720*/ 	.word	0x000000c8
        /*0724*/ 	.short	0x010a
        /*0726*/ 	.byte	0x07
	.zero		1


	//   ....[97]....
        /*0728*/ 	.word	0x00004de0
        /*072c*/ 	.word	0x000000ff
        /*0730*/ 	.word	0x000000a8
        /*0734*/ 	.short	0x010b
        /*0736*/ 	.byte	0x07
	.zero		1


	//   ....[98]....
        /*0738*/ 	.word	0x00004df0
        /*073c*/ 	.word	0x000000ff
        /*0740*/ 	.word	0x00000000
        /*0744*/ 	.short	0x0101
        /*0746*/ 	.byte	0x08
	.zero		1


	//   ....[99]....
        /*0748*/ 	.word	0x00004e00
        /*074c*/ 	.word	0x000000ff
        /*0750*/ 	.word	0x000000d0
        /*0754*/ 	.short	0x010a
        /*0756*/ 	.byte	0x07
	.zero		1


	//   ....[100]....
        /*0758*/ 	.word	0x00004fa0
        /*075c*/ 	.word	0x000000ff
        /*0760*/ 	.word	0x000000b0
        /*0764*/ 	.short	0x010b
        /*0766*/ 	.byte	0x07
	.zero		1


	//   ....[101]....
        /*0768*/ 	.word	0x00005010
        /*076c*/ 	.word	0x000000ff
        /*0770*/ 	.word	0x00000000
        /*0774*/ 	.short	0x0101
        /*0776*/ 	.byte	0x08
	.zero		1


	//   ....[102]....
        /*0778*/ 	.word	0x00005040
        /*077c*/ 	.word	0x000000ff
        /*0780*/ 	.word	0x000000d8
        /*0784*/ 	.short	0x010a
        /*0786*/ 	.byte	0x07
	.zero		1


	//   ....[103]....
        /*0788*/ 	.word	0x00005250
        /*078c*/ 	.word	0x000000ff
        /*0790*/ 	.word	0x000000b8
        /*0794*/ 	.short	0x010b
        /*0796*/ 	.byte	0x07
	.zero		1


	//   ....[104]....
        /*0798*/ 	.word	0x00005270
        /*079c*/ 	.word	0x000000ff
        /*07a0*/ 	.word	0x00000000
        /*07a4*/ 	.short	0x0101
        /*07a6*/ 	.byte	0x0d
	.zero		1


	//   ....[105]....
        /*07a8*/ 	.word	0x000052a0
        /*07ac*/ 	.word	0x000000ff
        /*07b0*/ 	.word	0x000000c0
        /*07b4*/ 	.short	0x010a
        /*07b6*/ 	.byte	0x07
	.zero		1


	//   ....[106]....
        /*07b8*/ 	.word	0x000052c0
        /*07bc*/ 	.word	0x000000ff
        /*07c0*/ 	.word	0x000000c8
        /*07c4*/ 	.short	0x010a
        /*07c6*/ 	.byte	0x07
	.zero		1


	//   ....[107]....
        /*07c8*/ 	.word	0x000052e0
        /*07cc*/ 	.word	0x000000ff
        /*07d0*/ 	.word	0x000000d0
        /*07d4*/ 	.short	0x010a
        /*07d6*/ 	.byte	0x07
	.zero		1


	//   ....[108]....
        /*07d8*/ 	.word	0x00005320
        /*07dc*/ 	.word	0x00000000
        /*07e0*/ 	.word	0x000000d8
        /*07e4*/ 	.short	0x010a
        /*07e6*/ 	.byte	0xff
	.zero		1


	//   ....[109]....
        /*07e8*/ 	.word	0x00005680
        /*07ec*/ 	.word	0x00000000
        /*07f0*/ 	.word	0x000000f0
        /*07f4*/ 	.short	0x010a
        /*07f6*/ 	.byte	0xff
	.zero		1


	//   ....[110]....
        /*07f8*/ 	.word	0x00005790
        /*07fc*/ 	.word	0x00000000
        /*0800*/ 	.word	0x00000000
        /*0804*/ 	.short	0x0101
        /*0806*/ 	.byte	0xff
	.zero		1


	//   ....[111]....
        /*0808*/ 	.word	0x00006240
        /*080c*/ 	.word	0x000000ff
        /*0810*/ 	.word	0x000000a0
        /*0814*/ 	.short	0x010a
        /*0816*/ 	.byte	0x30
	.zero		1


	//   ....[112]....
        /*0818*/ 	.word	0x00006320
        /*081c*/ 	.word	0x000000b7
        /*0820*/ 	.word	0x00000110
        /*0824*/ 	.short	0x010a
        /*0826*/ 	.byte	0xff
	.zero		1


	//   ....[113]....
        /*0828*/ 	.word	0x000064e0
        /*082c*/ 	.word	0x000000ff
        /*0830*/ 	.word	0x000000a0
        /*0834*/ 	.short	0x010a
        /*0836*/ 	.byte	0x30
	.zero		1


	//   ....[114]....
        /*0838*/ 	.word	0x00006610
        /*083c*/ 	.word	0x000000b7
        /*0840*/ 	.word	0x00000110
        /*0844*/ 	.short	0x010a
        /*0846*/ 	.byte	0xff
	.zero		1


	//   ....[115]....
        /*0848*/ 	.word	0x00007820
        /*084c*/ 	.word	0x00000000
        /*0850*/ 	.word	0x00000000
        /*0854*/ 	.short	0x0101
        /*0856*/ 	.byte	0xff
	.zero		1


	//   ....[116]....
        /*0858*/ 	.word	0x00007830
        /*085c*/ 	.word	0x00000003
        /*0860*/ 	.word	0x000000a0
        /*0864*/ 	.short	0x010a
        /*0866*/ 	.byte	0xff
	.zero		1


	//   ....[117]....
        /*0868*/ 	.word	0x00007910
        /*086c*/ 	.word	0x00000003
        /*0870*/ 	.word	0x000000a0
        /*0874*/ 	.short	0x010a
        /*0876*/ 	.byte	0xff
	.zero		1


	//   ....[118]....
        /*0878*/ 	.word	0x00008c40
        /*087c*/ 	.word	0x00000055
        /*0880*/ 	.word	0x00000000
        /*0884*/ 	.short	0x0101
        /*0886*/ 	.byte	0xff
	.zero		1


	//   ....[119]....
        /*0888*/ 	.word	0x00008c60
        /*088c*/ 	.word	0x00000000
        /*0890*/ 	.word	0x000000a0
        /*0894*/ 	.short	0x010a
        /*0896*/ 	.byte	0xff
	.zero		1


	//   ....[120]....
        /*0898*/ 	.word	0x00008d30
        /*089c*/ 	.word	0x00000000
        /*08a0*/ 	.word	0x000000a0
        /*08a4*/ 	.short	0x010a
        /*08a6*/ 	.byte	0xff
	.zero		1


	//   ....[121]....
        /*08a8*/ 	.word	0x0000a060
        /*08ac*/ 	.word	0x00000054
        /*08b0*/ 	.word	0x00000000
        /*08b4*/ 	.short	0x0101
        /*08b6*/ 	.byte	0xff
	.zero		1


	//   ....[122]....
        /*08b8*/ 	.word	0x0000a080
        /*08bc*/ 	.word	0x00000003
        /*08c0*/ 	.word	0x000000a0
        /*08c4*/ 	.short	0x010a
        /*08c6*/ 	.byte	0xff
	.zero		1


	//   ....[123]....
        /*08c8*/ 	.word	0x0000a150
        /*08cc*/ 	.word	0x00000003
        /*08d0*/ 	.word	0x000000a0
        /*08d4*/ 	.short	0x010a
        /*08d6*/ 	.byte	0xff
	.zero		1


	//   ....[124]....
        /*08d8*/ 	.word	0x0000a5e0
        /*08dc*/ 	.word	0x000000b7
        /*08e0*/ 	.word	0x00000000
        /*08e4*/ 	.short	0x0101
        /*08e6*/ 	.byte	0xff
	.zero		1


	//   ....[125]....
        /*08e8*/ 	.word	0x0000b4c0
        /*08ec*/ 	.word	0x00000000
        /*08f0*/ 	.word	0x00000000
        /*08f4*/ 	.short	0x0101
        /*08f6*/ 	.byte	0xff
	.zero		1


	//   ....[126]....
        /*08f8*/ 	.word	0x0000b730
        /*08fc*/ 	.word	0x000000ff
        /*0900*/ 	.word	0x00000000
        /*0904*/ 	.short	0x0101
        /*0906*/ 	.byte	0x04
	.zero		1


	//   ....[127]....
        /*0908*/ 	.word	0x0000b750
        /*090c*/ 	.word	0x00000003
        /*0910*/ 	.word	0x00000140
        /*0914*/ 	.short	0x010a
        /*0916*/ 	.byte	0xff
	.zero		1


	//   ....[128]....
        /*0918*/ 	.word	0x0000b7b0
        /*091c*/ 	.word	0x00000002
        /*0920*/ 	.word	0x00000050
        /*0924*/ 	.short	0x010a
        /*0926*/ 	.byte	0xff
	.zero		1


	//   ....[129]....
        /*0928*/ 	.word	0x0000b810
        /*092c*/ 	.word	0x00000002
        /*0930*/ 	.word	0x00000050
        /*0934*/ 	.short	0x010a
        /*0936*/ 	.byte	0xff
	.zero		1


	//   ....[130]....
        /*0938*/ 	.word	0x0000b860
        /*093c*/ 	.word	0x00000002
        /*0940*/ 	.word	0x000000f0
        /*0944*/ 	.short	0x010a
        /*0946*/ 	.byte	0xff
	.zero		1


	//   ....[131]....
        /*0948*/ 	.word	0x0000b8c0
        /*094c*/ 	.word	0x00000000
        /*0950*/ 	.word	0x00000000
        /*0954*/ 	.short	0x010a
        /*0956*/ 	.byte	0xff
	.zero		1


	//   ....[132]....
        /*0958*/ 	.word	0x0000b920
        /*095c*/ 	.word	0x00000000
        /*0960*/ 	.word	0x00000000
        /*0964*/ 	.short	0x010a
        /*0966*/ 	.byte	0xff
	.zero		1


	//   ....[133]....
        /*0968*/ 	.word	0x0000b980
        /*096c*/ 	.word	0x00000000
        /*0970*/ 	.word	0x00000000
        /*0974*/ 	.short	0x010a
        /*0976*/ 	.byte	0xff
	.zero		1


	//   ....[134]....
        /*0978*/ 	.word	0x0000b9e0
        /*097c*/ 	.word	0x00000000
        /*0980*/ 	.word	0x00000000
        /*0984*/ 	.short	0x010a
        /*0986*/ 	.byte	0xff
	.zero		1


	//   ....[135]....
        /*0988*/ 	.word	0x0000ba40
        /*098c*/ 	.word	0x00000000
        /*0990*/ 	.word	0x00000000
        /*0994*/ 	.short	0x010a
        /*0996*/ 	.byte	0xff
	.zero		1


	//   ....[136]....
        /*0998*/ 	.word	0x0000baa0
        /*099c*/ 	.word	0x00000000
        /*09a0*/ 	.word	0x00000000
        /*09a4*/ 	.short	0x010a
        /*09a6*/ 	.byte	0xff
	.zero		1


	//   ....[137]....
        /*09a8*/ 	.word	0x0000bb00
        /*09ac*/ 	.word	0x00000000
        /*09b0*/ 	.word	0x00000000
        /*09b4*/ 	.short	0x010a
        /*09b6*/ 	.byte	0xff
	.zero		1


	//   ....[138]....
        /*09b8*/ 	.word	0x0000bb60
        /*09bc*/ 	.word	0x00000000
        /*09c0*/ 	.word	0x00000000
        /*09c4*/ 	.short	0x010a
        /*09c6*/ 	.byte	0xff
	.zero		1


	//   ....[139]....
        /*09c8*/ 	.word	0x0000bbc0
        /*09cc*/ 	.word	0x00000000
        /*09d0*/ 	.word	0x00000000
        /*09d4*/ 	.short	0x010a
        /*09d6*/ 	.byte	0xff
	.zero		1


	//   ....[140]....
        /*09d8*/ 	.word	0x0000bc10
        /*09dc*/ 	.word	0x00000000
        /*09e0*/ 	.word	0x00000130
        /*09e4*/ 	.short	0x010a
        /*09e6*/ 	.byte	0xff
	.zero		1


	//   ....[141]....
        /*09e8*/ 	.word	0x0000bc70
        /*09ec*/ 	.word	0x00000000
        /*09f0*/ 	.word	0x00000100
        /*09f4*/ 	.short	0x010a
        /*09f6*/ 	.byte	0xff
	.zero		1


	//   ....[142]....
        /*09f8*/ 	.word	0x0000bcc0
        /*09fc*/ 	.word	0x00000000
        /*0a00*/ 	.word	0x000000f0
        /*0a04*/ 	.short	0x010a
        /*0a06*/ 	.byte	0xff
	.zero		1


	//   ....[143]....
        /*0a08*/ 	.word	0x0000bd20
        /*0a0c*/ 	.word	0x00000000
        /*0a10*/ 	.word	0x00000100
        /*0a14*/ 	.short	0x010a
        /*0a16*/ 	.byte	0xff
	.zero		1


	//   ....[144]....
        /*0a18*/ 	.word	0x0000bd80
        /*0a1c*/ 	.word	0x00000004
        /*0a20*/ 	.word	0x00000008
        /*0a24*/ 	.short	0x010a
        /*0a26*/ 	.byte	0xff
	.zero		1


	//   ....[145]....
        /*0a28*/ 	.word	0x0000be60
        /*0a2c*/ 	.word	0x00000002
        /*0a30*/ 	.word	0x00000008
        /*0a34*/ 	.short	0x010a
        /*0a36*/ 	.byte	0xff
	.zero		1


	//   ....[146]....
        /*0a38*/ 	.word	0x0000beb0
        /*0a3c*/ 	.word	0x00000000
        /*0a40*/ 	.word	0x000000f0
        /*0a44*/ 	.short	0x010a
        /*0a46*/ 	.byte	0xff
	.zero		1


	//   ....[147]....
        /*0a48*/ 	.word	0x0000bf10
        /*0a4c*/ 	.word	0x00000000
        /*0a50*/ 	.word	0x00000120
        /*0a54*/ 	.short	0x010a
        /*0a56*/ 	.byte	0xff
	.zero		1


	//   ....[148]....
        /*0a58*/ 	.word	0x0000bf70
        /*0a5c*/ 	.word	0x00000000
        /*0a60*/ 	.word	0x00000000
        /*0a64*/ 	.short	0x010a
        /*0a66*/ 	.byte	0xff
	.zero		1


	//   ....[149]....
        /*0a68*/ 	.word	0x0000bfd0
        /*0a6c*/ 	.word	0x00000000
        /*0a70*/ 	.word	0x00000000
        /*0a74*/ 	.short	0x010a
        /*0a76*/ 	.byte	0xff
	.zero		1


	//   ....[150]....
        /*0a78*/ 	.word	0x0000c030
        /*0a7c*/ 	.word	0x00000000
        /*0a80*/ 	.word	0x00000150
        /*0a84*/ 	.short	0x010a
        /*0a86*/ 	.byte	0xff
	.zero		1


	//   ....[151]....
        /*0a88*/ 	.word	0x0000c080
        /*0a8c*/ 	.word	0x00000000
        /*0a90*/ 	.word	0x000000f0
        /*0a94*/ 	.short	0x010a
        /*0a96*/ 	.byte	0xff
	.zero		1


	//   ....[152]....
        /*0a98*/ 	.word	0x0000c0e0
        /*0a9c*/ 	.word	0x00000000
        /*0aa0*/ 	.word	0x000000e8
        /*0aa4*/ 	.short	0x010a
        /*0aa6*/ 	.byte	0xff
	.zero		1


	//   ....[153]....
        /*0aa8*/ 	.word	0x0000c140
        /*0aac*/ 	.word	0x00000003
        /*0ab0*/ 	.word	0x000000c0
        /*0ab4*/ 	.short	0x010a
        /*0ab6*/ 	.byte	0xff
	.zero		1


	//   ....[154]....
        /*0ab8*/ 	.word	0x0000c1a0
        /*0abc*/ 	.word	0x00000003
        /*0ac0*/ 	.word	0x000000c8
        /*0ac4*/ 	.short	0x010a
        /*0ac6*/ 	.byte	0xff
	.zero		1


	//   ....[155]....
        /*0ac8*/ 	.word	0x0000c200
        /*0acc*/ 	.word	0x00000003
        /*0ad0*/ 	.word	0x000000d0
        /*0ad4*/ 	.short	0x010a
        /*0ad6*/ 	.byte	0xff
	.zero		1


	//   ....[156]....
        /*0ad8*/ 	.word	0x0000c260
        /*0adc*/ 	.word	0x00000003
        /*0ae0*/ 	.word	0x000000d8
        /*0ae4*/ 	.short	0x010a
        /*0ae6*/ 	.byte	0xff
	.zero		1


	//   ....[157]....
        /*0ae8*/ 	.word	0x0000c2c0
        /*0aec*/ 	.word	0x00000000
        /*0af0*/ 	.word	0x000000c0
        /*0af4*/ 	.short	0x010a
        /*0af6*/ 	.byte	0xff
	.zero		1


	//   ....[158]....
        /*0af8*/ 	.word	0x0000c320
        /*0afc*/ 	.word	0x00000000
        /*0b00*/ 	.word	0x000000c8
        /*0b04*/ 	.short	0x010a
        /*0b06*/ 	.byte	0xff
	.zero		1


	//   ....[159]....
        /*0b08*/ 	.word	0x0000c380
        /*0b0c*/ 	.word	0x00000000
        /*0b10*/ 	.word	0x000000d0
        /*0b14*/ 	.short	0x010a
        /*0b16*/ 	.byte	0xff
	.zero		1


	//   ....[160]....
        /*0b18*/ 	.word	0x0000c3d0
        /*0b1c*/ 	.word	0x00000000
        /*0b20*/ 	.word	0x000000f0
        /*0b24*/ 	.short	0x010a
        /*0b26*/ 	.byte	0xff
	.zero		1


	//   ....[161]....
        /*0b28*/ 	.word	0x0000c430
        /*0b2c*/ 	.word	0x00000002
        /*0b30*/ 	.word	0x000000a0
        /*0b34*/ 	.short	0x010a
        /*0b36*/ 	.byte	0xff
	.zero		1


	//   ....[162]....
        /*0b38*/ 	.word	0x0000c480
        /*0b3c*/ 	.word	0x000000b7
        /*0b40*/ 	.word	0x00000110
        /*0b44*/ 	.short	0x010a
        /*0b46*/ 	.byte	0xff
	.zero		1


	//   ....[163]....
        /*0b48*/ 	.word	0x0000c4d0
        /*0b4c*/ 	.word	0x00000003
        /*0b50*/ 	.word	0x000000a0
        /*0b54*/ 	.short	0x010a
        /*0b56*/ 	.byte	0xff
	.zero		1


	//   ....[164]....
        /*0b58*/ 	.word	0x0000c520
        /*0b5c*/ 	.word	0x00000000
        /*0b60*/ 	.word	0x000000a0
        /*0b64*/ 	.short	0x010a
        /*0b66*/ 	.byte	0xff
	.zero		1


	//   ....[165]....
        /*0b68*/ 	.word	0x0000c570
        /*0b6c*/ 	.word	0x00000003
        /*0b70*/ 	.word	0x000000a0
        /*0b74*/ 	.short	0x010a
        /*0b76*/ 	.byte	0xff
	.zero		1


	//----- nvinfo : EIATTR_NUM_MBARRIERS
	.align		4
.L_47:
        /*0b78*/ 	.byte	0x03, 0x38
        /*0b7a*/ 	.short	0x002b


	//----- nvinfo : EIATTR_EXIT_INSTR_OFFSETS
	.align		4
        /*0b7c*/ 	.byte	0x04, 0x1c
        /*0b7e*/ 	.short	(.L_49 - .L_48)


	//   ....[0]....
.L_48:
        /*0b80*/ 	.word	0x00002c10


	//   ....[1]....
        /*0b84*/ 	.word	0x00003110


	//   ....[2]....
        /*0b88*/ 	.word	0x00003170


	//   ....[3]....
        /*0b8c*/ 	.word	0x000042f0


	//   ....[4]....
        /*0b90*/ 	.word	0x00005350


	//   ....[5]....
        /*0b94*/ 	.word	0x00005390


	//   ....[6]....
        /*0b98*/ 	.word	0x0000b620


	//   ....[7]....
        /*0b9c*/ 	.word	0x0000b6a0


	//   ....[8]....
        /*0ba0*/ 	.word	0x0000b6d0


	//   ....[9]....
        /*0ba4*/ 	.word	0x0000b740


	//----- nvinfo : EIATTR_MAX_THREADS
	.align		4
.L_49:
        /*0ba8*/ 	.byte	0x04, 0x05
        /*0baa*/ 	.short	(.L_51 - .L_50)
.L_50:
        /*0bac*/ 	.word	0x00000100
        /*0bb0*/ 	.word	0x00000001
        /*0bb4*/ 	.word	0x00000001


	//----- nvinfo : EIATTR_CRS_STACK_SIZE
	.align		4
.L_51:
        /*0bb8*/ 	.byte	0x04, 0x1e
        /*0bba*/ 	.short	(.L_53 - .L_52)
.L_52:
        /*0bbc*/ 	.word	0x00000000


	//----- nvinfo : EIATTR_CBANK_PARAM_SIZE
	.align		4
.L_53:
        /*0bc0*/ 	.byte	0x03, 0x19
        /*0bc2*/ 	.short	0x0800


	//----- nvinfo : EIATTR_PARAM_CBANK
	.align		4
        /*0bc4*/ 	.byte	0x04, 0x0a
        /*0bc6*/ 	.short	(.L_55 - .L_54)
	.align		4
.L_54:
        /*0bc8*/ 	.word	index@(.nv.constant0._ZN7cutlass13device_kernelINS_4gemm6kernel13GemmUniversalIN4cute5tupleIJiiiiEEENS1_10collective13CollectiveMmaINS1_35MainloopSm100TmaUmmaWarpSpecializedILi10ELi2ELi2ENS5_IJNS4_1CILi2EEENSA_ILi1EEESC_EEEEENS5_IJNSA_ILi256EEESF_NSA_ILi32EEEEEENS_10bfloat16_tENS5_IJlSC_lEEESI_SJ_NS4_8TiledMMAINS4_8MMA_AtomIJNS4_26SM100_MMA_F16BF16_2x1SM_SSISI_SI_fLi256ELi256ELNS4_4UMMA5MajorE0ELSO_0ELNSN_7ScaleInE0ELSP_0EEEEEENS4_6LayoutINS5_IJSC_SC_SC_EEENS5_IJNSA_ILi0EEESU_SU_EEEEENS5_IJNS4_10UnderscoreESX_SX_EEEEENS4_18SM100_TMA_2SM_LOADENS4_14ComposedLayoutINS4_7SwizzleILi2ELi4ELi3EEENS4_18smem_ptr_flag_bitsILi16EEENSS_INS5_IJNSA_ILi8EEESG_EEENS5_IJSG_SC_EEEEEEEvNS4_8identityES10_S1A_vS1B_EENS_8epilogue10collective18CollectiveEpilogueINS1D_23Sm100TmaWarpSpecializedILi4ELi2ELi64ELb1ELb0EEEJNS5_IJNSA_ILi128EEESF_SG_EEENS5_IJNSS_IS1I_SC_EENSS_INSA_ILi64EEESC_EEEEESI_SJ_SI_SJ_NS1D_6fusion15FusionCallbacksIS1H_NS1O_17LinearCombinationISI_fSI_fLNS_15FloatRoundStyleE2EEES1J_S1N_JEEENS4_5SM1004TMEM4LOAD26SM100_TMEM_LOAD_32dp32b64xENS4_13SM90_TMA_LOADENS11_INS12_ILi3ELi4ELi3EEES15_NSS_INS5_IJS16_S1L_EEENS5_IJS1L_SC_EEEEEEENS4_39AutoVectorizingCopyWithAssumedAlignmentILi128EEENS4_14SM90_TMA_STOREES23_S25_S25_EEEvvEEEEvNT_6ParamsE)
        /*0bcc*/ 	.short	0x0380
        /*0bce*/ 	.short	0x0800


	//----- nvinfo : EIATTR_SW_WAR
	.align		4
.L_55:
        /*0bd0*/ 	.byte	0x04, 0x36
        /*0bd2*/ 	.short	(.L_57 - .L_56)
.L_56:
        /*0bd4*/ 	.word	0x00000008
.L_57:


//--------------------- .nv.callgraph             --------------------------
	.section	.nv.callgraph,"",@"SHT_CUDA_CALLGRAPH"
	.align	4
	.sectionentsize	8
	.align		4
        /*0000*/ 	.word	0x00000000
	.align		4
        /*0004*/ 	.word	0xffffffff
	.align		4
        /*0008*/ 	.word	index@(_ZN7cutlass13device_kernelINS_4gemm6kernel13GemmUniversalIN4cute5tupleIJiiiiEEENS1_10collective13CollectiveMmaINS1_35MainloopSm100TmaUmmaWarpSpecializedILi10ELi2ELi2ENS5_IJNS4_1CILi2EEENSA_ILi1EEESC_EEEEENS5_IJNSA_ILi256EEESF_NSA_ILi32EEEEEENS_10bfloat16_tENS5_IJlSC_lEEESI_SJ_NS4_8TiledMMAINS4_8MMA_AtomIJNS4_26SM100_MMA_F16BF16_2x1SM_SSISI_SI_fLi256ELi256ELNS4_4UMMA5MajorE0ELSO_0ELNSN_7ScaleInE0ELSP_0EEEEEENS4_6LayoutINS5_IJSC_SC_SC_EEENS5_IJNSA_ILi0EEESU_SU_EEEEENS5_IJNS4_10UnderscoreESX_SX_EEEEENS4_18SM100_TMA_2SM_LOADENS4_14ComposedLayoutINS4_7SwizzleILi2ELi4ELi3EEENS4_18smem_ptr_flag_bitsILi16EEENSS_INS5_IJNSA_ILi8EEESG_EEENS5_IJSG_SC_EEEEEEEvNS4_8identityES10_S1A_vS1B_EENS_8epilogue10collective18CollectiveEpilogueINS1D_23Sm100TmaWarpSpecializedILi4ELi2ELi64ELb1ELb0EEEJNS5_IJNSA_ILi128EEESF_SG_EEENS5_IJNSS_IS1I_SC_EENSS_INSA_ILi64EEESC_EEEEESI_SJ_SI_SJ_NS1D_6fusion15FusionCallbacksIS1H_NS1O_17LinearCombinationISI_fSI_fLNS_15FloatRoundStyleE2EEES1J_S1N_JEEENS4_5SM1004TMEM4LOAD26SM100_TMEM_LOAD_32dp32b64xENS4_13SM90_TMA_LOADENS11_INS12_ILi3ELi4ELi3EEES15_NSS_INS5_IJS16_S1L_EEENS5_IJS1L_SC_EEEEEEENS4_39AutoVectorizingCopyWithAssumedAlignmentILi128EEENS4_14SM90_TMA_STOREES23_S25_S25_EEEvvEEEEvNT_6ParamsE)
	.align		4
        /*000c*/ 	.word	index@(__assertfail)
	.align		4
        /*0010*/ 	.word	0x00000000
	.align		4
        /*0014*/ 	.word	0xfffffffe
	.align		4
        /*0018*/ 	.word	0x00000000
	.align		4
        /*001c*/ 	.word	0xfffffffd
	.align		4
        /*0020*/ 	.word	0x00000000
	.align		4
        /*0024*/ 	.word	0xfffffffc


//--------------------- .nv.constant4             --------------------------
	.section	.nv.constant4,"a",@progbits
	.align	8
	.align		8
.nv.constant4:
        /*0000*/ 	.dword	__assertfail
	.align		8
        /*0008*/ 	.dword	__unnamed_1
	.align		8
        /*0010*/ 	.dword	__unnamed_2
	.align		8
        /*0018*/ 	.dword	_ZN39_INTERNAL_8b9620ae_4_k_cu_2cd01931_79624cuda3std3__45__cpo5beginE
	.align		8
        /*0020*/ 	.dword	_ZN39_INTERNAL_8b9620ae_4_k_cu_2cd01931_79624cuda3std3__45__cpo3endE
	.align		8
        /*0028*/ 	.dword	_ZN39_INTERNAL_8b9620ae_4_k_cu_2cd01931_79624cuda3std3__45__cpo6cbeginE
	.align		8
        /*0030*/ 	.dword	_ZN39_INTERNAL_8b9620ae_4_k_cu_2cd01931_79624cuda3std3__45__cpo4cendE
	.align		8
        /*0038*/ 	.dword	_ZN39_INTERNAL_8b9620ae_4_k_cu_2cd01931_79624cuda3std3__441_GLOBAL__N__8b9620ae_4_k_cu_2cd01931_79626ignoreE
	.align		8
        /*0040*/ 	.dword	_ZN39_INTERNAL_8b9620ae_4_k_cu_2cd01931_79624cuda3std3__419piecewise_constructE
	.align		8
        /*0048*/ 	.dword	_ZN39_INTERNAL_8b9620ae_4_k_cu_2cd01931_79624cuda3std3__48in_placeE
	.align		8
        /*0050*/ 	.dword	_ZN39_INTERNAL_8b9620ae_4_k_cu_2cd01931_79624cuda3std6ranges3__45__cpo4swapE
	.align		8
        /*0058*/ 	.dword	_ZN39_INTERNAL_8b9620ae_4_k_cu_2cd01931_79624cuda3std6ranges3__45__cpo9iter_moveE
	.align		8
        /*0060*/ 	.dword	_ZN39_INTERNAL_8b9620ae_4_k_cu_2cd01931_79624cute7productE
	.align		8
        /*0068*/ 	.dword	_ZN39_INTERNAL_8b9620ae_4_k_cu_2cd01931_79624cute1_E
	.align		8
        /*0070*/ 	.dword	$str$25
	.align		8
        /*0078*/ 	.dword	$str$26
	.align		8
        /*0080*/ 	.dword	$str$27
	.align		8
        /*0088*/ 	.dword	$str$28


//--------------------- .text._ZN7cutlass13device_kernelINS_4gemm6kernel13GemmUniversalIN4cute5tupleIJiiiiEEENS1_10collective13CollectiveMmaINS1_35MainloopSm100TmaUmmaWarpSpecializedILi10ELi2ELi2ENS5_IJNS4_1CILi2EEENSA_ILi1EEESC_EEEEENS5_IJNSA_ILi256EEESF_NSA_ILi32EEEEEENS_10bfloat16_tENS5_IJlSC_lEEESI_SJ_NS4_8TiledMMAINS4_8MMA_AtomIJNS4_26SM100_MMA_F16BF16_2x1SM_SSISI_SI_fLi256ELi256ELNS4_4UMMA5MajorE0ELSO_0ELNSN_7ScaleInE0ELSP_0EEEEEENS4_6LayoutINS5_IJSC_SC_SC_EEENS5_IJNSA_ILi0EEESU_SU_EEEEENS5_IJNS4_10UnderscoreESX_SX_EEEEENS4_18SM100_TMA_2SM_LOADENS4_14ComposedLayoutINS4_7SwizzleILi2ELi4ELi3EEENS4_18smem_ptr_flag_bitsILi16EEENSS_INS5_IJNSA_ILi8EEESG_EEENS5_IJSG_SC_EEEEEEEvNS4_8identityES10_S1A_vS1B_EENS_8epilogue10collective18CollectiveEpilogueINS1D_23Sm100TmaWarpSpecializedILi4ELi2ELi64ELb1ELb0EEEJNS5_IJNSA_ILi128EEESF_SG_EEENS5_IJNSS_IS1I_SC_EENSS_INSA_ILi64EEESC_EEEEESI_SJ_SI_SJ_NS1D_6fusion15FusionCallbacksIS1H_NS1O_17LinearCombinationISI_fSI_fLNS_15FloatRoundStyleE2EEES1J_S1N_JEEENS4_5SM1004TMEM4LOAD26SM100_TMEM_LOAD_32dp32b64xENS4_13SM90_TMA_LOADENS11_INS12_ILi3ELi4ELi3EEES15_NSS_INS5_IJS16_S1L_EEENS5_IJS1L_SC_EEEEEEENS4_39AutoVectorizingCopyWithAssumedAlignmentILi128EEENS4_14SM90_TMA_STOREES23_S25_S25_EEEvvEEEEvNT_6ParamsE --------------------------
	.section	.text._ZN7cutlass13device_kernelINS_4gemm6kernel13GemmUniversalIN4cute5tupleIJiiiiEEENS1_10collective13CollectiveMmaINS1_35MainloopSm100TmaUmmaWarpSpecializedILi10ELi2ELi2ENS5_IJNS4_1CILi2EEENSA_ILi1EEESC_EEEEENS5_IJNSA_ILi256EEESF_NSA_ILi32EEEEEENS_10bfloat16_tENS5_IJlSC_lEEESI_SJ_NS4_8TiledMMAINS4_8MMA_AtomIJNS4_26SM100_MMA_F16BF16_2x1SM_SSISI_SI_fLi256ELi256ELNS4_4UMMA5MajorE0ELSO_0ELNSN_7ScaleInE0ELSP_0EEEEEENS4_6LayoutINS5_IJSC_SC_SC_EEENS5_IJNSA_ILi0EEESU_SU_EEEEENS5_IJNS4_10UnderscoreESX_SX_EEEEENS4_18SM100_TMA_2SM_LOADENS4_14ComposedLayoutINS4_7SwizzleILi2ELi4ELi3EEENS4_18smem_ptr_flag_bitsILi16EEENSS_INS5_IJNSA_ILi8EEESG_EEENS5_IJSG_SC_EEEEEEEvNS4_8identityES10_S1A_vS1B_EENS_8epilogue10collective18CollectiveEpilogueINS1D_23Sm100TmaWarpSpecializedILi4ELi2ELi64ELb1ELb0EEEJNS5_IJNSA_ILi128EEESF_SG_EEENS5_IJNSS_IS1I_SC_EENSS_INSA_ILi64EEESC_EEEEESI_SJ_SI_SJ_NS1D_6fusion15FusionCallbacksIS1H_NS1O_17LinearCombinationISI_fSI_fLNS_15FloatRoundStyleE2EEES1J_S1N_JEEENS4_5SM1004TMEM4LOAD26SM100_TMEM_LOAD_32dp32b64xENS4_13SM90_TMA_LOADENS11_INS12_ILi3ELi4ELi3EEES15_NSS_INS5_IJS16_S1L_EEENS5_IJS1L_SC_EEEEEEENS4_39AutoVectorizingCopyWithAssumedAlignmentILi128EEENS4_14SM90_TMA_STOREES23_S25_S25_EEEvvEEEEvNT_6ParamsE,"ax",@progbits
	.align	128
.text._ZN7cutlass13device_kernelINS_4gemm6kernel13GemmUniversalIN4cute5tupleIJiiiiEEENS1_10collective13CollectiveMmaINS1_35MainloopSm100TmaUmmaWarpSpecializedILi10ELi2ELi2ENS5_IJNS4_1CILi2EEENSA_ILi1EEESC_EEEEENS5_IJNSA_ILi256EEESF_NSA_ILi32EEEEEENS_10bfloat16_tENS5_IJlSC_lEEESI_SJ_NS4_8TiledMMAINS4_8MMA_AtomIJNS4_26SM100_MMA_F16BF16_2x1SM_SSISI_SI_fLi256ELi256ELNS4_4UMMA5MajorE0ELSO_0ELNSN_7ScaleInE0ELSP_0EEEEEENS4_6LayoutINS5_IJSC_SC_SC_EEENS5_IJNSA_ILi0EEESU_SU_EEEEENS5_IJNS4_10UnderscoreESX_SX_EEEEENS4_18SM100_TMA_2SM_LOADENS4_14ComposedLayoutINS4_7SwizzleILi2ELi4ELi3EEENS4_18smem_ptr_flag_bitsILi16EEENSS_INS5_IJNSA_ILi8EEESG_EEENS5_IJSG_SC_EEEEEEEvNS4_8identityES10_S1A_vS1B_EENS_8epilogue10collective18CollectiveEpilogueINS1D_23Sm100TmaWarpSpecializedILi4ELi2ELi64ELb1ELb0EEEJNS5_IJNSA_ILi128EEESF_SG_EEENS5_IJNSS_IS1I_SC_EENSS_INSA_ILi64EEESC_EEEEESI_SJ_SI_SJ_NS1D_6fusion15FusionCallbacksIS1H_NS1O_17LinearCombinationISI_fSI_fLNS_15FloatRoundStyleE2EEES1J_S1N_JEEENS4_5SM1004TMEM4LOAD26SM100_TMEM_LOAD_32dp32b64xENS4_13SM90_TMA_LOADENS11_INS12_ILi3ELi4ELi3EEES15_NSS_INS5_IJS16_S1L_EEENS5_IJS1L_SC_EEEEEEENS4_39AutoVectorizingCopyWithAssumedAlignmentILi128EEENS4_14SM90_TMA_STOREES23_S25_S25_EEEvvEEEEvNT_6ParamsE:
        .type           _ZN7cutlass13device_kernelINS_4gemm6kernel13GemmUniversalIN4cute5tupleIJiiiiEEENS1_10collective13CollectiveMmaINS1_35MainloopSm100TmaUmmaWarpSpecializedILi10ELi2ELi2ENS5_IJNS4_1CILi2EEENSA_ILi1EEESC_EEEEENS5_IJNSA_ILi256EEESF_NSA_ILi32EEEEEENS_10bfloat16_tENS5_IJlSC_lEEESI_SJ_NS4_8TiledMMAINS4_8MMA_AtomIJNS4_26SM100_MMA_F16BF16_2x1SM_SSISI_SI_fLi256ELi256ELNS4_4UMMA5MajorE0ELSO_0ELNSN_7ScaleInE0ELSP_0EEEEEENS4_6LayoutINS5_IJSC_SC_SC_EEENS5_IJNSA_ILi0EEESU_SU_EEEEENS5_IJNS4_10UnderscoreESX_SX_EEEEENS4_18SM100_TMA_2SM_LOADENS4_14ComposedLayoutINS4_7SwizzleILi2ELi4ELi3EEENS4_18smem_ptr_flag_bitsILi16EEENSS_INS5_IJNSA_ILi8EEESG_EEENS5_IJSG_SC_EEEEEEEvNS4_8identityES10_S1A_vS1B_EENS_8epilogue10collective18CollectiveEpilogueINS1D_23Sm100TmaWarpSpecializedILi4ELi2ELi64ELb1ELb0EEEJNS5_IJNSA_ILi128EEESF_SG_EEENS5_IJNSS_IS1I_SC_EENSS_INSA_ILi64EEESC_EEEEESI_SJ_SI_SJ_NS1D_6fusion15FusionCallbacksIS1H_NS1O_17LinearCombinationISI_fSI_fLNS_15FloatRoundStyleE2EEES1J_S1N_JEEENS4_5SM1004TMEM4LOAD26SM100_TMEM_LOAD_32dp32b64xENS4_13SM90_TMA_LOADENS11_INS12_ILi3ELi4ELi3EEES15_NSS_INS5_IJS16_S1L_EEENS5_IJS1L_SC_EEEEEEENS4_39AutoVectorizingCopyWithAssumedAlignmentILi128EEENS4_14SM90_TMA_STOREES23_S25_S25_EEEvvEEEEvNT_6ParamsE,@function
        .size           _ZN7cutlass13device_kernelINS_4gemm6kernel13GemmUniversalIN4cute5tupleIJiiiiEEENS1_10collective13CollectiveMmaINS1_35MainloopSm100TmaUmmaWarpSpecializedILi10ELi2ELi2ENS5_IJNS4_1CILi2EEENSA_ILi1EEESC_EEEEENS5_IJNSA_ILi256EEESF_NSA_ILi32EEEEEENS_10bfloat16_tENS5_IJlSC_lEEESI_SJ_NS4_8TiledMMAINS4_8MMA_AtomIJNS4_26SM100_MMA_F16BF16_2x1SM_SSISI_SI_fLi256ELi256ELNS4_4UMMA5MajorE0ELSO_0ELNSN_7ScaleInE0ELSP_0EEEEEENS4_6LayoutINS5_IJSC_SC_SC_EEENS5_IJNSA_ILi0EEESU_SU_EEEEENS5_IJNS4_10UnderscoreESX_SX_EEEEENS4_18SM100_TMA_2SM_LOADENS4_14ComposedLayoutINS4_7SwizzleILi2ELi4ELi3EEENS4_18smem_ptr_flag_bitsILi16EEENSS_INS5_IJNSA_ILi8EEESG_EEENS5_IJSG_SC_EEEEEEEvNS4_8identityES10_S1A_vS1B_EENS_8epilogue10collective18CollectiveEpilogueINS1D_23Sm100TmaWarpSpecializedILi4ELi2ELi64ELb1ELb0EEEJNS5_IJNSA_ILi128EEESF_SG_EEENS5_IJNSS_IS1I_SC_EENSS_INSA_ILi64EEESC_EEEEESI_SJ_SI_SJ_NS1D_6fusion15FusionCallbacksIS1H_NS1O_17LinearCombinationISI_fSI_fLNS_15FloatRoundStyleE2EEES1J_S1N_JEEENS4_5SM1004TMEM4LOAD26SM100_TMEM_LOAD_32dp32b64xENS4_13SM90_TMA_LOADENS11_INS12_ILi3ELi4ELi3EEES15_NSS_INS5_IJS16_S1L_EEENS5_IJS1L_SC_EEEEEEENS4_39AutoVectorizingCopyWithAssumedAlignmentILi128EEENS4_14SM90_TMA_STOREES23_S25_S25_EEEvvEEEEvNT_6ParamsE,(.L_x_210 - _ZN7cutlass13device_kernelINS_4gemm6kernel13GemmUniversalIN4cute5tupleIJiiiiEEENS1_10collective13CollectiveMmaINS1_35MainloopSm100TmaUmmaWarpSpecializedILi10ELi2ELi2ENS5_IJNS4_1CILi2EEENSA_ILi1EEESC_EEEEENS5_IJNSA_ILi256EEESF_NSA_ILi32EEEEEENS_10bfloat16_tENS5_IJlSC_lEEESI_SJ_NS4_8TiledMMAINS4_8MMA_AtomIJNS4_26SM100_MMA_F16BF16_2x1SM_SSISI_SI_fLi256ELi256ELNS4_4UMMA5MajorE0ELSO_0ELNSN_7ScaleInE0ELSP_0EEEEEENS4_6LayoutINS5_IJSC_SC_SC_EEENS5_IJNSA_ILi0EEESU_SU_EEEEENS5_IJNS4_10UnderscoreESX_SX_EEEEENS4_18SM100_TMA_2SM_LOADENS4_14ComposedLayoutINS4_7SwizzleILi2ELi4ELi3EEENS4_18smem_ptr_flag_bitsILi16EEENSS_INS5_IJNSA_ILi8EEESG_EEENS5_IJSG_SC_EEEEEEEvNS4_8identityES10_S1A_vS1B_EENS_8epilogue10collective18CollectiveEpilogueINS1D_23Sm100TmaWarpSpecializedILi4ELi2ELi64ELb1ELb0EEEJNS5_IJNSA_ILi128EEESF_SG_EEENS5_IJNSS_IS1I_SC_EENSS_INSA_ILi64EEESC_EEEEESI_SJ_SI_SJ_NS1D_6fusion15FusionCallbacksIS1H_NS1O_17LinearCombinationISI_fSI_fLNS_15FloatRoundStyleE2EEES1J_S1N_JEEENS4_5SM1004TMEM4LOAD26SM100_TMEM_LOAD_32dp32b64xENS4_13SM90_TMA_LOADENS11_INS12_ILi3ELi4ELi3EEES15_NSS_INS5_IJS16_S1L_EEENS5_IJS1L_SC_EEEEEEENS4_39AutoVectorizingCopyWithAssumedAlignmentILi128EEENS4_14SM90_TMA_STOREES23_S25_S25_EEEvvEEEEvNT_6ParamsE)
        .other          _ZN7cutlass13device_kernelINS_4gemm6kernel13GemmUniversalIN4cute5tupleIJiiiiEEENS1_10collective13CollectiveMmaINS1_35MainloopSm100TmaUmmaWarpSpecializedILi10ELi2ELi2ENS5_IJNS4_1CILi2EEENSA_ILi1EEESC_EEEEENS5_IJNSA_ILi256EEESF_NSA_ILi32EEEEEENS_10bfloat16_tENS5_IJlSC_lEEESI_SJ_NS4_8TiledMMAINS4_8MMA_AtomIJNS4_26SM100_MMA_F16BF16_2x1SM_SSISI_SI_fLi256ELi256ELNS4_4UMMA5MajorE0ELSO_0ELNSN_7ScaleInE0ELSP_0EEEEEENS4_6LayoutINS5_IJSC_SC_SC_EEENS5_IJNSA_ILi0EEESU_SU_EEEEENS5_IJNS4_10UnderscoreESX_SX_EEEEENS4_18SM100_TMA_2SM_LOADENS4_14ComposedLayoutINS4_7SwizzleILi2ELi4ELi3EEENS4_18smem_ptr_flag_bitsILi16EEENSS_INS5_IJNSA_ILi8EEESG_EEENS5_IJSG_SC_EEEEEEEvNS4_8identityES10_S1A_vS1B_EENS_8epilogue10collective18CollectiveEpilogueINS1D_23Sm100TmaWarpSpecializedILi4ELi2ELi64ELb1ELb0EEEJNS5_IJNSA_ILi128EEESF_SG_EEENS5_IJNSS_IS1I_SC_EENSS_INSA_ILi64EEESC_EEEEESI_SJ_SI_SJ_NS1D_6fusion15FusionCallbacksIS1H_NS1O_17LinearCombinationISI_fSI_fLNS_15FloatRoundStyleE2EEES1J_S1N_JEEENS4_5SM1004TMEM4LOAD26SM100_TMEM_LOAD_32dp32b64xENS4_13SM90_TMA_LOADENS11_INS12_ILi3ELi4ELi3EEES15_NSS_INS5_IJS16_S1L_EEENS5_IJS1L_SC_EEEEEEENS4_39AutoVectorizingCopyWithAssumedAlignmentILi128EEENS4_14SM90_TMA_STOREES23_S25_S25_EEEvvEEEEvNT_6ParamsE,@"STO_CUDA_ENTRY STV_DEFAULT"
_ZN7cutlass13device_kernelINS_4gemm6kernel13GemmUniversalIN4cute5tupleIJiiiiEEENS1_10collective13CollectiveMmaINS1_35MainloopSm100TmaUmmaWarpSpecializedILi10ELi2ELi2ENS5_IJNS4_1CILi2EEENSA_ILi1EEESC_EEEEENS5_IJNSA_ILi256EEESF_NSA_ILi32EEEEEENS_10bfloat16_tENS5_IJlSC_lEEESI_SJ_NS4_8TiledMMAINS4_8MMA_AtomIJNS4_26SM100_MMA_F16BF16_2x1SM_SSISI_SI_fLi256ELi256ELNS4_4UMMA5MajorE0ELSO_0ELNSN_7ScaleInE0ELSP_0EEEEEENS4_6LayoutINS5_IJSC_SC_SC_EEENS5_IJNSA_ILi0EEESU_SU_EEEEENS5_IJNS4_10UnderscoreESX_SX_EEEEENS4_18SM100_TMA_2SM_LOADENS4_14ComposedLayoutINS4_7SwizzleILi2ELi4ELi3EEENS4_18smem_ptr_flag_bitsILi16EEENSS_INS5_IJNSA_ILi8EEESG_EEENS5_IJSG_SC_EEEEEEEvNS4_8identityES10_S1A_vS1B_EENS_8epilogue10collective18CollectiveEpilogueINS1D_23Sm100TmaWarpSpecializedILi4ELi2ELi64ELb1ELb0EEEJNS5_IJNSA_ILi128EEESF_SG_EEENS5_IJNSS_IS1I_SC_EENSS_INSA_ILi64EEESC_EEEEESI_SJ_SI_SJ_NS1D_6fusion15FusionCallbacksIS1H_NS1O_17LinearCombinationISI_fSI_fLNS_15FloatRoundStyleE2EEES1J_S1N_JEEENS4_5SM1004TMEM4LOAD26SM100_TMEM_LOAD_32dp32b64xENS4_13SM90_TMA_LOADENS11_INS12_ILi3ELi4ELi3EEES15_NSS_INS5_IJS16_S1L_EEENS5_IJS1L_SC_EEEEEEENS4_39AutoVectorizingCopyWithAssumedAlignmentILi128EEENS4_14SM90_TMA_STOREES23_S25_S25_EEEvvEEEEvNT_6ParamsE:
[----:B------:R-:W1:Y:S01]  /*0000*/  LDC R1, c[0x0][0x37c] ;  /* 0x0000df00ff017b82 */ /* 0x000e620000000800 */
[----:B------:R-:W2:Y:S01]  /*0010*/  S2R R170, SR_TID.X ;  /* 0x0000000000aa7919 */ /* 0x000ea20000002100 */
[----:B------:R-:W3:Y:S06]  /*0020*/  LDCU.64 UR6, c[0x0][0x890] ;  /* 0x00011200ff0677ac */ /* 0x000eec0008000a00 */
[----:B------:R-:W4:Y:S01]  /*0030*/  S2UR UR37, SR_CgaCtaId ;  /* 0x00000000002579c3 */ /* 0x000f220000008800 */
[----:B------:R-:W-:Y:S02]  /*0040*/  PRMT R155, RZ, 0x7610, R155 ;  /* 0x00007610ff9b7816 */ /* 0x000fe4000000009b */
[----:B------:R-:W-:Y:S01]  /*0050*/  ELECT P1, URZ, PT ;  /* 0x0000000000ff782f */ /* 0x000fe20003820000 */
[----:B------:R-:W1:Y:S01]  /*0060*/  LDCU.64 UR46, c[0x0][0x358] ;  /* 0x00006b00ff2e77ac */ /* 0x000e620008000a00 */
[----:B---3--:R-:W-:-:S04]  /*0070*/  UISETP.NE.U32.AND UP0, UPT, UR6, URZ, UPT ;  /* 0x000000ff0600728c */ /* 0x008fc8000bf05070 */
[----:B------:R-:W-:Y:S02]  /*0080*/  UISETP.NE.AND.EX UP0, UPT, UR7, URZ, UPT, UP0 ;  /* 0x000000ff0700728c */ /* 0x000fe4000bf05300 */
[----:B----4-:R-:W-:Y:S02]  /*0090*/  ULOP3.LUT UR5, UR37, 0x1, URZ, 0xc0, !UPT ;  /* 0x0000000125057892 */ /* 0x010fe4000f8ec0ff */
[----:B------:R-:W-:Y:S01]  /*00a0*/  ULOP3.LUT UR4, UR37, 0x1, URZ, 0x3c, !UPT ;  /* 0x0000000125047892 */ /* 0x000fe2000f8e3cff */
[----:B--2---:R-:W-:-:S05]  /*00b0*/  SHF.R.U32.HI R162, RZ, 0x5, R170 ;  /* 0x00000005ffa27819 */ /* 0x004fca00000116aa */
[----:B------:R-:W2:Y:S02]  /*00c0*/  SHFL.IDX PT, R0, R162, RZ, 0x1f ;  /* 0x00001fffa2007589 */ /* 0x000ea400000e0000 */
[----:B--2---:R-:W-:Y:S01]  /*00d0*/  R2UR UR10, R0 ;  /* 0x00000000000a72ca */ /* 0x004fe200000e0000 */
[----:B-1----:R-:W-:-:S14]  /*00e0*/  BRA.U UP0, `(.L_x_0) ;  /* 0x00000001002c7547 */ /* 0x002fdc000b800000 */
[----:B------:R-:W1:Y:S02]  /*00f0*/  LDCU.64 UR8, c[0x0][0x888] ;  /* 0x00011100ff0877ac */ /* 0x000e640008000a00 */
[----:B-1----:R-:W-:-:S04]  /*0100*/  UISETP.NE.U32.AND UP0, UPT, UR8, URZ, UPT ;  /* 0x000000ff0800728c */ /* 0x002fc8000bf05070 */
[----:B------:R-:W-:-:S09]  /*0110*/  UISETP.NE.AND.EX UP0, UPT, UR9, URZ, UPT, UP0 ;  /* 0x000000ff0900728c */ /* 0x000fd2000bf05300 */
[----:B------:R-:W-:Y:S05]  /*0120*/  BRA.U !UP0, `(.L_x_1) ;  /* 0x0000000108107547 */ /* 0x000fea000b800000 */
[----:B------:R-:W1:Y:S02]  /*0130*/  LDC.64 R2, c[0x0][0x888] ;  /* 0x00022200ff027b82 */ /* 0x000e640000000a00 */
[----:B-1----:R1:W5:Y:S01]  /*0140*/  LDG.E R81, desc[UR46][R2.64] ;  /* 0x0000002e02517981 */ /* 0x002362000c1e1900 */
[----:B------:R-:W-:Y:S01]  /*0150*/  HFMA2 R155, -RZ, RZ, 0, 5.9604644775390625e-08 ;  /* 0x00000001ff9b7431 */ /* 0x000fe200000001ff */
[----:B------:R-:W-:Y:S05]  /*0160*/  BRA `(.L_x_0) ;  /* 0x00000000000c7947 */ /* 0x000fea0003800000 */
.L_x_1:
[----:B------:R-:W1:Y:S01]  /*0170*/  LDCU UR8, c[0x0][0x880] ;  /* 0x00011000ff0877ac */ /* 0x000e620008000800 */
[----:B------:R-:W-:Y:S01]  /*0180*/  HFMA2 R155, -RZ, RZ, 0, 5.9604644775390625e-08 ;  /* 0x00000001ff9b7431 */ /* 0x000fe200000001ff */
[----:B-1----:R-:W-:-:S07]  /*0190*/  MOV R81, UR8 ;  /* 0x0000000800517c02 */ /* 0x002fce0008000f00 */
.L_x_0:
[----:B------:R-:W2:Y:S02]  /*01a0*/  LDCU.64 UR8, c[0x0][0x8b0] ;  /* 0x00011600ff0877ac */ /* 0x000ea40008000a00 */
[----:B--2---:R-:W-:-:S04]  /*01b0*/  UISETP.NE.U32.AND UP0, UPT, UR8, URZ, UPT ;  /* 0x000000ff0800728c */ /* 0x004fc8000bf05070 */
[----:B------:R-:W-:-:S09]  /*01c0*/  UISETP.NE.AND.EX UP0, UPT, UR9, URZ, UPT, UP0 ;  /* 0x000000ff0900728c */ /* 0x000fd2000bf05300 */
[----:B------:R-:W-:Y:S05]  /*01d0*/  BRA.U UP0, `(.L_x_2) ;  /* 0x0000000100247547 */ /* 0x000fea000b800000 */
[----:B------:R-:W2:Y:S02]  /*01e0*/  LDCU.64 UR8, c[0x0][0x8a8] ;  /* 0x00011500ff0877ac */ /* 0x000ea40008000a00 */
[----:B--2---:R-:W-:-:S04]  /*01f0*/  UISETP.NE.U32.AND UP0, UPT, UR8, URZ, UPT ;  /* 0x000000ff0800728c */ /* 0x004fc8000bf05070 */
[----:B------:R-:W-:-:S09]  /*0200*/  UISETP.NE.AND.EX UP0, UPT, UR9, URZ, UPT, UP0 ;  /* 0x000000ff0900728c */ /* 0x000fd2000bf05300 */
[----:B------:R-:W-:Y:S05]  /*0210*/  BRA.U !UP0, `(.L_x_3) ;  /* 0x00000001080c7547 */ /* 0x000fea000b800000 */
[----:B------:R-:W2:Y:S02]  /*0220*/  LDC.64 R78, c[0x0][0x8a8] ;  /* 0x00022a00ff4e7b82 */ /* 0x000ea40000000a00 */
[----:B--2---:R2:W5:Y:S01]  /*0230*/  LDG.E R78, desc[UR46][R78.64] ;  /* 0x0000002e4e4e7981 */ /* 0x004562000c1e1900 */
[----:B------:R-:W-:Y:S05]  /*0240*/  BRA `(.L_x_2) ;  /* 0x0000000000087947 */ /* 0x000fea0003800000 */
.L_x_3:
[----:B------:R-:W2:Y:S02]  /*0250*/  LDCU UR8, c[0x0][0x8a0] ;  /* 0x00011400ff0877ac */ /* 0x000ea40008000800 */
[----:B--2---:R-:W-:Y:S02]  /*0260*/  MOV R78, UR8 ;  /* 0x00000008004e7c02 */ /* 0x004fe40008000f00 */
.L_x_2:
[----:B------:R-:W-:Y:S01]  /*0270*/  IMAD.U32 R0, RZ, RZ, UR10 ;  /* 0x0000000aff007e24 */ /* 0x000fe2000f8e00ff */
[----:B------:R-:W-:Y:S04]  /*0280*/  BSSY.RECONVERGENT B0, `(.L_x_4) ;  /* 0x000000c000007945 */ /* 0x000fe80003800200 */
[C---:B------:R-:W-:Y:S02]  /*0290*/  ISETP.NE.OR P2, PT, R0.reuse, 0x1, !P1 ;  /* 0x000000010000780c */ /* 0x040fe40004f45670 */
[----:B------:R-:W-:-:S11]  /*02a0*/  ISETP.NE.OR P0, PT, R0, 0x3, !P1 ;  /* 0x000000030000780c */ /* 0x000fd60004f05670 */
[----:B------:R-:W-:Y:S05]  /*02b0*/  @P2 BRA `(.L_x_5) ;  /* 0x0000000000202947 */ /* 0x000fea0003800000 */
[----:B------:R-:W3:Y:S02]  /*02c0*/  LDCU.64 UR8, c[0x0][0x348] ;  /* 0x00006900ff0877ac */ /* 0x000ee40008000a00 */
[----:B---3--:R-:W-:Y:S02]  /*02d0*/  UIADD3 UR12, UP1, UPT, UR8, 0x80, URZ ;  /* 0x00000080080c7890 */ /* 0x008fe4000ff3e0ff */
[----:B------:R-:W-:Y:S02]  /*02e0*/  UIADD3 UR8, UP0, UPT, UR8, 0x180, URZ ;  /* 0x0000018008087890 */ /* 0x000fe4000ff1e0ff */
[----:B------:R-:W-:Y:S02]  /*02f0*/  UIADD3.X UR13, UPT, UPT, URZ, UR9, URZ, UP1, !UPT ;  /* 0x00000009ff0d7290 */ /* 0x000fe40008ffe4ff */
[----:B------:R-:W-:-:S07]  /*0300*/  UIADD3.X UR9, UPT, UPT, URZ, UR9, URZ, UP0, !UPT ;  /* 0x00000009ff097290 */ /* 0x000fce00087fe4ff */
[----:B------:R3:W-:Y:S02]  /*0310*/  UTMACCTL.PF [UR12] ;  /* 0x000000000c0079b9 */ /* 0x0007e40008040000 */
[----:B------:R3:W-:Y:S02]  /*0320*/  UTMACCTL.PF [UR8] ;  /* 0x00000000080079b9 */ /* 0x0007e40008040000 */
[----:B---3--:R-:W-:Y:S01]  /*0330*/  NOP ;  /* 0x0000000000007918 */ /* 0x008fe20000000000 */
.L_x_5:
[----:B------:R-:W-:Y:S05]  /*0340*/  BSYNC.RECONVERGENT B0 ;  /* 0x0000000000007941 */ /* 0x000fea0003800200 */
.L_x_4:
[----:B------:R-:W-:Y:S04]  /*0350*/  BSSY.RECONVERGENT B0, `(.L_x_6) ;  /* 0x000000a000007945 */ /* 0x000fe80003800200 */
        /* <DEDUP_REMOVED lines=9> */
.L_x_7:
[----:B------:R-:W-:Y:S05]  /*03f0*/  BSYNC.RECONVERGENT B0 ;  /* 0x0000000000007941 */ /* 0x000fea0003800200 */
.L_x_6:
[----:B------:R-:W3:Y:S01]  /*0400*/  LDCU.64 UR8, c[0x0][0x888] ;  /* 0x00011100ff0877ac */ /* 0x000ee20008000a00 */
[----:B------:R-:W-:Y:S02]  /*0410*/  UISETP.EQ.U32.AND UP1, UPT, UR6, URZ, UPT ;  /* 0x000000ff0600728c */ /* 0x000fe4000bf22070 */
[----:B------:R-:W-:Y:S02]  /*0420*/  UPLOP3.LUT UP5, UPT, UPT, UPT, UPT, 0x80, 0x8 ;  /* 0x000000000008789c */ /* 0x000fe40003faf070 */
[----:B---3--:R-:W-:-:S04]  /*0430*/  UISETP.NE.U32.AND UP0, UPT, UR8, URZ, UPT ;  /* 0x000000ff0800728c */ /* 0x008fc8000bf05070 */
[----:B------:R-:W-:-:S04]  /*0440*/  UISETP.NE.AND.EX UP0, UPT, UR9, URZ, UPT, UP0 ;  /* 0x000000ff0900728c */ /* 0x000fc8000bf05300 */
[----:B------:R-:W-:-:S04]  /*0450*/  UISETP.EQ.OR.EX UP2, UPT, UR7, URZ, !UP0, UP1 ;  /* 0x000000ff0700728c */ /* 0x000fc8000c742710 */
[----:B------:R-:W-:-:S05]  /*0460*/  UP2UR UR50, UPR, URZ, 0x4 ;  /* 0x00000004ff327883 */ /* 0x000fca0008000000 */
[----:B------:R-:W-:Y:S07]  /*0470*/  BRA.U !UP2, `(.L_x_8) ;  /* 0x000000010a207547 */ /* 0x000fee000b800000 */
[----:B------:R-:W-:Y:S01]  /*0480*/  UISETP.NE.U32.AND UP2, UPT, UR6, URZ, UPT ;  /* 0x000000ff0600728c */ /* 0x000fe2000bf45070 */
[----:B-----5:R-:W-:Y:S01]  /*0490*/  FSETP.NEU.AND P0, PT, R81, RZ, PT ;  /* 0x000000ff5100720b */ /* 0x020fe20003f0d000 */
[----:B------:R-:W-:Y:S02]  /*04a0*/  USEL UR6, URZ, 0xffffffff, UP0 ;  /* 0xffffffffff067887 */ /* 0x000fe40008000000 */
[----:B------:R-:W-:-:S10]  /*04b0*/  UISETP.NE.AND.EX UP2, UPT, UR7, URZ, UPT, UP2 ;  /* 0x000000ff0700728c */ /* 0x000fd4000bf45320 */
[----:B------:R-:W-:Y:S01]  /*04c0*/  VOTEU.ANY UP1, P0 ;  /* 0x0000000000ff7886 */ /* 0x000fe20000020100 */
[----:B------:R-:W-:-:S04]  /*04d0*/  @!UP2 USEL UR6, URZ, 0xffffffff, UP1 ;  /* 0xffffffffff06a887 */ /* 0x000fc80008800000 */
[----:B------:R-:W-:-:S04]  /*04e0*/  ULOP3.LUT UR6, UR6, 0x1, URZ, 0xc0, !UPT ;  /* 0x0000000106067892 */ /* 0x000fc8000f8ec0ff */
[----:B------:R-:W-:-:S11]  /*04f0*/  UISETP.NE.U32.AND UP5, UPT, UR6, 0x1, UPT ;  /* 0x000000010600788c */ /* 0x000fd6000bfa5070 */
.L_x_8:
[----:B------:R-:W3:Y:S01]  /*0500*/  SHFL.IDX PT, R0, R162, RZ, 0x1f ;  /* 0x00001fffa2007589 */ /* 0x000ee200000e0000 */
[----:B------:R-:W-:-:S04]  /*0510*/  UISETP.NE.AND UP1, UPT, UR10, 0x2, UPT ;  /* 0x000000020a00788c */ /* 0x000fc8000bf25270 */
[----:B------:R-:W-:Y:S02]  /*0520*/  UISETP.EQ.AND UP2, UPT, UR5, URZ, !UP1 ;  /* 0x000000ff0500728c */ /* 0x000fe4000cf42270 */
[----:B------:R-:W-:-:S04]  /*0530*/  USEL UR6, URZ, 0x1, UP1 ;  /* 0x00000001ff067887 */ /* 0x000fc80008800000 */
[----:B------:R-:W-:Y:S02]  /*0540*/  PLOP3.LUT P5, PT, P1, PT, UP2, 0x80, 0x8 ;  /* 0x000000000008781c */ /* 0x000fe40000faf028 */
[----:B---3--:R-:W-:-:S13]  /*0550*/  ISETP.NE.AND P0, PT, R0, RZ, PT ;  /* 0x000000ff0000720c */ /* 0x008fda0003f05270 */
[----:B------:R-:W-:Y:S05]  /*0560*/  @P0 BRA `(.L_x_9) ;  /* 0x0000000000800947 */ /* 0x000fea0003800000 */
[----:B------:R-:W-:Y:S01]  /*0570*/  ELECT P0, URZ, PT ;  /* 0x0000000000ff782f */ /* 0x000fe20003800000 */
[----:B------:R-:W-:-:S12]  /*0580*/  BSSY.RECONVERGENT B0, `(.L_x_9) ;  /* 0x000001e000007945 */ /* 0x000fd80003800200 */
[----:B------:R-:W-:Y:S05]  /*0590*/  @!P0 BRA `(.L_x_10) ;  /* 0x0000000000708947 */ /* 0x000fea0003800000 */
[----:B------:R-:W-:Y:S01]  /*05a0*/  UMOV UR8, 0x400 ;  /* 0x0000040000087882 */ /* 0x000fe20000000000 */
[----:B------:R-:W-:Y:S01]  /*05b0*/  UMOV UR7, 0x1 ;  /* 0x0000000100077882 */ /* 0x000fe20000000000 */
[----:B------:R-:W-:Y:S02]  /*05c0*/  ULEA UR8, UR37, UR8, 0x18 ;  /* 0x0000000825087291 */ /* 0x000fe4000f8ec0ff */
[----:B------:R-:W-:-:S04]  /*05d0*/  UIADD3 UR12, UPT, UPT, -UR7, 0x100000, URZ ;  /* 0x00100000070c7890 */ /* 0x000fc8000fffe1ff */
[----:B------:R-:W-:Y:S02]  /*05e0*/  USHF.L.U32 UR13, UR12, 0xb, URZ ;  /* 0x0000000b0c0d7899 */ /* 0x000fe400080006ff */
[----:B------:R-:W-:Y:S01]  /*05f0*/  USHF.L.U32 UR12, UR12, 0x1, URZ ;  /* 0x000000010c0c7899 */ /* 0x000fe200080006ff */
[----:B------:R-:W3:Y:S11]  /*0600*/  FENCE.VIEW.ASYNC.S ;  /* 0x00000000000073c6 */ /* 0x000ef60000000000 */
[----:B---3--:R3:W4:Y:S01]  /*0610*/  SYNCS.EXCH.64 URZ, [UR8], UR12 ;  /* 0x0000000c08ff75b2 */ /* 0x0087220008000100 */
[----:B------:R3:W1:Y:S01]  /*0620*/  SYNCS.EXCH.64 URZ, [UR8+0x50], UR12 ;  /* 0x0000500c08ff75b2 */ /* 0x0006620008000100 */
        /* <DEDUP_REMOVED lines=17> */
[----:B------:R3:W1:Y:S02]  /*0740*/  SYNCS.EXCH.64 URZ, [UR8+0x98], UR12 ;  /* 0x0000980c08ff75b2 */ /* 0x0006640008000100 */
[----:B---3--:R-:W-:Y:S01]  /*0750*/  NOP ;  /* 0x0000000000007918 */ /* 0x008fe20000000000 */
.L_x_10:
[----:B------:R-:W-:Y:S05]  /*0760*/  BSYNC.RECONVERGENT B0 ;  /* 0x0000000000007941 */ /* 0x000fea0003800200 */
.L_x_9:
[----:B------:R-:W3:Y:S01]  /*0770*/  SHFL.IDX PT, R0, R162, RZ, 0x1f ;  /* 0x00001fffa2007589 */ /* 0x000ee200000e0000 */
[----:B------:R-:W-:Y:S01]  /*0780*/  NOP ;  /* 0x0000000000007918 */ /* 0x000fe20000000000 */
[----:B---3--:R-:W-:-:S13]  /*0790*/  ISETP.NE.AND P0, PT, R0, 0x1, PT ;  /* 0x000000010000780c */ /* 0x008fda0003f05270 */
[----:B------:R-:W-:Y:S05]  /*07a0*/  @P0 BRA `(.L_x_11) ;  /* 0x0000000000540947 */ /* 0x000fea0003800000 */
[----:B------:R-:W-:Y:S01]  /*07b0*/  UMOV UR9, 0x400 ;  /* 0x0000040000097882 */ /* 0x000fe20000000000 */
[----:B------:R-:W-:Y:S01]  /*07c0*/  UMOV UR8, 0x20 ;  /* 0x0000002000087882 */ /* 0x000fe20000000000 */
[----:B------:R-:W-:Y:S01]  /*07d0*/  UMOV UR7, 0x80 ;  /* 0x0000008000077882 */ /* 0x000fe20000000000 */
[----:B------:R-:W-:Y:S02]  /*07e0*/  ULEA UR9, UR37, UR9, 0x18 ;  /* 0x0000000925097291 */ /* 0x000fe4000f8ec0ff */
[----:B------:R-:W-:-:S04]  /*07f0*/  UIADD3 UR12, UPT, UPT, -UR8, 0x100000, URZ ;  /* 0x00100000080c7890 */ /* 0x000fc8000fffe1ff */
[----:B------:R-:W-:Y:S02]  /*0800*/  USHF.L.U32 UR13, UR12, 0xb, URZ ;  /* 0x0000000b0c0d7899 */ /* 0x000fe400080006ff */
[----:B------:R-:W-:Y:S02]  /*0810*/  USHF.L.U32 UR12, UR12, 0x1, URZ ;  /* 0x000000010c0c7899 */ /* 0x000fe400080006ff */
[----:B------:R-:W-:-:S04]  /*0820*/  UIADD3 UR14, UPT, UPT, -UR7, 0x100000, URZ ;  /* 0x00100000070e7890 */ /* 0x000fc8000fffe1ff */
[----:B------:R-:W-:Y:S02]  /*0830*/  USHF.L.U32 UR15, UR14, 0xb, URZ ;  /* 0x0000000b0e0f7899 */ /* 0x000fe400080006ff */
[----:B------:R-:W-:Y:S01]  /*0840*/  USHF.L.U32 UR14, UR14, 0x1, URZ ;  /* 0x000000010e0e7899 */ /* 0x000fe200080006ff */
[----:B------:R-:W-:Y:S01]  /*0850*/  ELECT P0, URZ, PT ;  /* 0x0000000000ff782f */ /* 0x000fe20003800000 */
[----:B------:R-:W3:Y:S02]  /*0860*/  FENCE.VIEW.ASYNC.S ;  /* 0x00000000000073c6 */ /* 0x000ee40000000000 */
[----:B---3--:R3:W1:Y:S08]  /*0870*/  SYNCS.EXCH.64 URZ, [UR9+0xa0], UR12 ;  /* 0x0000a00c09ff75b2 */ /* 0x0086700008000100 */
[----:B------:R3:W1:Y:S01]  /*0880*/  SYNCS.EXCH.64 URZ, [UR9+0xc0], UR14 ;  /* 0x0000c00e09ff75b2 */ /* 0x0006620008000100 */
[----:B------:R3:W1:Y:S01]  /*0890*/  SYNCS.EXCH.64 URZ, [UR9+0xa8], UR12 ;  /* 0x0000a80c09ff75b2 */ /* 0x0006620008000100 */
[----:B------:R3:W1:Y:S01]  /*08a0*/  SYNCS.EXCH.64 URZ, [UR9+0xc8], UR14 ;  /* 0x0000c80e09ff75b2 */ /* 0x0006620008000100 */
[----:B------:R3:W1:Y:S01]  /*08b0*/  SYNCS.EXCH.64 URZ, [UR9+0xb0], UR12 ;  /* 0x0000b00c09ff75b2 */ /* 0x0006620008000100 */
[----:B------:R3:W1:Y:S01]  /*08c0*/  SYNCS.EXCH.64 URZ, [UR9+0xd0], UR14 ;  /* 0x0000d00e09ff75b2 */ /* 0x0006620008000100 */
[----:B------:R3:W1:Y:S01]  /*08d0*/  SYNCS.EXCH.64 URZ, [UR9+0xb8], UR12 ;  /* 0x0000b80c09ff75b2 */ /* 0x0006620008000100 */
[----:B------:R3:W1:Y:S01]  /*08e0*/  SYNCS.EXCH.64 URZ, [UR9+0xd8], UR14 ;  /* 0x0000d80e09ff75b2 */ /* 0x0006620008000100 */
[----:B------:R-:W-:Y:S01]  /*08f0*/  NOP ;  /* 0x0000000000007918 */ /* 0x000fe20000000000 */
.L_x_11:
[----:B------:R-:W2:Y:S01]  /*0900*/  SHFL.IDX PT, R0, R162, RZ, 0x1f ;  /* 0x00001fffa2007589 */ /* 0x000ea200000e0000 */
[----:B------:R-:W-:Y:S01]  /*0910*/  NOP ;  /* 0x0000000000007918 */ /* 0x000fe20000000000 */
[----:B--2---:R-:W-:-:S13]  /*0920*/  ISETP.NE.AND P0, PT, R0, 0x3, PT ;  /* 0x000000030000780c */ /* 0x004fda0003f05270 */
[----:B------:R-:W-:Y:S05]  /*0930*/  @P0 BRA `(.L_x_12) ;  /* 0x00000000002c0947 */ /* 0x000fea0003800000 */
[----:B------:R-:W-:Y:S01]  /*0940*/  UMOV UR8, 0x400 ;  /* 0x0000040000087882 */ /* 0x000fe20000000000 */
[----:B------:R-:W-:Y:S01]  /*0950*/  UMOV UR7, 0x20 ;  /* 0x0000002000077882 */ /* 0x000fe20000000000 */
[----:B------:R-:W-:Y:S02]  /*0960*/  ULEA UR8, UR37, UR8, 0x18 ;  /* 0x0000000825087291 */ /* 0x000fe4000f8ec0ff */
[----:B---3--:R-:W-:-:S04]  /*0970*/  UIADD3 UR12, UPT, UPT, -UR7, 0x100000, URZ ;  /* 0x00100000070c7890 */ /* 0x008fc8000fffe1ff */
[----:B------:R-:W-:Y:S02]  /*0980*/  USHF.L.U32 UR13, UR12, 0xb, URZ ;  /* 0x0000000b0c0d7899 */ /* 0x000fe400080006ff */
[----:B------:R-:W-:Y:S01]  /*0990*/  USHF.L.U32 UR12, UR12, 0x1, URZ ;  /* 0x000000010c0c7899 */ /* 0x000fe200080006ff */
[----:B------:R-:W-:Y:S01]  /*09a0*/  ELECT P0, URZ, PT ;  /* 0x0000000000ff782f */ /* 0x000fe20003800000 */
[----:B------:R-:W2:Y:S10]  /*09b0*/  FENCE.VIEW.ASYNC.S ;  /* 0x00000000000073c6 */ /* 0x000eb40000000000 */
[----:B--2---:R2:W3:Y:S01]  /*09c0*/  SYNCS.EXCH.64 URZ, [UR8+0xe0], UR12 ;  /* 0x0000e00c08ff75b2 */ /* 0x0044e20008000100 */
[----:B------:R2:W1:Y:S01]  /*09d0*/  SYNCS.EXCH.64 URZ, [UR8+0xe8], UR12 ;  /* 0x0000e80c08ff75b2 */ /* 0x0004620008000100 */
[----:B------:R-:W-:Y:S01]  /*09e0*/  NOP ;  /* 0x0000000000007918 */ /* 0x000fe20000000000 */
.L_x_12:
[----:B------:R-:W4:Y:S01]  /*09f0*/  SHFL.IDX PT, R0, R162, RZ, 0x1f ;  /* 0x00001fffa2007589 */ /* 0x000f2200000e0000 */
[----:B------:R-:W-:Y:S01]  /*0a00*/  NOP ;  /* 0x0000000000007918 */ /* 0x000fe20000000000 */
[----:B----4-:R-:W-:-:S13]  /*0a10*/  ISETP.NE.AND P0, PT, R0, 0x4, PT ;  /* 0x000000040000780c */ /* 0x010fda0003f05270 */
[----:B------:R-:W-:Y:S05]  /*0a20*/  @P0 BRA `(.L_x_13) ;  /* 0x0000000000480947 */ /* 0x000fea0003800000 */
[----:B---3--:R-:W-:Y:S01]  /*0a30*/  UMOV UR9, 0x1e0 ;  /* 0x000001e000097882 */ /* 0x008fe20000000000 */
[----:B--2---:R-:W-:Y:S01]  /*0a40*/  UMOV UR8, 0x400 ;  /* 0x0000040000087882 */ /* 0x004fe20000000000 */
[----:B------:R-:W-:Y:S01]  /*0a50*/  USEL UR9, UR9, 0x1a0, UP5 ;  /* 0x000001a009097887 */ /* 0x000fe2000a800000 */
        /* <DEDUP_REMOVED lines=9> */
[----:B------:R-:W2:Y:S02]  /*0af0*/  FENCE.VIEW.ASYNC.S ;  /* 0x00000000000073c6 */ /* 0x000ea40000000000 */
[----:B--2---:R4:W2:Y:S08]  /*0b00*/  SYNCS.EXCH.64 URZ, [UR8+0xf0], UR12 ;  /* 0x0000f00c08ff75b2 */ /* 0x0048b00008000100 */
[----:B------:R4:W3:Y:S01]  /*0b10*/  SYNCS.EXCH.64 URZ, [UR8+0x100], UR14 ;  /* 0x0001000e08ff75b2 */ /* 0x0008e20008000100 */
[----:B------:R4:W1:Y:S01]  /*0b20*/  SYNCS.EXCH.64 URZ, [UR8+0xf8], UR12 ;  /* 0x0000f80c08ff75b2 */ /* 0x0008620008000100 */
[----:B------:R4:W1:Y:S02]  /*0b30*/  SYNCS.EXCH.64 URZ, [UR8+0x108], UR14 ;  /* 0x0001080e08ff75b2 */ /* 0x0008640008000100 */
[----:B----4-:R-:W-:Y:S01]  /*0b40*/  NOP ;  /* 0x0000000000007918 */ /* 0x010fe20000000000 */
.L_x_13:
[----:B------:R-:W4:Y:S01]  /*0b50*/  SHFL.IDX PT, R0, R162, RZ, 0x1f ;  /* 0x00001fffa2007589 */ /* 0x000f2200000e0000 */
[----:B------:R-:W-:Y:S01]  /*0b60*/  NOP ;  /* 0x0000000000007918 */ /* 0x000fe20000000000 */
[----:B----4-:R-:W-:-:S13]  /*0b70*/  ISETP.NE.AND P0, PT, R0, 0x5, PT ;  /* 0x000000050000780c */ /* 0x010fda0003f05270 */
[----:B------:R-:W-:Y:S05]  /*0b80*/  @P0 BRA `(.L_x_14) ;  /* 0x0000000000440947 */ /* 0x000fea0003800000 */
[----:B---3--:R-:W-:Y:S01]  /*0b90*/  UMOV UR9, 0x400 ;  /* 0x0000040000097882 */ /* 0x008fe20000000000 */
[----:B--2---:R-:W-:Y:S01]  /*0ba0*/  UMOV UR8, 0x1 ;  /* 0x0000000100087882 */ /* 0x004fe20000000000 */
        /* <DEDUP_REMOVED lines=15> */
.L_x_14:
[----:B------:R-:W4:Y:S01]  /*0ca0*/  SHFL.IDX PT, R0, R162, RZ, 0x1f ;  /* 0x00001fffa2007589 */ /* 0x000f2200000e0000 */
[----:B------:R-:W-:Y:S01]  /*0cb0*/  ISETP.NE.OR P1, PT, RZ, UR10, !P1 ;  /* 0x0000000aff007c0c */ /* 0x000fe2000cf25670 */
[----:B------:R-:W-:Y:S01]  /*0cc0*/  NOP ;  /* 0x0000000000007918 */ /* 0x000fe20000000000 */
[----:B----4-:R-:W-:-:S13]  /*0cd0*/  ISETP.NE.AND P0, PT, R0, 0x3, PT ;  /* 0x000000030000780c */ /* 0x010fda0003f05270 */
[----:B------:R-:W-:Y:S05]  /*0ce0*/  @P0 BRA `(.L_x_15) ;  /* 0x0000000000340947 */ /* 0x000fea0003800000 */
[----:B--2---:R-:W-:Y:S01]  /*0cf0*/  UMOV UR8, 0x400 ;  /* 0x0000040000087882 */ /* 0x004fe20000000000 */
[----:B------:R-:W-:Y:S01]  /*0d00*/  UMOV UR7, 0x20 ;  /* 0x0000002000077882 */ /* 0x000fe20000000000 */
[----:B------:R-:W-:Y:S02]  /*0d10*/  ULEA UR8, UR37, UR8, 0x18 ;  /* 0x0000000825087291 */ /* 0x000fe4000f8ec0ff */
[----:B---3--:R-:W-:-:S04]  /*0d20*/  UIADD3 UR12, UPT, UPT, -UR7, 0x100000, URZ ;  /* 0x00100000070c7890 */ /* 0x008fc8000fffe1ff */
[----:B------:R-:W-:Y:S02]  /*0d30*/  USHF.L.U32 UR13, UR12, 0xb, URZ ;  /* 0x0000000b0c0d7899 */ /* 0x000fe400080006ff */
[----:B------:R-:W-:Y:S01]  /*0d40*/  USHF.L.U32 UR12, UR12, 0x1, URZ ;  /* 0x000000010c0c7899 */ /* 0x000fe200080006ff */
[----:B------:R-:W-:Y:S01]  /*0d50*/  ELECT P0, URZ, PT ;  /* 0x0000000000ff782f */ /* 0x000fe20003800000 */
[----:B------:R-:W2:Y:S10]  /*0d60*/  FENCE.VIEW.ASYNC.S ;  /* 0x00000000000073c6 */ /* 0x000eb40000000000 */
[----:B--2---:R4:W2:Y:S01]  /*0d70*/  SYNCS.EXCH.64 URZ, [UR8+0x130], UR12 ;  /* 0x0001300c08ff75b2 */ /* 0x0048a20008000100 */
[----:B------:R4:W3:Y:S01]  /*0d80*/  SYNCS.EXCH.64 URZ, [UR8+0x140], UR12 ;  /* 0x0001400c08ff75b2 */ /* 0x0008e20008000100 */
[----:B------:R4:W1:Y:S01]  /*0d90*/  SYNCS.EXCH.64 URZ, [UR8+0x138], UR12 ;  /* 0x0001380c08ff75b2 */ /* 0x0008620008000100 */
[----:B------:R4:W1:Y:S02]  /*0da0*/  SYNCS.EXCH.64 URZ, [UR8+0x148], UR12 ;  /* 0x0001480c08ff75b2 */ /* 0x0008640008000100 */
[----:B----4-:R-:W-:Y:S01]  /*0db0*/  NOP ;  /* 0x0000000000007918 */ /* 0x010fe20000000000 */
.L_x_15:
[----:B------:R-:W-:Y:S01]  /*0dc0*/  VOTEU.ALL UP1, P1 ;  /* 0x0000000000ff7886 */ /* 0x000fe20000820000 */
[----:B--2---:R-:W2:Y:S01]  /*0dd0*/  LDCU UR8, c[0x0][0x36c] ;  /* 0x00006d80ff0877ac */ /* 0x004ea20008000800 */
[----:B------:R-:W-:Y:S01]  /*0de0*/  NOP ;  /* 0x0000000000007918 */ /* 0x000fe20000000000 */
[----:B------:R-:W-:Y:S01]  /*0df0*/  LOP3.LUT R10, R170, 0x1f, RZ, 0xc0, !PT ;  /* 0x0000001faa0a7812 */ /* 0x000fe200078ec0ff */
[----:B---3--:R-:W-:Y:S01]  /*0e00*/  UMOV UR12, 0x20 ;  /* 0x00000020000c7882 */ /* 0x008fe20000000000 */
[----:B------:R-:W-:Y:S01]  /*0e10*/  @!UP1 UMOV UR7, 0x400 ;  /* 0x0000040000079882 */ /* 0x000fe20000000000 */
[----:B------:R-:W-:-:S04]  /*0e20*/  @!UP1 UIADD3 UR12, UPT, UPT, -UR12, 0x100000, URZ ;  /* 0x001000000c0c9890 */ /* 0x000fc8000fffe1ff */
[----:B------:R-:W-:Y:S02]  /*0e30*/  @!UP1 USHF.L.U32 UR13, UR12, 0xb, URZ ;  /* 0x0000000b0c0d9899 */ /* 0x000fe400080006ff */
[----:B------:R-:W-:Y:S02]  /*0e40*/  @!UP1 USHF.L.U32 UR12, UR12, 0x1, URZ ;  /* 0x000000010c0c9899 */ /* 0x000fe400080006ff */
[----:B------:R-:W-:Y:S01]  /*0e50*/  @!UP1 ULEA UR7, UR37, UR7, 0x18 ;  /* 0x0000000725079291 */ /* 0x000fe2000f8ec0ff */
[----:B------:R-:W-:Y:S01]  /*0e60*/  VOTEU.ALL UP1, P1 ;  /* 0x0000000000ff7886 */ /* 0x000fe20000820000 */
[----:B------:R-:W-:Y:S01]  /*0e70*/  UISETP.NE.AND UP4, UPT, UR10, URZ, UPT ;  /* 0x000000ff0a00728c */ /* 0x000fe2000bf85270 */
[----:B------:R-:W3:Y:S09]  /*0e80*/  FENCE.VIEW.ASYNC.S ;  /* 0x00000000000073c6 */ /* 0x000ef20000000000 */
[----:B---3--:R3:W4:Y:S01]  /*0e90*/  @!UP1 SYNCS.EXCH.64 URZ, [UR7+0x150], UR12 ;  /* 0x0001500c07ff95b2 */ /* 0x0087220008000100 */
[----:B--2---:R-:W-:-:S09]  /*0ea0*/  UISETP.EQ.U32.AND UP1, UPT, UR8, 0x1, UPT ;  /* 0x000000010800788c */ /* 0x004fd2000bf22070 */
[----:B------:R-:W-:Y:S05]  /*0eb0*/  BRA.U !UP1, `(.L_x_16) ;  /* 0x0000000109087547 */ /* 0x000fea000b800000 */
[----:B-1--4-:R-:W-:Y:S01]  /*0ec0*/  UCGABAR_ARV ;  /* 0x00000000000079c7 */ /* 0x012fe20008000000 */
[----:B------:R-:W-:Y:S05]  /*0ed0*/  BRA `(.L_x_17) ;  /* 0x0000000000047947 */ /* 0x000fea0003800000 */
.L_x_16:
[----:B-1--4-:R-:W-:Y:S01]  /*0ee0*/  NOP ;  /* 0x0000000000007918 */ /* 0x012fe20000000000 */
.L_x_17:
[----:B------:R-:W1:Y:S01]  /*0ef0*/  S2R R11, SR_CTAID.X ;  /* 0x00000000000b7919 */ /* 0x000e620000002500 */
[----:B------:R-:W-:-:S05]  /*0f00*/  CS2R.32 R156, SR_CgaSize ;  /* 0x00000000009c7805 */ /* 0x000fca0000008a00 */
[----:B------:R-:W-:-:S05]  /*0f10*/  IMAD R156, R156, -0xa0, RZ ;  /* 0xffffff609c9c7824 */ /* 0x000fca00078e02ff */
[----:B------:R-:W-:-:S14]  /*0f20*/  R2UR UR8, R156 ;  /* 0x000000009c0872ca */ /* 0x000fdc00000e0000 */
[----:B------:R-:W2:Y:S01]  /*0f30*/  LDCU UR8, c[0x0][UR8+0x2b0] ;  /* 0x00005600080877ac */ /* 0x000ea20008000800 */
[----:B------:R-:W-:-:S05]  /*0f40*/  CS2R.32 R0, SR_CgaSize ;  /* 0x0000000000007805 */ /* 0x000fca0000008a00 */
[----:B------:R-:W-:-:S06]  /*0f50*/  IMAD R0, R0, -0xa0, RZ ;  /* 0xffffff6000007824 */ /* 0x000fcc00078e02ff */
[----:B------:R-:W4:Y:S01]  /*0f60*/  LDC R0, c[0x0][R0+0x2a0] ;  /* 0x0000a80000007b82 */ /* 0x000f220000000800 */
[----:B------:R-:W-:Y:S01]  /*0f70*/  PRMT R8, RZ, 0x7610, R8 ;  /* 0x00007610ff087816 */ /* 0x000fe20000000008 */
[----:B------:R-:W2:Y:S01]  /*0f80*/  S2R R20, SR_CTAID.Y ;  /* 0x0000000000147919 */ /* 0x000ea20000002600 */
[----:B------:R-:W-:-:S05]  /*0f90*/  CS2R.32 R156, SR_CgaSize ;  /* 0x00000000009c7805 */ /* 0x000fca0000008a00 */
[----:B------:R-:W-:-:S05]  /*0fa0*/  IMAD R156, R156, -0xa0, RZ ;  /* 0xffffff609c9c7824 */ /* 0x000fca00078e02ff */
[----:B---3--:R-:W-:-:S14]  /*0fb0*/  R2UR UR7, R156 ;  /* 0x000000009c0772ca */ /* 0x008fdc00000e0000 */
[----:B------:R-:W3:Y:S01]  /*0fc0*/  LDCU UR7, c[0x0][UR7+0x2b4] ;  /* 0x00005680070777ac */ /* 0x000ee20008000800 */
[----:B------:R-:W-:Y:S01]  /*0fd0*/  UISETP.NE.AND UP2, UPT, UR10, 0x2, UPT ;  /* 0x000000020a00788c */ /* 0x000fe2000bf45270 */
[----:B------:R-:W2:Y:S01]  /*0fe0*/  LDC R9, c[0x0][0xb24] ;  /* 0x0002c900ff097b82 */ /* 0x000ea20000000800 */
[----:B------:R-:W-:-:S05]  /*0ff0*/  CS2R.32 R154, SR_CgaSize ;  /* 0x00000000009a7805 */ /* 0x000fca0000008a00 */
[----:B------:R-:W-:-:S06]  /*1000*/  IMAD R154, R154, -0xa0, RZ ;  /* 0xffffff609a9a7824 */ /* 0x000fcc00078e02ff */
[----:B------:R-:W4:Y:S08]  /*1010*/  LDC R154, c[0x0][R154+0x2a4] ;  /* 0x0000a9009a9a7b82 */ /* 0x000f300000000800 */
[----:B------:R-:W4:Y:S01]  /*1020*/  LDC R72, c[0x0][0xb24] ;  /* 0x0002c900ff487b82 */ /* 0x000f220000000800 */
[----:B-1----:R-:W-:Y:S01]  /*1030*/  I2FP.F32.U32 R4, R11 ;  /* 0x0000000b00047245 */ /* 0x002fe20000201000 */
[----:B------:R-:W-:-:S06]  /*1040*/  IMAD.MOV.U32 R21, RZ, RZ, R11 ;  /* 0x000000ffff157224 */ /* 0x000fcc00078e000b */
[----:B------:R-:W1:Y:S01]  /*1050*/  S2UR UR36, SR_CTAID.Z ;  /* 0x00000000002479c3 */ /* 0x000e620000002700 */
[----:B--2---:R-:W-:Y:S02]  /*1060*/  ISETP.GE.AND P0, PT, R9, 0x1, PT ;  /* 0x000000010900780c */ /* 0x004fe40003f06270 */
[----:B------:R-:W-:Y:S01]  /*1070*/  I2FP.F32.U32 R2, R20 ;  /* 0x0000001400027245 */ /* 0x000fe20000201000 */
[----:B------:R-:W-:-:S04]  /*1080*/  FMUL R4, R4, UR8 ;  /* 0x0000000804047c20 */ /* 0x000fc80008400000 */
[----:B---3--:R-:W-:Y:S01]  /*1090*/  FMUL R2, R2, UR7 ;  /* 0x0000000702027c20 */ /* 0x008fe20008400000 */
[----:B------:R-:W2:Y:S01]  /*10a0*/  F2I.U32.TRUNC.NTZ R156, R4 ;  /* 0x00000004009c7305 */ /* 0x000ea2000020f000 */
[----:B------:R-:W3:Y:S07]  /*10b0*/  LDCU UR7, c[0x0][0xb30] ;  /* 0x00016600ff0777ac */ /* 0x000eee0008000800 */
[----:B------:R-:W1:Y:S01]  /*10c0*/  F2I.U32.TRUNC.NTZ R3, R2 ;  /* 0x0000000200037305 */ /* 0x000e62000020f000 */
[----:B--2---:R-:W-:-:S04]  /*10d0*/  IMAD.MOV R156, RZ, RZ, -R156 ;  /* 0x000000ffff9c7224 */ /* 0x004fc800078e0a9c */
[----:B----4-:R-:W-:Y:S01]  /*10e0*/  IMAD R156, R0, R156, R11 ;  /* 0x0000009c009c7224 */ /* 0x010fe200078e020b */
[----:B------:R-:W-:Y:S01]  /*10f0*/  PRMT R0, RZ, 0x7610, R0 ;  /* 0x00007610ff007816 */ /* 0x000fe20000000000 */
[----:B---3--:R-:W-:Y:S01]  /*1100*/  UISETP.NE.AND UP3, UPT, UR7, 0x1, UPT ;  /* 0x000000010700788c */ /* 0x008fe2000bf65270 */
[----:B-1----:R-:W-:-:S05]  /*1110*/  IADD3 R3, PT, PT, -R3, RZ, RZ ;  /* 0x000000ff03037210 */ /* 0x002fca0007ffe1ff */
[----:B------:R-:W-:Y:S01]  /*1120*/  IMAD R154, R154, R3, R20 ;  /* 0x000000039a9a7224 */ /* 0x000fe200078e0214 */
[----:B------:R-:W-:Y:S06]  /*1130*/  BRA.U UP4, `(.L_x_18) ;  /* 0x0000000104247547 */ /* 0x000fec000b800000 */
[----:B------:R-:W-:Y:S01]  /*1140*/  ISETP.NE.AND P1, PT, R154, RZ, PT ;  /* 0x000000ff9a00720c */ /* 0x000fe20003f25270 */
[----:B------:R-:W-:Y:S01]  /*1150*/  IMAD.MOV.U32 R0, RZ, RZ, 0x3 ;  /* 0x00000003ff007424 */ /* 0x000fe200078e00ff */
[C---:B------:R-:W-:Y:S02]  /*1160*/  LOP3.LUT R3, R156.reuse, 0xfffffffe, RZ, 0xc0, !PT ;  /* 0xfffffffe9c037812 */ /* 0x040fe400078ec0ff */
[----:B------:R-:W-:Y:S02]  /*1170*/  ISETP.LT.U32.OR P1, PT, R156, 0x2, !P1 ;  /* 0x000000029c00780c */ /* 0x000fe40004f21470 */
[----:B------:R-:W-:Y:S02]  /*1180*/  SHF.L.U32 R0, R0, R3, RZ ;  /* 0x0000000300007219 */ /* 0x000fe400000006ff */
[----:B------:R-:W-:Y:S02]  /*1190*/  SEL R5, RZ, 0x1, !P1 ;  /* 0x00000001ff057807 */ /* 0x000fe40004800000 */
[----:B------:R-:W-:-:S05]  /*11a0*/  SEL R2, RZ, 0x2, !P1 ;  /* 0x00000002ff027807 */ /* 0x000fca0004800000 */
[----:B------:R-:W-:-:S05]  /*11b0*/  IMAD.IADD R2, R5, 0x1, R2 ;  /* 0x0000000105027824 */ /* 0x000fca00078e0202 */
[----:B------:R-:W-:Y:S02]  /*11c0*/  PRMT R8, R2, 0x7610, R8 ;  /* 0x0000761002087816 */ /* 0x000fe40000000008 */
.L_x_18:
[----:B------:R-:W-:Y:S05]  /*11d0*/  @!P0 BRA `(.L_x_19) ;  /* 0x0000000000b88947 */ /* 0x000fea0003800000 */
[----:B------:R-:W1:Y:S01]  /*11e0*/  LDC.64 R4, c[0x0][0xb18] ;  /* 0x0002c600ff047b82 */ /* 0x000e620000000a00 */
[----:B------:R-:W-:-:S07]  /*11f0*/  ISETP.NE.AND P0, PT, R9, 0x1, PT ;  /* 0x000000010900780c */ /* 0x000fce0003f05270 */
[----:B------:R-:W2:Y:S08]  /*1200*/  LDC R14, c[0x0][0xb0c] ;  /* 0x0002c300ff0e7b82 */ /* 0x000eb00000000800 */
[----:B------:R-:W3:Y:S08]  /*1210*/  LDC R13, c[0x0][0x370] ;  /* 0x0000dc00ff0d7b82 */ /* 0x000ef00000000800 */
[----:B------:R-:W4:Y:S01]  /*1220*/  LDC R16, c[0x0][0x374] ;  /* 0x0000dd00ff107b82 */ /* 0x000f220000000800 */
[----:B-1----:R-:W-:-:S07]  /*1230*/  ISETP.NE.AND P1, PT, R4, 0x1, PT ;  /* 0x000000010400780c */ /* 0x002fce0003f25270 */
[----:B------:R-:W3:Y:S01]  /*1240*/  LDC.64 R6, c[0x0][0xb10] ;  /* 0x0002c400ff067b82 */ /* 0x000ee20000000a00 */
[----:B--2---:R-:W-:-:S07]  /*1250*/  ISETP.NE.AND P2, PT, R14, 0x1, PT ;  /* 0x000000010e00780c */ /* 0x004fce0003f45270 */
[----:B------:R-:W1:Y:S08]  /*1260*/  LDC R12, c[0x0][0xb20] ;  /* 0x0002c800ff0c7b82 */ /* 0x000e700000000800 */
[----:B------:R-:W2:Y:S01]  /*1270*/  LDC.64 R2, c[0x0][0xb28] ;  /* 0x0002ca00ff027b82 */ /* 0x000ea20000000a00 */
[----:B----4-:R-:W-:-:S04]  /*1280*/  IMAD.HI.U32 R15, R16, R5, RZ ;  /* 0x00000005100f7227 */ /* 0x010fc800078e00ff */
[----:B------:R-:W-:-:S04]  /*1290*/  IMAD.HI.U32 R5, R20, R5, RZ ;  /* 0x0000000514057227 */ /* 0x000fc800078e00ff */
[----:B---3--:R-:W-:-:S04]  /*12a0*/  IMAD.HI.U32 R18, R13, R6, RZ ;  /* 0x000000060d127227 */ /* 0x008fc800078e00ff */
[C---:B------:R-:W-:Y:S01]  /*12b0*/  IMAD.HI.U32 R22, R11.reuse, R6, RZ ;  /* 0x000000060b167227 */ /* 0x040fe200078e00ff */
[-C--:B------:R-:W-:Y:S02]  /*12c0*/  @P2 SHF.R.U32.HI R13, RZ, R7.reuse, R18 ;  /* 0x00000007ff0d2219 */ /* 0x080fe40000011612 */
[-C--:B-1----:R-:W-:Y:S02]  /*12d0*/  @P1 SHF.R.U32.HI R16, RZ, R12.reuse, R15 ;  /* 0x0000000cff101219 */ /* 0x082fe4000001160f */
[----:B------:R-:W-:Y:S02]  /*12e0*/  SHF.R.U32.HI R5, RZ, R12, R5 ;  /* 0x0000000cff057219 */ /* 0x000fe40000011605 */
[----:B------:R-:W-:Y:S02]  /*12f0*/  SHF.R.U32.HI R22, RZ, R7, R22 ;  /* 0x00000007ff167219 */ /* 0x000fe40000011616 */
[----:B------:R-:W-:Y:S01]  /*1300*/  SEL R5, R20, R5, !P1 ;  /* 0x0000000514057207 */ /* 0x000fe20004800000 */
[----:B--2---:R-:W-:Y:S01]  /*1310*/  IMAD.HI.U32 R18, R16, R2, RZ ;  /* 0x0000000210127227 */ /* 0x004fe200078e00ff */
[----:B------:R-:W-:-:S02]  /*1320*/  SEL R21, R11, R22, !P2 ;  /* 0x000000160b157207 */ /* 0x000fc40005000000 */
[----:B------:R-:W-:Y:S01]  /*1330*/  IADD3 R7, PT, PT, -R5, RZ, RZ ;  /* 0x000000ff05077210 */ /* 0x000fe20007ffe1ff */
[----:B------:R-:W-:Y:S01]  /*1340*/  IMAD.HI.U32 R6, R13, R2, RZ ;  /* 0x000000020d067227 */ /* 0x000fe200078e00ff */
[----:B------:R-:W-:-:S03]  /*1350*/  @P0 SHF.R.U32.HI R16, RZ, R3, R18 ;  /* 0x00000003ff100219 */ /* 0x000fc60000011612 */
[----:B------:R-:W-:Y:S01]  /*1360*/  IMAD R7, R4, R7, R20 ;  /* 0x0000000704077224 */ /* 0x000fe200078e0214 */
[----:B------:R-:W-:Y:S01]  /*1370*/  @P0 SHF.R.U32.HI R13, RZ, R3, R6 ;  /* 0x00000003ff0d0219 */ /* 0x000fe20000011606 */
[----:B------:R-:W-:-:S04]  /*1380*/  IMAD R16, R16, R9, RZ ;  /* 0x0000000910107224 */ /* 0x000fc800078e02ff */
[----:B------:R-:W-:Y:S01]  /*1390*/  IMAD R6, R13, R9, RZ ;  /* 0x000000090d067224 */ /* 0x000fe200078e02ff */
[----:B------:R-:W-:-:S04]  /*13a0*/  ISETP.GE.AND P1, PT, R5, R16, PT ;  /* 0x000000100500720c */ /* 0x000fc80003f26270 */
[----:B------:R-:W-:Y:S01]  /*13b0*/  ISETP.GE.OR P1, PT, R21, R6, P1 ;  /* 0x000000061500720c */ /* 0x000fe20000f26670 */
[----:B------:R-:W-:-:S05]  /*13c0*/  IMAD.HI.U32 R6, R5, R2, RZ ;  /* 0x0000000205067227 */ /* 0x000fca00078e00ff */
[----:B------:R-:W-:-:S04]  /*13d0*/  SHF.R.U32.HI R6, RZ, R3, R6 ;  /* 0x00000003ff067219 */ /* 0x000fc80000011606 */
[----:B------:R-:W-:-:S03]  /*13e0*/  SEL R6, R5, R6, !P0 ;  /* 0x0000000605067207 */ /* 0x000fc60004000000 */
[----:B------:R-:W-:Y:S01]  /*13f0*/  @!P1 IMAD.HI.U32 R12, R21, R2, RZ ;  /* 0x00000002150c9227 */ /* 0x000fe200078e00ff */
[----:B------:R-:W-:-:S04]  /*1400*/  IADD3 R2, PT, PT, -R6, RZ, RZ ;  /* 0x000000ff06027210 */ /* 0x000fc80007ffe1ff */
[----:B------:R-:W-:Y:S01]  /*1410*/  @!P1 SHF.R.U32.HI R12, RZ, R3, R12 ;  /* 0x00000003ff0c9219 */ /* 0x000fe2000001160c */
[----:B------:R-:W-:-:S03]  /*1420*/  IMAD R2, R9, R2, R5 ;  /* 0x0000000209027224 */ /* 0x000fc600078e0205 */
[----:B------:R-:W-:-:S05]  /*1430*/  @!P1 SEL R3, R21, R12, !P0 ;  /* 0x0000000c15039207 */ /* 0x000fca0004000000 */
[--C-:B------:R-:W-:Y:S02]  /*1440*/  @!P1 IMAD.IADD R6, R6, 0x1, -R3.reuse ;  /* 0x0000000106069824 */ /* 0x100fe400078e0a03 */
[----:B------:R-:W-:Y:S01]  /*1450*/  @!P1 IMAD R3, R2, R13, R3 ;  /* 0x0000000d02039224 */ /* 0x000fe200078e0203 */
[----:B------:R-:W-:Y:S01]  /*1460*/  IADD3 R2, PT, PT, -R21, RZ, RZ ;  /* 0x000000ff15027210 */ /* 0x000fe20007ffe1ff */
[----:B------:R-:W-:Y:S02]  /*1470*/  @!P1 IMAD R5, R6, R9, R21 ;  /* 0x0000000906059224 */ /* 0x000fe400078e0215 */
[----:B------:R-:W-:Y:S02]  /*1480*/  @!P1 IMAD.MOV.U32 R21, RZ, RZ, R3 ;  /* 0x000000ffff159224 */ /* 0x000fe400078e0003 */
[----:B------:R-:W-:Y:S02]  /*1490*/  IMAD R2, R14, R2, R11 ;  /* 0x000000020e027224 */ /* 0x000fe400078e020b */
[----:B------:R-:W-:-:S02]  /*14a0*/  IMAD R20, R5, R4, R7 ;  /* 0x0000000405147224 */ /* 0x000fc400078e0207 */
[----:B------:R-:W-:Y:S02]  /*14b0*/  IMAD R21, R21, R14, R2 ;  /* 0x0000000e15157224 */ /* 0x000fe400078e0202 */
.L_x_19:
[----:B------:R-:W-:Y:S05]  /*14c0*/  BRA.U UP3, `(.L_x_20) ;  /* 0x0000000103407547 */ /* 0x000fea000b800000 */
[----:B------:R-:W1:Y:S08]  /*14d0*/  LDC.64 R4, c[0x0][0xb10] ;  /* 0x0002c400ff047b82 */ /* 0x000e700000000a00 */
[----:B------:R-:W2:Y:S08]  /*14e0*/  LDC.64 R2, c[0x0][0xb18] ;  /* 0x0002c600ff027b82 */ /* 0x000eb00000000a00 */
[----:B------:R-:W3:Y:S08]  /*14f0*/  LDC R6, c[0x0][0xb20] ;  /* 0x0002c800ff067b82 */ /* 0x000ef00000000800 */
[----:B------:R-:W4:Y:S01]  /*1500*/  LDC R12, c[0x0][0xb0c] ;  /* 0x0002c300ff0c7b82 */ /* 0x000f220000000800 */
[----:B-1----:R-:W-:-:S05]  /*1510*/  IMAD.HI.U32 R4, R21, R4, RZ ;  /* 0x0000000415047227 */ /* 0x002fca00078e00ff */
[----:B------:R-:W-:Y:S01]  /*1520*/  SHF.R.U32.HI R4, RZ, R5, R4 ;  /* 0x00000005ff047219 */ /* 0x000fe20000011604 */
[----:B--2---:R-:W-:Y:S01]  /*1530*/  IMAD.HI.U32 R3, R20, R3, RZ ;  /* 0x0000000314037227 */ /* 0x004fe200078e00ff */
[----:B------:R-:W-:-:S04]  /*1540*/  ISETP.NE.AND P0, PT, R2, 0x1, PT ;  /* 0x000000010200780c */ /* 0x000fc80003f05270 */
[----:B---3--:R-:W-:-:S04]  /*1550*/  SHF.R.U32.HI R3, RZ, R6, R3 ;  /* 0x00000006ff037219 */ /* 0x008fc80000011603 */
[----:B------:R-:W-:Y:S02]  /*1560*/  SEL R3, R20, R3, !P0 ;  /* 0x0000000314037207 */ /* 0x000fe40004000000 */
[----:B----4-:R-:W-:-:S04]  /*1570*/  ISETP.NE.AND P1, PT, R12, 0x1, PT ;  /* 0x000000010c00780c */ /* 0x010fc80003f25270 */
[----:B------:R-:W-:-:S05]  /*1580*/  SEL R6, R21, R4, !P1 ;  /* 0x0000000415067207 */ /* 0x000fca0004800000 */
[----:B------:R-:W-:Y:S02]  /*1590*/  IMAD.IADD R4, R3, 0x1, -R6 ;  /* 0x0000000103047824 */ /* 0x000fe400078e0a06 */
[----:B------:R-:W-:Y:S02]  /*15a0*/  IMAD.IADD R3, R6, 0x1, -R3 ;  /* 0x0000000106037824 */ /* 0x000fe400078e0a03 */
[----:B------:R-:W-:Y:S02]  /*15b0*/  IMAD R21, R4, R12, R21 ;  /* 0x0000000c04157224 */ /* 0x000fe400078e0215 */
[----:B------:R-:W-:Y:S02]  /*15c0*/  IMAD R20, R3, R2, R20 ;  /* 0x0000000203147224 */ /* 0x000fe400078e0214 */
.L_x_20:
[----:B------:R-:W-:Y:S05]  /*15d0*/  BRA.U !UP1, `(.L_x_21) ;  /* 0x00000001090c7547 */ /* 0x000fea000b800000 */
[----:B------:R-:W-:Y:S01]  /*15e0*/  UCGABAR_WAIT ;  /* 0x0000000000007dc7 */ /* 0x000fe20008000000 */
[----:B------:R-:W-:Y:S01]  /*15f0*/  CCTL.IVALL ;  /* 0x00000000ff00798f */ /* 0x000fe20002000000 */
[----:B------:R-:W-:Y:S05]  /*1600*/  BRA `(.L_x_22) ;  /* 0x0000000000047947 */ /* 0x000fea0003800000 */
.L_x_21:
[----:B------:R-:W-:Y:S06]  /*1610*/  BAR.SYNC.DEFER_BLOCKING 0x0 ;  /* 0x0000000000007b1d */ /* 0x000fec0000010000 */
.L_x_22:
[----:B------:R-:W-:Y:S05]  /*1620*/  BRA.U UP2, `(.L_x_23) ;  /* 0x0000001502807547 */ /* 0x000fea000b800000 */
[----:B------:R-:W1:Y:S01]  /*1630*/  LDCU UR4, c[0x0][0x38c] ;  /* 0x00007180ff0477ac */ /* 0x000e620008000800 */
[----:B------:R-:W2:Y:S01]  /*1640*/  LDC R9, c[0x0][0x370] ;  /* 0x0000dc00ff097b82 */ /* 0x000ea20000000800 */
[----:B------:R-:W-:Y:S01]  /*1650*/  IMAD.SHL.U32 R16, R11, 0x80, RZ ;  /* 0x000000800b107824 */ /* 0x000fe200078e00ff */
[----:B------:R-:W-:Y:S01]  /*1660*/  PLOP3.LUT P1, PT, PT, PT, UP5, 0x80, 0x8 ;  /* 0x000000000008781c */ /* 0x000fe20003f2f058 */
[----:B------:R-:W-:Y:S01]  /*1670*/  HFMA2 R12, -RZ, RZ, 0, 0 ;  /* 0x00000000ff0c7431 */ /* 0x000fe200000001ff */
[----:B------:R-:W-:Y:S01]  /*1680*/  UISETP.NE.AND UP1, UPT, UR10, URZ, UPT ;  /* 0x000000ff0a00728c */ /* 0x000fe2000bf25270 */
[----:B------:R-:W-:Y:S01]  /*1690*/  ISETP.NE.AND P4, PT, R10, RZ, P5 ;  /* 0x000000ff0a00720c */ /* 0x000fe20002f85270 */
[----:B------:R-:W-:Y:S01]  /*16a0*/  IMAD.MOV.U32 R15, RZ, RZ, 0x1 ;  /* 0x00000001ff0f7424 */ /* 0x000fe200078e00ff */
[----:B------:R-:W-:Y:S01]  /*16b0*/  PLOP3.LUT P1, PT, P1, PT, PT, 0x8, 0x80 ;  /* 0x000000000080781c */ /* 0x000fe20000f2e170 */
[----:B------:R-:W3:Y:S01]  /*16c0*/  LDC R0, c[0x0][0x374] ;  /* 0x0000dd00ff007b82 */ /* 0x000ee20000000800 */
[----:B------:R-:W-:Y:S01]  /*16d0*/  IMAD.MOV.U32 R14, RZ, RZ, RZ ;  /* 0x000000ffff0e7224 */ /* 0x000fe200078e00ff */
[----:B------:R-:W-:Y:S01]  /*16e0*/  MOV R8, 0x1 ;  /* 0x0000000100087802 */ /* 0x000fe20000000f00 */
[----:B------:R-:W-:Y:S01]  /*16f0*/  IMAD.MOV.U32 R10, RZ, RZ, RZ ;  /* 0x000000ffff0a7224 */ /* 0x000fe200078e00ff */
[----:B------:R-:W-:Y:S01]  /*1700*/  LOP3.LUT R16, R16, 0x80, RZ, 0xc0, !PT ;  /* 0x0000008010107812 */ /* 0x000fe200078ec0ff */
[----:B------:R-:W4:Y:S01]  /*1710*/  LDCU.64 UR14, c[0x0][0x348] ;  /* 0x00006900ff0e77ac */ /* 0x000f220008000a00 */
[----:B-1----:R-:W-:-:S02]  /*1720*/  UIADD3 UR5, UPT, UPT, UR4, 0x1f, URZ ;  /* 0x0000001f04057890 */ /* 0x002fc4000fffe0ff */
[----:B------:R-:W-:Y:S02]  /*1730*/  USEL UR22, UR6, 0x2, UP1 ;  /* 0x0000000206167887 */ /* 0x000fe40008800000 */
[----:B------:R-:W-:Y:S01]  /*1740*/  USHF.R.S32.HI UR7, URZ, 0x1f, UR5 ;  /* 0x0000001fff077899 */ /* 0x000fe20008011405 */
[----:B------:R-:W-:-:S03]  /*1750*/  UMOV UR23, URZ ;  /* 0x000000ff00177c82 */ /* 0x000fc60008000000 */
[----:B------:R-:W-:Y:S02]  /*1760*/  ULEA.HI UR7, UR7, UR5, URZ, 0x5 ;  /* 0x0000000507077291 */ /* 0x000fe4000f8f28ff */
[----:B------:R-:W-:Y:S02]  /*1770*/  UIADD3 UR5, UPT, UPT, UR4, -0x1, URZ ;  /* 0xffffffff04057890 */ /* 0x000fe4000fffe0ff */
[----:B------:R-:W-:Y:S02]  /*1780*/  USHF.R.S32.HI UR7, URZ, 0x5, UR7 ;  /* 0x00000005ff077899 */ /* 0x000fe40008011407 */
[----:B------:R-:W-:Y:S02]  /*1790*/  UISETP.GE.U32.AND UP2, UPT, UR5, -0x3f, UPT ;  /* 0xffffffc10500788c */ /* 0x000fe4000bf46070 */
[----:B------:R-:W-:Y:S02]  /*17a0*/  UISETP.LT.U32.AND UP0, UPT, UR7, 0xa, UPT ;  /* 0x0000000a0700788c */ /* 0x000fe4000bf01070 */
[----:B------:R-:W-:-:S02]  /*17b0*/  UIADD3 UR4, UPT, UPT, UR4, 0x3e, URZ ;  /* 0x0000003e04047890 */ /* 0x000fc4000fffe0ff */
[----:B------:R-:W-:-:S04]  /*17c0*/  USEL UR5, UR7, 0xa, UP0 ;  /* 0x0000000a07057887 */ /* 0x000fc80008000000 */
[----:B------:R-:W-:Y:S02]  /*17d0*/  UIADD3 UR21, UPT, UPT, UR5, -0x1, URZ ;  /* 0xffffffff05157890 */ /* 0x000fe4000fffe0ff */
[----:B------:R-:W-:Y:S02]  /*17e0*/  @UP2 UIADD3 UR21, UPT, UPT, UR5, URZ, URZ ;  /* 0x000000ff05152290 */ /* 0x000fe4000fffe0ff */
[----:B------:R-:W-:Y:S02]  /*17f0*/  UIADD3 UR24, UPT, UPT, UR7, -UR5, URZ ;  /* 0x8000000507187290 */ /* 0x000fe4000fffe0ff */
[----:B------:R-:W-:Y:S02]  /*1800*/  UIADD3 UR13, UPT, UPT, UR21, 0x1, URZ ;  /* 0x00000001150d7890 */ /* 0x000fe4000fffe0ff */
[----:B--2-4-:R-:W-:-:S12]  /*1810*/  UIADD3 UR21, UPT, UPT, -UR21, URZ, URZ ;  /* 0x000000ff15157290 */ /* 0x014fd8000fffe1ff */
.L_x_43:
[----:B------:R-:W-:Y:S01]  /*1820*/  UISETP.NE.AND UP0, UPT, UR37, URZ, UPT ;  /* 0x000000ff2500728c */ /* 0x000fe2000bf05270 */
[----:B------:R-:W1:Y:S08]  /*1830*/  S2UR UR37, SR_CgaCtaId ;  /* 0x00000000002579c3 */ /* 0x000e700000008800 */
[----:B------:R-:W-:Y:S05]  /*1840*/  BRA.U UP0, `(.L_x_24) ;  /* 0x0000000100347547 */ /* 0x000fea000b800000 */
[----:B------:R-:W2:Y:S01]  /*1850*/  S2R R2, SR_CgaCtaId ;  /* 0x0000000000027919 */ /* 0x000ea20000008800 */
[----:B------:R-:W-:-:S04]  /*1860*/  MOV R3, 0x400 ;  /* 0x0000040000037802 */ /* 0x000fc80000000f00 */
[----:B--2---:R-:W-:Y:S02]  /*1870*/  LEA R3, R2, R3, 0x18 ;  /* 0x0000000302037211 */ /* 0x004fe400078ec0ff */
[----:B------:R-:W-:-:S03]  /*1880*/  SHF.L.U32 R2, R8, 0x1f, RZ ;  /* 0x0000001f08027819 */ /* 0x000fc600000006ff */
[----:B------:R-:W-:-:S04]  /*1890*/  IMAD R3, R10, 0x8, R3 ;  /* 0x000000080a037824 */ /* 0x000fc800078e0203 */
[----:B------:R-:W2:Y:S02]  /*18a0*/  SYNCS.PHASECHK.TRANS64.TRYWAIT P0, [R3+URZ+0x140], R2 ;  /* 0x00014002030075a7 */ /* 0x000ea400080011ff */
[----:B--2---:R-:W-:Y:S05]  /*18b0*/  @!P0 BRA `(.L_x_25) ;  /* 0x0000009c00a48947 */ /* 0x004fea0003800000 */
.L_x_154:
[----:B------:R-:W-:Y:S01]  /*18c0*/  VIADD R10, R10, 0x1 ;  /* 0x000000010a0a7836 */ /* 0x000fe20000000000 */
[----:B------:R2:W-:Y:S04]  /*18d0*/  SYNCS.ARRIVE.TRANS64.A1T0 RZ, [R3+URZ+0x130], RZ ;  /* 0x000130ff03ff79a7 */ /* 0x0005e800081000ff */
[----:B------:R-:W-:-:S04]  /*18e0*/  ISETP.NE.AND P0, PT, R10, 0x2, PT ;  /* 0x000000020a00780c */ /* 0x000fc80003f05270 */
[----:B------:R-:W-:Y:S02]  /*18f0*/  SEL R10, R10, RZ, P0 ;  /* 0x000000ff0a0a7207 */ /* 0x000fe40000000000 */
[----:B--2---:R-:W-:-:S04]  /*1900*/  SEL R3, RZ, 0x1, P0 ;  /* 0x00000001ff037807 */ /* 0x004fc80000000000 */
[----:B------:R-:W-:-:S07]  /*1910*/  LOP3.LUT R8, R8, R3, RZ, 0x3c, !PT ;  /* 0x0000000308087212 */ /* 0x000fce00078e3cff */
.L_x_24:
[----:B------:R-:W-:Y:S01]  /*1920*/  UMOV UR6, 0x400 ;  /* 0x0000040000067882 */ /* 0x000fe20000000000 */
[----:B------:R-:W-:Y:S01]  /*1930*/  LEA.HI R3, R21, R21, RZ, 0x1 ;  /* 0x0000001515037211 */ /* 0x000fe200078f08ff */
[----:B-1----:R-:W-:Y:S01]  /*1940*/  ULEA UR6, UR37, UR6, 0x18 ;  /* 0x0000000625067291 */ /* 0x002fe2000f8ec0ff */
[----:B------:R-:W-:Y:S01]  /*1950*/  SHF.L.U32 R2, R15, 0x1f, RZ ;  /* 0x0000001f0f027819 */ /* 0x000fe200000006ff */
[----:B------:R-:W-:Y:S01]  /*1960*/  UISETP.GE.U32.AND UP0, UPT, UR4, 0x3f, UPT ;  /* 0x0000003f0400788c */ /* 0x000fe2000bf06070 */
[C---:B------:R-:W-:Y:S01]  /*1970*/  R2UR UR9, R16.reuse ;  /* 0x00000000100972ca */ /* 0x040fe200000e0000 */
[----:B------:R-:W-:Y:S01]  /*1980*/  ULEA UR8, UR23, UR6, 0x3 ;  /* 0x0000000617087291 */ /* 0x000fe2000f8e18ff */
[----:B------:R-:W-:Y:S01]  /*1990*/  IMAD.SHL.U32 R3, R3, 0x80, RZ ;  /* 0x0000008003037824 */ /* 0x000fe200078e00ff */
[----:B------:R-:W-:Y:S01]  /*19a0*/  R2UR UR11, R16 ;  /* 0x00000000100b72ca */ /* 0x000fe200000e0000 */
[----:B------:R-:W-:-:S03]  /*19b0*/  UMOV UR25, URZ ;  /* 0x000000ff00197c82 */ /* 0x000fc60008000000 */
[----:B------:R-:W-:-:S03]  /*19c0*/  R2UR UR35, R3 ;  /* 0x00000000032372ca */ /* 0x000fc600000e0000 */
[----:B------:R1:W2:Y:S01]  /*19d0*/  SYNCS.PHASECHK.TRANS64.TRYWAIT P0, [UR8+0x50], R2 ;  /* 0x00005002ff0075a7 */ /* 0x0002a20008001108 */
[----:B------:R-:W-:-:S09]  /*19e0*/  R2UR UR8, R20 ;  /* 0x00000000140872ca */ /* 0x000fd200000e0000 */
[----:B------:R-:W-:-:S04]  /*19f0*/  ULOP3.LUT UR35, UR9, 0xffffff00, UR35, 0xf8, !UPT ;  /* 0xffffff0009237892 */ /* 0x000fc8000f8ef823 */
[----:B------:R-:W-:Y:S01]  /*1a00*/  ULEA UR11, UR8, UR11, 0x8 ;  /* 0x0000000b080b7291 */ /* 0x000fe2000f8e40ff */
[----:B------:R-:W-:Y:S11]  /*1a10*/  BRA.U !UP0, `(.L_x_26) ;  /* 0x0000000108bc7547 */ /* 0x000ff6000b800000 */
[----:B------:R-:W-:Y:S01]  /*1a20*/  UMOV UR16, UR21 ;  /* 0x0000001500107c82 */ /* 0x000fe20008000000 */
[----:B------:R-:W-:Y:S01]  /*1a30*/  UMOV UR17, UR23 ;  /* 0x0000001700117c82 */ /* 0x000fe20008000000 */
[----:B------:R-:W-:-:S05]  /*1a40*/  UMOV UR34, URZ ;  /* 0x000000ff00227c82 */ /* 0x000fca0008000000 */
.L_x_32:
[----:B------:R-:W-:Y:S01]  /*1a50*/  ULEA UR33, UR17, UR6, 0x3 ;  /* 0x0000000611217291 */ /* 0x000fe2000f8e18ff */
[----:B------:R-:W-:Y:S01]  /*1a60*/  @P5 MOV R3, 0x8000 ;  /* 0x0000800000035802 */ /* 0x000fe20000000f00 */
[----:B-12-4-:R-:W-:Y:S10]  /*1a70*/  @P0 BRA `(.L_x_27) ;  /* 0x00000000000c0947 */ /* 0x016ff40003800000 */
[----:B------:R-:W-:-:S04]  /*1a80*/  SHF.L.U32 R5, R15, 0x1f, RZ ;  /* 0x0000001f0f057819 */ /* 0x000fc800000006ff */
[----:B------:R-:W2:Y:S02]  /*1a90*/  SYNCS.PHASECHK.TRANS64.TRYWAIT P0, [UR33+0x50], R5 ;  /* 0x00005005ff0075a7 */ /* 0x000ea40008001121 */
[----:B--2---:R-:W-:Y:S05]  /*1aa0*/  @!P0 BRA `(.L_x_28) ;  /* 0x0000009c003c8947 */ /* 0x004fea0003800000 */
.L_x_27:
[----:B------:R2:W-:Y:S01]  /*1ab0*/  @P5 SYNCS.ARRIVE.TRANS64 RZ, [UR33], R3 ;  /* 0x00000003ffff59a7 */ /* 0x0005e20008000021 */
[----:B------:R-:W-:Y:S02]  /*1ac0*/  ULOP3.LUT UR8, UR22, 0x2, URZ, 0xfc, !UPT ;  /* 0x0000000216087892 */ /* 0x000fe4000f8efcff */
[----:B------:R-:W-:Y:S02]  /*1ad0*/  UIADD3 UR16, UPT, UPT, UR16, 0x1, URZ ;  /* 0x0000000110107890 */ /* 0x000fe4000fffe0ff */
[----:B------:R-:W-:Y:S02]  /*1ae0*/  UISETP.NE.AND UP0, UPT, UR8, 0x2, UPT ;  /* 0x000000020800788c */ /* 0x000fe4000bf05270 */
[----:B------:R-:W-:-:S07]  /*1af0*/  UISETP.NE.AND UP2, UPT, UR16, 0x1, UPT ;  /* 0x000000011000788c */ /* 0x000fce000bf45270 */
[----:B------:R-:W-:Y:S05]  /*1b00*/  BRA.U UP0, `(.L_x_29) ;  /* 0x0000000100047547 */ /* 0x000fea000b800000 */
[----:B------:R-:W-:Y:S05]  /*1b10*/  BPT.TRAP 0x1 ;  /* 0x000000040000795c */ /* 0x000fea0000300000 */
.L_x_29:
[----:B------:R-:W-:Y:S04]  /*1b20*/  BSSY.RECONVERGENT B0, `(.L_x_30) ;  /* 0x0000003000007945 */ /* 0x000fe80003800200 */
[----:B------:R-:W-:Y:S05]  /*1b30*/  @!P4 BRA `(.L_x_31) ;  /* 0x000000000004c947 */ /* 0x000fea0003800000 */
[----:B------:R-:W-:Y:S05]  /*1b40*/  BPT.TRAP 0x1 ;  /* 0x000000040000795c */ /* 0x000fea0000300000 */
.L_x_31:
[----:B------:R-:W-:Y:S05]  /*1b50*/  BSYNC.RECONVERGENT B0 ;  /* 0x0000000000007941 */ /* 0x000fea0003800200 */
.L_x_30:
[----:B------:R-:W-:Y:S02]  /*1b60*/  UIADD3 UR23, UPT, UPT, UR17, 0x1, URZ ;  /* 0x0000000111177890 */ /* 0x000fe4000fffe0ff */
[----:B------:R-:W-:Y:S02]  /*1b70*/  UIADD3 UR28, UP1, UPT, UR14, 0x80, URZ ;  /* 0x000000800e1c7890 */ /* 0x000fe4000ff3e0ff */
[----:B------:R-:W-:Y:S02]  /*1b80*/  UISETP.NE.AND UP0, UPT, UR23, 0xa, UPT ;  /* 0x0000000a1700788c */ /* 0x000fe4000bf05270 */
[----:B------:R-:W-:Y:S02]  /*1b90*/  ULOP3.LUT UR33, UR33, 0xfefffff8, URZ, 0xc0, !UPT ;  /* 0xfefffff821217892 */ /* 0x000fe4000f8ec0ff */
[----:B------:R-:W-:Y:S02]  /*1ba0*/  USEL UR9, URZ, 0x1, UP0 ;  /* 0x00000001ff097887 */ /* 0x000fe40008000000 */
[----:B------:R-:W-:-:S02]  /*1bb0*/  USEL UR23, UR23, URZ, UP0 ;  /* 0x000000ff17177287 */ /* 0x000fc40008000000 */
[----:B------:R-:W-:Y:S02]  /*1bc0*/  UIADD3 UR26, UP0, UPT, UR14, 0x180, URZ ;  /* 0x000001800e1a7890 */ /* 0x000fe4000ff1e0ff */
[----:B------:R-:W-:Y:S01]  /*1bd0*/  ULEA UR8, UR23, UR6, 0x3 ;  /* 0x0000000617087291 */ /* 0x000fe2000f8e18ff */
[----:B------:R-:W-:Y:S01]  /*1be0*/  LOP3.LUT R15, R15, UR9, RZ, 0x3c, !PT ;  /* 0x000000090f0f7c12 */ /* 0x000fe2000f8e3cff */
[----:B------:R-:W-:Y:S02]  /*1bf0*/  UIADD3.X UR29, UPT, UPT, URZ, UR15, URZ, UP1, !UPT ;  /* 0x0000000fff1d7290 */ /* 0x000fe40008ffe4ff */
[----:B------:R-:W-:Y:S01]  /*1c00*/  UIADD3.X UR27, UPT, UPT, URZ, UR15, URZ, UP0, !UPT ;  /* 0x0000000fff1b7290 */ /* 0x000fe200087fe4ff */
[----:B-1----:R-:W-:Y:S01]  /*1c10*/  SHF.L.U32 R2, R15, 0x1f, RZ ;  /* 0x0000001f0f027819 */ /* 0x002fe200000006ff */
[----:B------:R-:W-:Y:S01]  /*1c20*/  UMOV UR18, 0x0 ;  /* 0x0000000000127882 */ /* 0x000fe20000000000 */
[----:B------:R-:W-:Y:S01]  /*1c30*/  UMOV UR19, 0x10000000 ;  /* 0x1000000000137882 */ /* 0x000fe20000000000 */
[----:B------:R-:W-:Y:S01]  /*1c40*/  UMOV UR10, UR34 ;  /* 0x00000022000a7c82 */ /* 0x000fe20008000000 */
[----:B------:R4:W1:Y:S01]  /*1c50*/  SYNCS.PHASECHK.TRANS64.TRYWAIT P0, [UR8+0x50], R2 ;  /* 0x00005002ff0075a7 */ /* 0x0008620008001108 */
[----:B------:R-:W-:Y:S01]  /*1c60*/  ULEA UR8, UR17, UR6, 0xd ;  /* 0x0000000611087291 */ /* 0x000fe2000f8e68ff */
[----:B------:R-:W-:Y:S01]  /*1c70*/  UMOV UR12, UR36 ;  /* 0x00000024000c7c82 */ /* 0x000fe20008000000 */
[----:B------:R-:W-:-:S02]  /*1c80*/  UMOV UR9, UR33 ;  /* 0x0000002100097c82 */ /* 0x000fc40008000000 */
[----:B------:R-:W-:Y:S02]  /*1c90*/  UIADD3 UR32, UPT, UPT, UR8, 0x10800, URZ ;  /* 0x0001080008207890 */ /* 0x000fe4000fffe0ff */
[----:B------:R-:W-:Y:S01]  /*1ca0*/  UIADD3 UR8, UPT, UPT, UR8, 0x24800, URZ ;  /* 0x0002480008087890 */ /* 0x000fe2000fffe0ff */
[----:B------:R-:W-:Y:S01]  /*1cb0*/  UMOV UR25, UR13 ;  /* 0x0000000d00197c82 */ /* 0x000fe20008000000 */
[----:B------:R-:W-:-:S05]  /*1cc0*/  UMOV UR17, UR23 ;  /* 0x0000001700117c82 */ /* 0x000fca0008000000 */
[----:B------:R2:W-:Y:S02]  /*1cd0*/  UTMALDG.3D.2CTA [UR32], [UR28], desc[UR18] ;  /* 0x000012201c0075b4 */ /* 0x0005e40008211000 */
[----:B------:R4:W-:Y:S01]  /*1ce0*/  UTMALDG.3D.2CTA [UR8], [UR26], desc[UR18] ;  /* 0x000012081a0075b4 */ /* 0x0009e20008211000 */
[----:B--2---:R-:W-:Y:S01]  /*1cf0*/  UIADD3 UR34, UPT, UPT, UR34, 0x20, URZ ;  /* 0x0000002022227890 */ /* 0x004fe2000fffe0ff */
[----:B------:R-:W-:Y:S11]  /*1d00*/  BRA.U UP2, `(.L_x_32) ;  /* 0xfffffffd02507547 */ /* 0x000ff6000b83ffff */
.L_x_26:
[----:B----4-:R-:W-:Y:S01]  /*1d10*/  ULEA UR8, UR23, UR6, 0x3 ;  /* 0x0000000617087291 */ /* 0x010fe2000f8e18ff */
[----:B-1----:R-:W-:Y:S01]  /*1d20*/  SHF.L.U32 R2, R15, 0x1f, RZ ;  /* 0x0000001f0f027819 */ /* 0x002fe200000006ff */
[----:B------:R-:W-:Y:S01]  /*1d30*/  @!P1 SYNCS.ARRIVE.TRANS64.A1T0 RZ, [UR6+0xe8], RZ ;  /* 0x0000e8ffffff99a7 */ /* 0x000fe20008100006 */
[----:B------:R-:W-:-:S06]  /*1d40*/  UISETP.GT.AND UP0, UPT, UR7, UR5, UPT ;  /* 0x000000050700728c */ /* 0x000fcc000bf04270 */
[----:B--2---:R1:W2:Y:S03]  /*1d50*/  SYNCS.PHASECHK.TRANS64.TRYWAIT P0, [UR8+0x50], R2 ;  /* 0x00005002ff0075a7 */ /* 0x0042a60008001108 */
[----:B------:R-:W-:Y:S05]  /*1d60*/  BRA.U !UP0, `(.L_x_33) ;  /* 0x0000000108bc7547 */ /* 0x000fea000b800000 */
[----:B------:R-:W-:Y:S01]  /*1d70*/  UIADD3 UR26, UPT, UPT, UR24, UR25, URZ ;  /* 0x00000019181a7290 */ /* 0x000fe2000fffe0ff */
[----:B------:R-:W-:-:S11]  /*1d80*/  UMOV UR27, UR23 ;  /* 0x00000017001b7c82 */ /* 0x000fd60008000000 */
.L_x_39:
[----:B------:R-:W-:Y:S01]  /*1d90*/  ULEA UR17, UR27, UR6, 0x3 ;  /* 0x000000061b117291 */ /* 0x000fe2000f8e18ff */
[----:B--2---:R-:W-:Y:S01]  /*1da0*/  @P5 MOV R3, 0x8000 ;  /* 0x0000800000035802 */ /* 0x004fe20000000f00 */
[----:B-12---:R-:W-:Y:S10]  /*1db0*/  @P0 BRA `(.L_x_34) ;  /* 0x00000000000c0947 */ /* 0x006ff40003800000 */
[----:B------:R-:W-:-:S04]  /*1dc0*/  SHF.L.U32 R5, R15, 0x1f, RZ ;  /* 0x0000001f0f057819 */ /* 0x000fc800000006ff */
[----:B------:R-:W2:Y:S02]  /*1dd0*/  SYNCS.PHASECHK.TRANS64.TRYWAIT P0, [UR17+0x50], R5 ;  /* 0x00005005ff0075a7 */ /* 0x000ea40008001111 */
[----:B--2---:R-:W-:Y:S05]  /*1de0*/  @!P0 BRA `(.L_x_35) ;  /* 0x0000009800848947 */ /* 0x004fea0003800000 */
.L_x_34:
[----:B------:R2:W-:Y:S01]  /*1df0*/  @P5 SYNCS.ARRIVE.TRANS64 RZ, [UR17], R3 ;  /* 0x00000003ffff59a7 */ /* 0x0005e20008000011 */
[----:B------:R-:W-:-:S04]  /*1e00*/  ULOP3.LUT UR8, UR22, 0x2, URZ, 0xfc, !UPT ;  /* 0x0000000216087892 */ /* 0x000fc8000f8efcff */
[----:B------:R-:W-:-:S09]  /*1e10*/  UISETP.NE.AND UP0, UPT, UR8, 0x2, UPT ;  /* 0x000000020800788c */ /* 0x000fd2000bf05270 */
[----:B------:R-:W-:Y:S05]  /*1e20*/  BRA.U UP0, `(.L_x_36) ;  /* 0x0000000100047547 */ /* 0x000fea000b800000 */
[----:B------:R-:W-:Y:S05]  /*1e30*/  BPT.TRAP 0x1 ;  /* 0x000000040000795c */ /* 0x000fea0000300000 */
.L_x_36:
[----:B------:R-:W-:Y:S04]  /*1e40*/  BSSY.RECONVERGENT B0, `(.L_x_37) ;  /* 0x0000003000007945 */ /* 0x000fe80003800200 */
[----:B------:R-:W-:Y:S05]  /*1e50*/  @!P4 BRA `(.L_x_38) ;  /* 0x000000000004c947 */ /* 0x000fea0003800000 */
[----:B------:R-:W-:Y:S05]  /*1e60*/  BPT.TRAP 0x1 ;  /* 0x000000040000795c */ /* 0x000fea0000300000 */
.L_x_38:
[----:B------:R-:W-:Y:S05]  /*1e70*/  BSYNC.RECONVERGENT B0 ;  /* 0x0000000000007941 */ /* 0x000fea0003800200 */
.L_x_37:
[----:B------:R-:W-:Y:S02]  /*1e80*/  UIADD3 UR23, UPT, UPT, UR27, 0x1, URZ ;  /* 0x000000011b177890 */ /* 0x000fe4000fffe0ff */
[----:B------:R-:W-:Y:S02]  /*1e90*/  UIADD3 UR32, UP1, UPT, UR14, 0x80, URZ ;  /* 0x000000800e207890 */ /* 0x000fe4000ff3e0ff */
[----:B------:R-:W-:Y:S02]  /*1ea0*/  UISETP.NE.AND UP0, UPT, UR23, 0xa, UPT ;  /* 0x0000000a1700788c */ /* 0x000fe4000bf05270 */
[----:B------:R-:W-:Y:S02]  /*1eb0*/  USHF.L.U32 UR18, UR25, 0x5, URZ ;  /* 0x0000000519127899 */ /* 0x000fe400080006ff */
[----:B------:R-:W-:Y:S02]  /*1ec0*/  USEL UR9, URZ, 0x1, UP0 ;  /* 0x00000001ff097887 */ /* 0x000fe40008000000 */
[----:B------:R-:W-:-:S02]  /*1ed0*/  USEL UR23, UR23, URZ, UP0 ;  /* 0x000000ff17177287 */ /* 0x000fc40008000000 */
[----:B------:R-:W-:Y:S02]  /*1ee0*/  UIADD3 UR30, UP0, UPT, UR14, 0x180, URZ ;  /* 0x000001800e1e7890 */ /* 0x000fe4000ff1e0ff */
[----:B------:R-:W-:Y:S01]  /*1ef0*/  ULEA UR8, UR23, UR6, 0x3 ;  /* 0x0000000617087291 */ /* 0x000fe2000f8e18ff */
[----:B------:R-:W-:Y:S01]  /*1f00*/  LOP3.LUT R15, R15, UR9, RZ, 0x3c, !PT ;  /* 0x000000090f0f7c12 */ /* 0x000fe2000f8e3cff */
[----:B------:R-:W-:Y:S02]  /*1f10*/  ULOP3.LUT UR17, UR17, 0xfefffff8, URZ, 0xc0, !UPT ;  /* 0xfefffff811117892 */ /* 0x000fe4000f8ec0ff */
[----:B------:R-:W-:Y:S01]  /*1f20*/  UIADD3.X UR33, UPT, UPT, URZ, UR15, URZ, UP1, !UPT ;  /* 0x0000000fff217290 */ /* 0x000fe20008ffe4ff */
[----:B-1----:R-:W-:Y:S01]  /*1f30*/  SHF.L.U32 R2, R15, 0x1f, RZ ;  /* 0x0000001f0f027819 */ /* 0x002fe200000006ff */
[----:B------:R-:W-:Y:S01]  /*1f40*/  UIADD3.X UR31, UPT, UPT, URZ, UR15, URZ, UP0, !UPT ;  /* 0x0000000fff1f7290 */ /* 0x000fe200087fe4ff */
[----:B------:R-:W-:Y:S02]  /*1f50*/  UMOV UR28, 0x0 ;  /* 0x00000000001c7882 */ /* 0x000fe40000000000 */
[----:B------:R4:W1:Y:S01]  /*1f60*/  SYNCS.PHASECHK.TRANS64.TRYWAIT P0, [UR8+0x50], R2 ;  /* 0x00005002ff0075a7 */ /* 0x0008620008001108 */
[----:B------:R-:W-:Y:S01]  /*1f70*/  ULEA UR8, UR27, UR6, 0xd ;  /* 0x000000061b087291 */ /* 0x000fe2000f8e68ff */
[----:B------:R-:W-:Y:S01]  /*1f80*/  UMOV UR29, 0x10000000 ;  /* 0x10000000001d7882 */ /* 0x000fe20000000000 */
[----:B------:R-:W-:-:S02]  /*1f90*/  UMOV UR19, UR35 ;  /* 0x0000002300137c82 */ /* 0x000fc40008000000 */
[----:B------:R-:W-:Y:S02]  /*1fa0*/  UIADD3 UR16, UPT, UPT, UR8, 0x10800, URZ ;  /* 0x0001080008107890 */ /* 0x000fe4000fffe0ff */
[----:B------:R-:W-:Y:S01]  /*1fb0*/  UIADD3 UR8, UPT, UPT, UR8, 0x24800, URZ ;  /* 0x0002480008087890 */ /* 0x000fe2000fffe0ff */
[----:B------:R-:W-:Y:S01]  /*1fc0*/  UMOV UR20, UR36 ;  /* 0x0000002400147c82 */ /* 0x000fe20008000000 */
[----:B------:R-:W-:Y:S01]  /*1fd0*/  UMOV UR12, UR36 ;  /* 0x00000024000c7c82 */ /* 0x000fe20008000000 */
[----:B------:R-:W-:Y:S01]  /*1fe0*/  UMOV UR9, UR17 ;  /* 0x0000001100097c82 */ /* 0x000fe20008000000 */
[----:B------:R-:W-:Y:S01]  /*1ff0*/  UMOV UR10, UR18 ;  /* 0x00000012000a7c82 */ /* 0x000fe20008000000 */
[----:B------:R-:W-:Y:S02]  /*2000*/  UIADD3 UR25, UPT, UPT, UR25, 0x1, URZ ;  /* 0x0000000119197890 */ /* 0x000fe4000fffe0ff */
[----:B------:R4:W-:Y:S01]  /*2010*/  UTMALDG.3D.2CTA [UR16], [UR32], desc[UR28] ;  /* 0x00001c10200075b4 */ /* 0x0009e20008211000 */
[----:B------:R-:W-:Y:S01]  /*2020*/  UMOV UR27, UR23 ;  /* 0x00000017001b7c82 */ /* 0x000fe20008000000 */
[----:B------:R-:W-:Y:S01]  /*2030*/  UISETP.NE.AND UP0, UPT, UR25, UR26, UPT ;  /* 0x0000001a1900728c */ /* 0x000fe2000bf05270 */
[----:B------:R4:W-:Y:S08]  /*2040*/  UTMALDG.3D.2CTA [UR8], [UR30], desc[UR28] ;  /* 0x00001c081e0075b4 */ /* 0x0009f00008211000 */
[----:B----4-:R-:W-:Y:S05]  /*2050*/  BRA.U UP0, `(.L_x_39) ;  /* 0xfffffffd004c7547 */ /* 0x010fea000b83ffff */
.L_x_33:
[----:B-1----:R-:W-:Y:S01]  /*2060*/  LEA R2, R14, UR6, 0x3 ;  /* 0x000000060e027c11 */ /* 0x002fe2000f8e18ff */
[----:B------:R-:W-:Y:S01]  /*2070*/  NOP ;  /* 0x0000000000007918 */ /* 0x000fe20000000000 */
[----:B--2---:R-:W-:Y:S02]  /*2080*/  SHF.L.U32 R3, R12, 0x1f, RZ ;  /* 0x0000001f0c037819 */ /* 0x004fe400000006ff */
[----:B------:R-:W-:Y:S02]  /*2090*/  LEA R4, R14, UR6, 0x4 ;  /* 0x000000060e047c11 */ /* 0x000fe4000f8e20ff */
[----:B------:R-:W1:Y:S02]  /*20a0*/  SYNCS.PHASECHK.TRANS64.TRYWAIT P0, [R2+URZ+0xf0], R3 ;  /* 0x0000f003020075a7 */ /* 0x000e6400080011ff */
[----:B-1----:R-:W-:Y:S05]  /*20b0*/  @!P0 BRA `(.L_x_40) ;  /* 0x0000009400e88947 */ /* 0x002fea0003800000 */
.L_x_157:
[----:B------:R-:W2:Y:S01]  /*20c0*/  LDS.128 R4, [R4+0x160] ;  /* 0x0001600004047984 */ /* 0x000ea20000000c00 */
[----:B------:R-:W-:Y:S01]  /*20d0*/  ISETP.GE.AND P0, PT, R72, 0x1, PT ;  /* 0x000000014800780c */ /* 0x000fe20003f06270 */
[----:B-1----:R-:W-:Y:S01]  /*20e0*/  VIADD R2, R2, 0x100 ;  /* 0x0000010002027836 */ /* 0x002fe20000000000 */
[----:B------:R-:W-:Y:S01]  /*20f0*/  @!PT LDS RZ, [RZ] ;  /* 0x00000000fffff984 */ /* 0x000fe20000000800 */
[----:B------:R-:W-:Y:S01]  /*2100*/  @!PT LDS RZ, [RZ] ;  /* 0x00000000fffff984 */ /* 0x000fe20000000800 */
[----:B------:R-:W-:Y:S01]  /*2110*/  @!PT LDS RZ, [RZ] ;  /* 0x00000000fffff984 */ /* 0x000fe20000000800 */
[----:B------:R-:W-:Y:S01]  /*2120*/  @!PT LDS RZ, [RZ] ;  /* 0x00000000fffff984 */ /* 0x000fe20000000800 */
[----:B------:R1:W-:Y:S06]  /*2130*/  MEMBAR.ALL.CTA ;  /* 0x0000000000007992 */ /* 0x0003ec0000008000 */
[----:B-1----:R-:W1:Y:S01]  /*2140*/  FENCE.VIEW.ASYNC.S ;  /* 0x00000000000073c6 */ /* 0x002e620000000000 */
[----:B------:R-:W-:-:S04]  /*2150*/  PRMT R2, RZ, 0x654, R2 ;  /* 0x00000654ff027816 */ /* 0x000fc80000000002 */
[----:B-1----:R1:W-:Y:S01]  /*2160*/  SYNCS.ARRIVE.TRANS64.RED.A1T0 RZ, [R2+URZ], RZ ;  /* 0x000000ff02ff79a7 */ /* 0x0023e200081004ff */
[----:B--2---:R-:W-:-:S13]  /*2170*/  LOP3.LUT P2, RZ, R6, 0x1, RZ, 0xc0, !PT ;  /* 0x0000000106ff7812 */ /* 0x004fda000784c0ff */
[----:B------:R-:W-:Y:S01]  /*2180*/  @P2 SHF.R.U32.HI R3, RZ, 0x10, R5 ;  /* 0x00000010ff032819 */ /* 0x000fe20000011605 */
[----:B------:R-:W-:Y:S01]  /*2190*/  VOTEU.ANY UP0, P2 ;  /* 0x0000000000ff7886 */ /* 0x000fe20001000100 */
[----:B------:R-:W-:Y:S02]  /*21a0*/  @P2 MOV R13, R4 ;  /* 0x00000004000d2202 */ /* 0x000fe40000000f00 */
[----:B------:R-:W-:Y:S02]  /*21b0*/  @P2 R2UR.BROADCAST UR8, R3 ;  /* 0x00000000030822ca */ /* 0x000fe400008e0000 */
[----:B------:R-:W-:-:S11]  /*21c0*/  @P2 LOP3.LUT R11, R5, 0xffff, RZ, 0xc0, !PT ;  /* 0x0000ffff050b2812 */ /* 0x000fd600078ec0ff */
[----:B------:R-:W-:Y:S01]  /*21d0*/  @UP0 UMOV UR36, UR8 ;  /* 0x0000000800240c82 */ /* 0x000fe20008000000 */
[----:B-1----:R-:W-:Y:S05]  /*21e0*/  @!P0 BRA `(.L_x_41) ;  /* 0x0000000000b88947 */ /* 0x002fea0003800000 */
[----:B------:R-:W3:Y:S01]  /*21f0*/  LDC.64 R4, c[0x0][0xb18] ;  /* 0x0002c600ff047b82 */ /* 0x000ee20000000a00 */
[----:B------:R-:W-:-:S07]  /*2200*/  ISETP.NE.AND P3, PT, R72, 0x1, PT ;  /* 0x000000014800780c */ /* 0x000fce0003f65270 */
[----:B------:R-:W1:Y:S08]  /*2210*/  LDC.64 R6, c[0x0][0xb10] ;  /* 0x0002c400ff067b82 */ /* 0x000e700000000a00 */
[----:B------:R-:W2:Y:S08]  /*2220*/  LDC R17, c[0x0][0xb20] ;  /* 0x0002c800ff117b82 */ /* 0x000eb00000000800 */
[----:B------:R-:W4:Y:S01]  /*2230*/  LDC R18, c[0x0][0xb0c] ;  /* 0x0002c300ff127b82 */ /* 0x000f220000000800 */
[----:B---3--:R-:W-:Y:S01]  /*2240*/  IMAD.HI.U32 R22, R0, R5, RZ ;  /* 0x0000000500167227 */ /* 0x008fe200078e00ff */
[----:B------:R-:W-:-:S06]  /*2250*/  ISETP.NE.AND P0, PT, R4, 0x1, PT ;  /* 0x000000010400780c */ /* 0x000fcc0003f05270 */
[----:B------:R-:W3:Y:S01]  /*2260*/  LDC.64 R2, c[0x0][0xb28] ;  /* 0x0002ca00ff027b82 */ /* 0x000ee20000000a00 */
[----:B-1----:R-:W-:-:S04]  /*2270*/  IMAD.HI.U32 R20, R9, R6, RZ ;  /* 0x0000000609147227 */ /* 0x002fc800078e00ff */
[----:B------:R-:W-:Y:S01]  /*2280*/  IMAD.HI.U32 R24, R13, R6, RZ ;  /* 0x000000060d187227 */ /* 0x000fe200078e00ff */
[----:B------:R-:W-:Y:S02]  /*2290*/  SHF.R.U32.HI R20, RZ, R7, R20 ;  /* 0x00000007ff147219 */ /* 0x000fe40000011614 */
[----:B--2---:R-:W-:Y:S01]  /*22a0*/  SHF.R.U32.HI R19, RZ, R17, R22 ;  /* 0x00000011ff137219 */ /* 0x004fe20000011616 */
[----:B------:R-:W-:Y:S01]  /*22b0*/  IMAD.HI.U32 R22, R11, R5, RZ ;  /* 0x000000050b167227 */ /* 0x000fe200078e00ff */
[----:B------:R-:W-:Y:S02]  /*22c0*/  SHF.R.U32.HI R24, RZ, R7, R24 ;  /* 0x00000007ff187219 */ /* 0x000fe40000011618 */
[----:B------:R-:W-:Y:S02]  /*22d0*/  SEL R19, R0, R19, !P0 ;  /* 0x0000001300137207 */ /* 0x000fe40004000000 */
[----:B------:R-:W-:Y:S02]  /*22e0*/  SHF.R.U32.HI R22, RZ, R17, R22 ;  /* 0x00000011ff167219 */ /* 0x000fe40000011616 */
[----:B----4-:R-:W-:-:S02]  /*22f0*/  ISETP.NE.AND P1, PT, R18, 0x1, PT ;  /* 0x000000011200780c */ /* 0x010fc40003f25270 */
[----:B------:R-:W-:Y:S02]  /*2300*/  SEL R5, R11, R22, !P0 ;  /* 0x000000160b057207 */ /* 0x000fe40004000000 */
[----:B------:R-:W-:Y:S02]  /*2310*/  SEL R21, R9, R20, !P1 ;  /* 0x0000001409157207 */ /* 0x000fe40004800000 */
[----:B------:R-:W-:Y:S01]  /*2320*/  SEL R7, R13, R24, !P1 ;  /* 0x000000180d077207 */ /* 0x000fe20004800000 */
[----:B---3--:R-:W-:Y:S01]  /*2330*/  IMAD.HI.U32 R20, R19, R2, RZ ;  /* 0x0000000213147227 */ /* 0x008fe200078e00ff */
[----:B------:R-:W-:-:S03]  /*2340*/  IADD3 R17, PT, PT, -R5, RZ, RZ ;  /* 0x000000ff05117210 */ /* 0x000fc60007ffe1ff */
        /* <DEDUP_REMOVED lines=11> */
[----:B------:R-:W-:-:S04]  /*2400*/  @!P0 IMAD.HI.U32 R20, R7, R2, RZ ;  /* 0x0000000207148227 */ /* 0x000fc800078e00ff */
[----:B------:R-:W-:Y:S01]  /*2410*/  IMAD.MOV R2, RZ, RZ, -R6 ;  /* 0x000000ffff027224 */ /* 0x000fe200078e0a06 */
[----:B------:R-:W-:-:S03]  /*2420*/  @!P0 SHF.R.U32.HI R20, RZ, R3, R20 ;  /* 0x00000003ff148219 */ /* 0x000fc60000011614 */
[----:B------:R-:W-:Y:S01]  /*2430*/  IMAD R2, R72, R2, R5 ;  /* 0x0000000248027224 */ /* 0x000fe200078e0205 */
        /* <DEDUP_REMOVED lines=9> */
.L_x_41:
[----:B------:R-:W1:Y:S02]  /*24d0*/  LDCU UR8, c[0x0][0xb30] ;  /* 0x00016600ff0877ac */ /* 0x000e640008000800 */
[----:B-1----:R-:W-:-:S09]  /*24e0*/  UISETP.NE.AND UP0, UPT, UR8, 0x1, UPT ;  /* 0x000000010800788c */ /* 0x002fd2000bf05270 */
[----:B------:R-:W-:Y:S05]  /*24f0*/  BRA.U UP0, `(.L_x_42) ;  /* 0x0000000100407547 */ /* 0x000fea000b800000 */
[----:B------:R-:W1:Y:S08]  /*2500*/  LDC.64 R4, c[0x0][0xb10] ;  /* 0x0002c400ff047b82 */ /* 0x000e700000000a00 */
[----:B------:R-:W2:Y:S08]  /*2510*/  LDC.64 R2, c[0x0][0xb18] ;  /* 0x0002c600ff027b82 */ /* 0x000eb00000000a00 */
[----:B------:R-:W4:Y:S08]  /*2520*/  LDC R6, c[0x0][0xb20] ;  /* 0x0002c800ff067b82 */ /* 0x000f300000000800 */
[----:B------:R-:W3:Y:S01]  /*2530*/  LDC R18, c[0x0][0xb0c] ;  /* 0x0002c300ff127b82 */ /* 0x000ee20000000800 */
[----:B-1----:R-:W-:-:S05]  /*2540*/  IMAD.HI.U32 R4, R13, R4, RZ ;  /* 0x000000040d047227 */ /* 0x002fca00078e00ff */
[----:B------:R-:W-:Y:S01]  /*2550*/  SHF.R.U32.HI R4, RZ, R5, R4 ;  /* 0x00000005ff047219 */ /* 0x000fe20000011604 */
[----:B--2---:R-:W-:Y:S01]  /*2560*/  IMAD.HI.U32 R3, R11, R3, RZ ;  /* 0x000000030b037227 */ /* 0x004fe200078e00ff */
[----:B------:R-:W-:-:S04]  /*2570*/  ISETP.NE.AND P0, PT, R2, 0x1, PT ;  /* 0x000000010200780c */ /* 0x000fc80003f05270 */
[----:B----4-:R-:W-:-:S04]  /*2580*/  SHF.R.U32.HI R6, RZ, R6, R3 ;  /* 0x00000006ff067219 */ /* 0x010fc80000011603 */
[----:B------:R-:W-:Y:S02]  /*2590*/  SEL R3, R11, R6, !P0 ;  /* 0x000000060b037207 */ /* 0x000fe40004000000 */
[----:B---3--:R-:W-:-:S04]  /*25a0*/  ISETP.NE.AND P1, PT, R18, 0x1, PT ;  /* 0x000000011200780c */ /* 0x008fc80003f25270 */
[----:B------:R-:W-:-:S05]  /*25b0*/  SEL R4, R13, R4, !P1 ;  /* 0x000000040d047207 */ /* 0x000fca0004800000 */
[----:B------:R-:W-:Y:S02]  /*25c0*/  IMAD.IADD R5, R3, 0x1, -R4 ;  /* 0x0000000103057824 */ /* 0x000fe400078e0a04 */
[----:B------:R-:W-:Y:S02]  /*25d0*/  IMAD.IADD R3, R4, 0x1, -R3 ;  /* 0x0000000104037824 */ /* 0x000fe400078e0a03 */
[----:B------:R-:W-:Y:S02]  /*25e0*/  IMAD R13, R5, R18, R13 ;  /* 0x00000012050d7224 */ /* 0x000fe400078e020d */
[----:B------:R-:W-:-:S07]  /*25f0*/  IMAD R11, R3, R2, R11 ;  /* 0x00000002030b7224 */ /* 0x000fce00078e020b */
.L_x_42:
[----:B------:R-:W-:Y:S01]  /*2600*/  VIADD R14, R14, 0x1 ;  /* 0x000000010e0e7836 */ /* 0x000fe20000000000 */
[----:B------:R-:W-:Y:S01]  /*2610*/  PLOP3.LUT P1, PT, PT, PT, PT, 0x80, 0x8 ;  /* 0x000000000008781c */ /* 0x000fe20003f2f070 */
[----:B------:R-:W-:Y:S02]  /*2620*/  IMAD.IADD R21, R13, 0x1, R156 ;  /* 0x000000010d157824 */ /* 0x000fe400078e029c */
[----:B------:R-:W-:Y:S01]  /*2630*/  IMAD.IADD R20, R11, 0x1, R154 ;  /* 0x000000010b147824 */ /* 0x000fe200078e029a */
[----:B------:R-:W-:-:S04]  /*2640*/  ISETP.NE.AND P0, PT, R14, 0x2, PT ;  /* 0x000000020e00780c */ /* 0x000fc80003f05270 */
[----:B------:R-:W-:Y:S02]  /*2650*/  SEL R3, RZ, 0x1, P0 ;  /* 0x00000001ff037807 */ /* 0x000fe40000000000 */
[----:B------:R-:W-:Y:S02]  /*2660*/  SEL R14, R14, RZ, P0 ;  /* 0x000000ff0e0e7207 */ /* 0x000fe40000000000 */
[----:B------:R-:W-:Y:S01]  /*2670*/  LOP3.LUT R12, R12, R3, RZ, 0x3c, !PT ;  /* 0x000000030c0c7212 */ /* 0x000fe200078e3cff */
[----:B------:R-:W-:Y:S06]  /*2680*/  @P2 BRA `(.L_x_43) ;  /* 0xfffffff000642947 */ /* 0x000fec000383ffff */
[----:B------:R-:W-:Y:S01]  /*2690*/  UIADD3 UR6, UPT, UPT, UR6, 0x50, URZ ;  /* 0x0000005006067890 */ /* 0x000fe2000fffe0ff */
[----:B------:R-:W-:-:S03]  /*26a0*/  SHF.L.U32 R3, R15, 0x1f, RZ ;  /* 0x0000001f0f037819 */ /* 0x000fc600000006ff */
[----:B------:R-:W-:-:S09]  /*26b0*/  ULEA UR4, UR23, UR6, 0x3 ;  /* 0x0000000617047291 */ /* 0x000fd2000f8e18ff */
[----:B------:R-:W1:Y:S02]  /*26c0*/  SYNCS.PHASECHK.TRANS64.TRYWAIT P0, [UR4], R3 ;  /* 0x00000003ff0075a7 */ /* 0x000e640008001104 */
[----:B-1----:R-:W-:Y:S05]  /*26d0*/  @!P0 BRA `(.L_x_44) ;  /* 0x0000009000748947 */ /* 0x002fea0003800000 */
.L_x_159:
[----:B------:R-:W-:-:S04]  /*26e0*/  UIADD3 UR5, UPT, UPT, UR23, 0x1, URZ ;  /* 0x0000000117057890 */ /* 0x000fc8000fffe0ff */
[----:B------:R-:W-:-:S04]  /*26f0*/  UISETP.NE.AND UP0, UPT, UR5, 0xa, UPT ;  /* 0x0000000a0500788c */ /* 0x000fc8000bf05270 */
[----:B------:R-:W-:Y:S02]  /*2700*/  USEL UR7, URZ, 0x1, UP0 ;  /* 0x00000001ff077887 */ /* 0x000fe40008000000 */
[----:B------:R-:W-:-:S04]  /*2710*/  USEL UR5, UR5, URZ, UP0 ;  /* 0x000000ff05057287 */ /* 0x000fc80008000000 */
[----:B------:R-:W-:Y:S01]  /*2720*/  ULEA UR4, UR5, UR6, 0x3 ;  /* 0x0000000605047291 */ /* 0x000fe2000f8e18ff */
[----:B------:R-:W-:-:S04]  /*2730*/  LOP3.LUT R2, R15, UR7, RZ, 0x3c, !PT ;  /* 0x000000070f027c12 */ /* 0x000fc8000f8e3cff */
[----:B-1----:R-:W-:-:S04]  /*2740*/  SHF.L.U32 R3, R2, 0x1f, RZ ;  /* 0x0000001f02037819 */ /* 0x002fc800000006ff */
[----:B------:R-:W1:Y:S02]  /*2750*/  SYNCS.PHASECHK.TRANS64.TRYWAIT P0, [UR4], R3 ;  /* 0x00000003ff0075a7 */ /* 0x000e640008001104 */
[----:B-1----:R-:W-:Y:S05]  /*2760*/  @!P0 BRA `(.L_x_45) ;  /* 0x0000009000688947 */ /* 0x002fea0003800000 */
.L_x_161:
        /* <DEDUP_REMOVED lines=9> */
.L_x_163:
        /* <DEDUP_REMOVED lines=9> */
.L_x_165:
        /* <DEDUP_REMOVED lines=9> */
.L_x_167:
        /* <DEDUP_REMOVED lines=9> */
.L_x_169:
        /* <DEDUP_REMOVED lines=9> */
.L_x_171:
        /* <DEDUP_REMOVED lines=9> */
.L_x_173:
        /* <DEDUP_REMOVED lines=9> */
.L_x_175:
[----:B------:R-:W-:-:S04]  /*2b60*/  UIADD3 UR5, UPT, UPT, UR5, 0x1, URZ ;  /* 0x0000000105057890 */ /* 0x000fc8000fffe0ff */
[----:B------:R-:W-:-:S04]  /*2b70*/  UISETP.NE.AND UP0, UPT, UR5, 0xa, UPT ;  /* 0x0000000a0500788c */ /* 0x000fc8000bf05270 */
[----:B------:R-:W-:Y:S02]  /*2b80*/  USEL UR4, URZ, 0x1, UP0 ;  /* 0x00000001ff047887 */ /* 0x000fe40008000000 */
[----:B------:R-:W-:-:S04]  /*2b90*/  USEL UR5, UR5, URZ, UP0 ;  /* 0x000000ff05057287 */ /* 0x000fc80008000000 */
[----:B------:R-:W-:Y:S01]  /*2ba0*/  ULEA UR5, UR5, UR6, 0x3 ;  /* 0x0000000605057291 */ /* 0x000fe2000f8e18ff */
[----:B-1----:R-:W-:-:S04]  /*2bb0*/  LOP3.LUT R3, R2, UR4, RZ, 0x3c, !PT ;  /* 0x0000000402037c12 */ /* 0x002fc8000f8e3cff */
[----:B------:R-:W-:Y:S01]  /*2bc0*/  SHF.L.U32 R3, R3, 0x1f, RZ ;  /* 0x0000001f03037819 */ /* 0x000fe200000006ff */
[----:B---3--:R-:W-:-:S07]  /*2bd0*/  IMAD.U32 R0, RZ, RZ, UR5 ;  /* 0x00000005ff007e24 */ /* 0x008fce000f8e00ff */
.L_x_53:
[----:B-1----:R1:W2:Y:S02]  /*2be0*/  SYNCS.PHASECHK.TRANS64.TRYWAIT P0, [R0+URZ], R3 ;  /* 0x00000003000075a7 */ /* 0x0022a400080011ff */
[----:B--2---:R-:W-:Y:S05]  /*2bf0*/  @!P0 NANOSLEEP.SYNCS 0x989680 ;  /* 0x009896800000895d */ /* 0x004fea0003900000 */
[----:B------:R-:W2:Y:S02]  /*2c00*/  @!P0 SYNCS.PHASECHK.TRANS64 P0, [R0+URZ], R3 ;  /* 0x00000003000085a7 */ /* 0x000ea400080010ff */
[----:B--2---:R-:W-:Y:S05]  /*2c10*/  @P0 EXIT ;  /* 0x000000000000094d */ /* 0x004fea0003800000 */
[----:B------:R-:W-:Y:S05]  /*2c20*/  BRA `(.L_x_53) ;  /* 0xfffffffc00ec7947 */ /* 0x000fea000383ffff */
.L_x_23:
[----:B------:R-:W-:-:S04]  /*2c30*/  UISETP.NE.AND UP1, UPT, UR37, URZ, UPT ;  /* 0x000000ff2500728c */ /* 0x000fc8000bf25270 */
[----:B------:R-:W-:-:S09]  /*2c40*/  UISETP.NE.OR UP1, UPT, UR10, 0x1, UP1 ;  /* 0x000000010a00788c */ /* 0x000fd20008f25670 */
[----:B------:R-:W-:Y:S05]  /*2c50*/  BRA.U UP1, `(.L_x_54) ;  /* 0x00000005014c7547 */ /* 0x000fea000b800000 */
[----:B------:R-:W-:Y:S01]  /*2c60*/  HFMA2 R11, -RZ, RZ, 0, 0 ;  /* 0x00000000ff0b7431 */ /* 0x000fe200000001ff */
[----:B------:R-:W-:Y:S01]  /*2c70*/  ISETP.GE.U32.AND P2, PT, R10, 0x2, PT ;  /* 0x000000020a00780c */ /* 0x000fe20003f46070 */
[----:B------:R-:W-:Y:S01]  /*2c80*/  IMAD.MOV.U32 R12, RZ, RZ, 0x1 ;  /* 0x00000001ff0c7424 */ /* 0x000fe200078e00ff */
[----:B------:R-:W-:Y:S01]  /*2c90*/  CS2R R8, SRZ ;  /* 0x0000000000087805 */ /* 0x000fe2000001ff00 */
[----:B------:R-:W-:Y:S01]  /*2ca0*/  IMAD.MOV.U32 R3, RZ, RZ, RZ ;  /* 0x000000ffff037224 */ /* 0x000fe200078e00ff */
[----:B------:R-:W-:Y:S01]  /*2cb0*/  UMOV UR4, 0x400 ;  /* 0x0000040000047882 */ /* 0x000fe20000000000 */
[----:B------:R-:W-:Y:S01]  /*2cc0*/  UMOV UR6, URZ ;  /* 0x000000ff00067c82 */ /* 0x000fe20008000000 */
[----:B------:R-:W-:-:S12]  /*2cd0*/  ULEA UR37, UR37, UR4, 0x18 ;  /* 0x0000000425257291 */ /* 0x000fd8000f8ec0ff */
.L_x_58:
[----:B------:R-:W-:Y:S02]  /*2ce0*/  LEA R0, R3, UR37, 0x3 ;  /* 0x0000002503007c11 */ /* 0x000fe4000f8e18ff */
[----:B------:R-:W-:-:S03]  /*2cf0*/  SHF.L.U32 R5, R8, 0x1f, RZ ;  /* 0x0000001f08057819 */ /* 0x000fc600000006ff */
[----:B------:R-:W-:Y:S01]  /*2d00*/  VIADD R4, R0, 0x140 ;  /* 0x0000014000047836 */ /* 0x000fe20000000000 */
[----:B------:R-:W1:Y:S02]  /*2d10*/  SYNCS.PHASECHK.TRANS64.TRYWAIT P0, [R0+URZ+0x130], R5 ;  /* 0x00013005000075a7 */ /* 0x000e6400080011ff */
[----:B-1----:R-:W-:Y:S05]  /*2d20*/  @!P0 BRA `(.L_x_55) ;  /* 0x0000008c00b88947 */ /* 0x002fea0003800000 */
.L_x_176:
[----:B------:R-:W-:Y:S01]  /*2d30*/  ULEA UR5, UR6, UR37, 0x3 ;  /* 0x0000002506057291 */ /* 0x000fe2000f8e18ff */
[----:B------:R-:W-:Y:S01]  /*2d40*/  PRMT R4, RZ, 0x654, R4 ;  /* 0x00000654ff047816 */ /* 0x000fe20000000004 */
[----:B-1----:R-:W-:Y:S01]  /*2d50*/  @!P2 IMAD.MOV.U32 R5, RZ, RZ, 0x10 ;  /* 0x00000010ff05a424 */ /* 0x002fe200078e00ff */
[----:B------:R-:W-:Y:S01]  /*2d60*/  SHF.L.U32 R7, R12, 0x1f, RZ ;  /* 0x0000001f0c077819 */ /* 0x000fe200000006ff */
[----:B------:R-:W-:Y:S01]  /*2d70*/  UIADD3 UR4, UPT, UPT, UR5, 0xf0, URZ ;  /* 0x000000f005047890 */ /* 0x000fe2000fffe0ff */
[----:B------:R1:W-:Y:S05]  /*2d80*/  SYNCS.ARRIVE.TRANS64.RED.A1T0 RZ, [R4+URZ], RZ ;  /* 0x000000ff04ff79a7 */ /* 0x0003ea00081004ff */
[----:B------:R-:W-:Y:S01]  /*2d90*/  IMAD.U32 R13, RZ, RZ, UR4 ;  /* 0x00000004ff0d7e24 */ /* 0x000fe2000f8e00ff */
[----:B------:R-:W2:Y:S04]  /*2da0*/  SYNCS.PHASECHK.TRANS64.TRYWAIT P0, [UR5+0x100], R7 ;  /* 0x00010007ff0075a7 */ /* 0x000ea80008001105 */
[----:B------:R-:W-:Y:S01]  /*2db0*/  PRMT R13, R10, 0x654, R13 ;  /* 0x000006540a0d7816 */ /* 0x000fe2000000000d */
[----:B-12---:R-:W-:Y:S06]  /*2dc0*/  @!P0 BRA `(.L_x_56) ;  /* 0x0000008c00a48947 */ /* 0x006fec0003800000 */
.L_x_178:
[----:B------:R-:W-:Y:S01]  /*2dd0*/  ULEA UR4, UR6, UR37, 0x4 ;  /* 0x0000002506047291 */ /* 0x000fe2000f8e20ff */
[----:B------:R-:W-:Y:S01]  /*2de0*/  SEL R2, R13, R2, !P2 ;  /* 0x000000020d027207 */ /* 0x000fe20005000000 */
[----:B------:R-:W-:Y:S01]  /*2df0*/  UIADD3 UR5, UPT, UPT, UR5, 0xf0, URZ ;  /* 0x000000f005057890 */ /* 0x000fe2000fffe0ff */
[----:B-1----:R-:W-:Y:S01]  /*2e00*/  LEA R0, R11, UR37, 0x3 ;  /* 0x000000250b007c11 */ /* 0x002fe2000f8e18ff */
[----:B------:R-:W-:Y:S01]  /*2e10*/  UIADD3 UR4, UPT, UPT, UR4, 0x160, URZ ;  /* 0x0000016004047890 */ /* 0x000fe2000fffe0ff */
[----:B------:R1:W-:Y:S01]  /*2e20*/  @!P2 SYNCS.ARRIVE.TRANS64.RED RZ, [R2+URZ], R5 ;  /* 0x0000000502ffa9a7 */ /* 0x0003e200080004ff */
[----:B------:R-:W-:Y:S01]  /*2e30*/  UIADD3 UR6, UPT, UPT, UR6, 0x1, URZ ;  /* 0x0000000106067890 */ /* 0x000fe2000fffe0ff */
[----:B------:R-:W-:-:S03]  /*2e40*/  VIADD R3, R3, 0x1 ;  /* 0x0000000103037836 */ /* 0x000fc60000000000 */
[----:B------:R-:W-:Y:S02]  /*2e50*/  UISETP.NE.AND UP0, UPT, UR6, 0x2, UPT ;  /* 0x000000020600788c */ /* 0x000fe4000bf05270 */
[----:B------:R-:W-:Y:S01]  /*2e60*/  ISETP.NE.AND P0, PT, R3, 0x2, PT ;  /* 0x000000020300780c */ /* 0x000fe20003f05270 */
[----:B------:R-:W-:Y:S06]  /*2e70*/  UGETNEXTWORKID.BROADCAST [UR4], [UR5] ;  /* 0x00000000040073ca */ /* 0x000fec0008000100 */
[----:B------:R-:W-:Y:S02]  /*2e80*/  USEL UR4, URZ, 0x1, UP0 ;  /* 0x00000001ff047887 */ /* 0x000fe40008000000 */
[----:B------:R-:W-:-:S04]  /*2e90*/  USEL UR6, UR6, URZ, UP0 ;  /* 0x000000ff06067287 */ /* 0x000fc80008000000 */
[----:B------:R-:W-:Y:S02]  /*2ea0*/  LOP3.LUT R12, R12, UR4, RZ, 0x3c, !PT ;  /* 0x000000040c0c7c12 */ /* 0x000fe4000f8e3cff */
[----:B-1----:R-:W-:-:S04]  /*2eb0*/  SHF.L.U32 R5, R9, 0x1f, RZ ;  /* 0x0000001f09057819 */ /* 0x002fc800000006ff */
[----:B------:R-:W1:Y:S02]  /*2ec0*/  SYNCS.PHASECHK.TRANS64.TRYWAIT P1, [R0+URZ+0xf0], R5 ;  /* 0x0000f005000075a7 */ /* 0x000e6400080211ff */
[----:B-1----:R-:W-:Y:S05]  /*2ed0*/  @!P1 BRA `(.L_x_57) ;  /* 0x0000008c00789947 */ /* 0x002fea0003800000 */
.L_x_179:
[----:B------:R-:W-:Y:S01]  /*2ee0*/  LEA R4, R11, UR37, 0x4 ;  /* 0x000000250b047c11 */ /* 0x000fe2000f8e20ff */
[----:B-1----:R-:W-:Y:S01]  /*2ef0*/  VIADD R0, R0, 0x100 ;  /* 0x0000010000007836 */ /* 0x002fe20000000000 */
[----:B------:R-:W-:Y:S01]  /*2f00*/  SEL R3, R3, RZ, P0 ;  /* 0x000000ff03037207 */ /* 0x000fe20000000000 */
[----:B------:R-:W-:-:S03]  /*2f10*/  VIADD R11, R11, 0x1 ;  /* 0x000000010b0b7836 */ /* 0x000fc60000000000 */
[----:B------:R-:W1:Y:S01]  /*2f20*/  LDS.128 R4, [R4+0x160] ;  /* 0x0001600004047984 */ /* 0x000e620000000c00 */
[----:B------:R-:W-:Y:S02]  /*2f30*/  PRMT R0, RZ, 0x654, R0 ;  /* 0x00000654ff007816 */ /* 0x000fe40000000000 */
[C---:B------:R-:W-:Y:S01]  /*2f40*/  ISETP.NE.AND P1, PT, R11.reuse, 0x2, PT ;  /* 0x000000020b00780c */ /* 0x040fe20003f25270 */
[----:B------:R-:W-:Y:S01]  /*2f50*/  @!PT LDS RZ, [RZ] ;  /* 0x00000000fffff984 */ /* 0x000fe20000000800 */
[----:B------:R-:W-:Y:S01]  /*2f60*/  @!PT LDS RZ, [RZ] ;  /* 0x00000000fffff984 */ /* 0x000fe20000000800 */
[----:B------:R-:W-:Y:S01]  /*2f70*/  @!PT LDS RZ, [RZ] ;  /* 0x00000000fffff984 */ /* 0x000fe20000000800 */
[----:B------:R-:W-:Y:S01]  /*2f80*/  @!PT LDS RZ, [RZ] ;  /* 0x00000000fffff984 */ /* 0x000fe20000000800 */
[----:B------:R2:W-:Y:S06]  /*2f90*/  MEMBAR.ALL.CTA ;  /* 0x0000000000007992 */ /* 0x0005ec0000008000 */
[----:B--2---:R-:W2:Y:S01]  /*2fa0*/  FENCE.VIEW.ASYNC.S ;  /* 0x00000000000073c6 */ /* 0x004ea20000000000 */
[----:B------:R-:W-:Y:S01]  /*2fb0*/  SEL R11, R11, RZ, P1 ;  /* 0x000000ff0b0b7207 */ /* 0x000fe20000800000 */
[----:B--2---:R2:W-:Y:S01]  /*2fc0*/  SYNCS.ARRIVE.TRANS64.RED.A1T0 RZ, [R0+URZ], RZ ;  /* 0x000000ff00ff79a7 */ /* 0x0045e200081004ff */
[----:B-1----:R-:W-:-:S02]  /*2fd0*/  LOP3.LUT P3, RZ, R6, 0x1, RZ, 0xc0, !PT ;  /* 0x0000000106ff7812 */ /* 0x002fc4000786c0ff */
[----:B------:R-:W-:-:S04]  /*2fe0*/  SEL R5, RZ, 0x1, P0 ;  /* 0x00000001ff057807 */ /* 0x000fc80000000000 */
[----:B------:R-:W-:Y:S02]  /*2ff0*/  LOP3.LUT R8, R8, R5, RZ, 0x3c, !PT ;  /* 0x0000000508087212 */ /* 0x000fe400078e3cff */
[----:B--2---:R-:W-:-:S04]  /*3000*/  SEL R0, RZ, 0x1, P1 ;  /* 0x00000001ff007807 */ /* 0x004fc80000800000 */
[----:B------:R-:W-:Y:S01]  /*3010*/  LOP3.LUT R9, R9, R0, RZ, 0x3c, !PT ;  /* 0x0000000009097212 */ /* 0x000fe200078e3cff */
[----:B------:R-:W-:Y:S06]  /*3020*/  @P3 BRA `(.L_x_58) ;  /* 0xfffffffc002c3947 */ /* 0x000fec000383ffff */
[----:B------:R-:W-:Y:S01]  /*3030*/  ULEA UR5, UR6, UR37, 0x3 ;  /* 0x0000002506057291 */ /* 0x000fe2000f8e18ff */
[----:B------:R-:W-:-:S08]  /*3040*/  SHF.L.U32 R3, R12, 0x1f, RZ ;  /* 0x0000001f0c037819 */ /* 0x000fd000000006ff */
[----:B------:R-:W1:Y:S02]  /*3050*/  SYNCS.PHASECHK.TRANS64 P0, [UR5+0x100], R3 ;  /* 0x00010003ff0075a7 */ /* 0x000e640008001005 */
[----:B-1----:R-:W-:Y:S05]  /*3060*/  @P0 BRA `(.L_x_59) ;  /* 0x0000000000080947 */ /* 0x002fea0003800000 */
[----:B------:R-:W1:Y:S02]  /*3070*/  SYNCS.PHASECHK.TRANS64.TRYWAIT P0, [UR5+0x100], R3 ;  /* 0x00010003ff0075a7 */ /* 0x000e640008001105 */
[----:B-1----:R-:W-:Y:S05]  /*3080*/  @!P0 BRA `(.L_x_60) ;  /* 0x0000008c00208947 */ /* 0x002fea0003800000 */
.L_x_59:
[----:B------:R-:W-:-:S04]  /*3090*/  UIADD3 UR4, UPT, UPT, UR6, 0x1, URZ ;  /* 0x0000000106047890 */ /* 0x000fc8000fffe0ff */
[----:B------:R-:W-:-:S04]  /*30a0*/  UISETP.NE.AND UP0, UPT, UR4, 0x2, UPT ;  /* 0x000000020400788c */ /* 0x000fc8000bf05270 */
[----:B------:R-:W-:Y:S02]  /*30b0*/  USEL UR7, URZ, 0x1, UP0 ;  /* 0x00000001ff077887 */ /* 0x000fe40008000000 */
[----:B------:R-:W-:-:S04]  /*30c0*/  USEL UR4, UR4, URZ, UP0 ;  /* 0x000000ff04047287 */ /* 0x000fc80008000000 */
[----:B------:R-:W-:Y:S01]  /*30d0*/  ULEA UR4, UR4, UR37, 0x3 ;  /* 0x0000002504047291 */ /* 0x000fe2000f8e18ff */
[----:B-1----:R-:W-:-:S04]  /*30e0*/  LOP3.LUT R3, R12, UR7, RZ, 0x3c, !PT ;  /* 0x000000070c037c12 */ /* 0x002fc8000f8e3cff */
[----:B------:R-:W-:-:S04]  /*30f0*/  SHF.L.U32 R0, R3, 0x1f, RZ ;  /* 0x0000001f03007819 */ /* 0x000fc800000006ff */
[----:B------:R-:W1:Y:S02]  /*3100*/  SYNCS.PHASECHK.TRANS64 P0, [UR4+0x100], R0 ;  /* 0x00010000ff0075a7 */ /* 0x000e640008001004 */
[----:B-1----:R-:W-:Y:S05]  /*3110*/  @P0 EXIT ;  /* 0x000000000000094d */ /* 0x002fea0003800000 */
[----:B------:R-:W-:Y:S02]  /*3120*/  SHF.L.U32 R3, R3, 0x1f, RZ ;  /* 0x0000001f03037819 */ /* 0x000fe400000006ff */
[----:B------:R-:W-:-:S07]  /*3130*/  MOV R0, UR4 ;  /* 0x0000000400007c02 */ /* 0x000fce0008000f00 */
.L_x_61:
[----:B-1----:R1:W2:Y:S02]  /*3140*/  SYNCS.PHASECHK.TRANS64.TRYWAIT P0, [R0+URZ+0x100], R3 ;  /* 0x00010003000075a7 */ /* 0x0022a400080011ff */
[----:B--2---:R-:W-:Y:S05]  /*3150*/  @!P0 NANOSLEEP.SYNCS 0x989680 ;  /* 0x009896800000895d */ /* 0x004fea0003900000 */
[----:B------:R-:W2:Y:S02]  /*3160*/  @!P0 SYNCS.PHASECHK.TRANS64 P0, [R0+URZ+0x100], R3 ;  /* 0x00010003000085a7 */ /* 0x000ea400080010ff */
[----:B--2---:R-:W-:Y:S05]  /*3170*/  @P0 EXIT ;  /* 0x000000000000094d */ /* 0x004fea0003800000 */
[----:B------:R-:W-:Y:S05]  /*3180*/  BRA `(.L_x_61) ;  /* 0xfffffffc00ec7947 */ /* 0x000fea000383ffff */
.L_x_54:
[----:B------:R-:W-:Y:S05]  /*3190*/  BRA.U UP4, `(.L_x_62) ;  /* 0x0000001104587547 */ /* 0x000fea000b800000 */
[----:B------:R-:W-:Y:S01]  /*31a0*/  UMOV UR6, 0x40 ;  /* 0x0000004000067882 */ /* 0x000fe20000000000 */
[----:B------:R-:W-:Y:S01]  /*31b0*/  NOP ;  /* 0x0000000000007918 */ /* 0x000fe20000000000 */
[----:B------:R-:W-:Y:S01]  /*31c0*/  ULEA UR6, UR37, UR6, 0x18 ;  /* 0x0000000625067291 */ /* 0x000fe2000f8ec0ff */
[----:B------:R-:W-:Y:S02]  /*31d0*/  UMOV UR7, 0x400 ;  /* 0x0000040000077882 */ /* 0x000fe40000000000 */
[----:B------:R-:W-:-:S06]  /*31e0*/  ULEA UR37, UR37, UR7, 0x18 ;  /* 0x0000000725257291 */ /* 0x000fcc000f8ec0ff */
[----:B------:R-:W1:Y:S02]  /*31f0*/  LDS.U8 R2, [UR6+0x1c] ;  /* 0x00001c06ff027984 */ /* 0x000e640008000000 */
[----:B-1----:R-:W-:-:S13]  /*3200*/  ISETP.NE.AND P0, PT, R2, RZ, PT ;  /* 0x000000ff0200720c */ /* 0x002fda0003f05270 */
[----:B------:R-:W-:Y:S05]  /*3210*/  @P0 BRA `(.L_x_63) ;  /* 0x0000000400080947 */ /* 0x000fea0003800000 */
[----:B------:R-:W-:Y:S02]  /*3220*/  UISETP.NE.U32.AND UP0, UPT, UR5, 0x1, UPT ;  /* 0x000000010500788c */ /* 0x000fe4000bf05070 */
[----:B------:R-:W-:-:S07]  /*3230*/  UIADD3 UR8, UPT, UPT, UR6, 0x8, URZ ;  /* 0x0000000806087890 */ /* 0x000fce000fffe0ff */
[----:B------:R-:W-:Y:S05]  /*3240*/  BRA.U !UP0, `(.L_x_64) ;  /* 0x00000001089c7547 */ /* 0x000fea000b800000 */
[----:B------:R-:W-:Y:S01]  /*3250*/  ELECT P0, URZ, PT ;  /* 0x0000000000ff782f */ /* 0x000fe20003800000 */
[----:B------:R-:W-:-:S12]  /*3260*/  BSSY B0, `(.L_x_64) ;  /* 0x0000025000007945 */ /* 0x000fd80003800000 */
[----:B------:R-:W-:Y:S05]  /*3270*/  @!P0 BRA `(.L_x_65) ;  /* 0x00000000008c8947 */ /* 0x000fea0003800000 */
[----:B------:R-:W-:-:S05]  /*3280*/  UMOV UR7, 0x10 ;  /* 0x0000001000077882 */ /* 0x000fca0000000000 */
[----:B------:R-:W-:Y:S04]  /*3290*/  DEPBAR.LE SB1, 0x36 ;  /* 0x00009d800000791a */ /* 0x000fe80000000000 */
[----:B------:R-:W1:Y:S02]  /*32a0*/  UTCATOMSWS.2CTA.FIND_AND_SET.ALIGN UP1, UR7, UR7 ;  /* 0x00000007000775e3 */ /* 0x000e640008220800 */
[----:B-1----:R-:W-:Y:S01]  /*32b0*/  MOV R11, UR7 ;  /* 0x00000007000b7c02 */ /* 0x002fe20008000f00 */
[----:B------:R-:W-:Y:S06]  /*32c0*/  BRA.U UP1, `(.L_x_66) ;  /* 0x0000000101187547 */ /* 0x000fec000b800000 */
.L_x_67:
[----:B------:R-:W-:Y:S05]  /*32d0*/  NANOSLEEP 0x64 ;  /* 0x000000640000795d */ /* 0x000fea0003800000 */
[----:B------:R-:W-:-:S05]  /*32e0*/  UMOV UR7, 0x10 ;  /* 0x0000001000077882 */ /* 0x000fca0000000000 */
[----:B------:R-:W-:Y:S04]  /*32f0*/  DEPBAR.LE SB1, 0x36 ;  /* 0x00009d800000791a */ /* 0x000fe80000000000 */
[----:B------:R-:W1:Y:S02]  /*3300*/  UTCATOMSWS.2CTA.FIND_AND_SET.ALIGN UP1, UR7, UR7 ;  /* 0x00000007000775e3 */ /* 0x000e640008220800 */
[----:B-1----:R-:W-:Y:S01]  /*3310*/  MOV R11, UR7 ;  /* 0x00000007000b7c02 */ /* 0x002fe20008000f00 */
[----:B------:R-:W-:Y:S05]  /*3320*/  BRA.U !UP1, `(.L_x_67) ;  /* 0xfffffffd09e87547 */ /* 0x000fea000b83ffff */
.L_x_66:
[----:B------:R-:W1:Y:S01]  /*3330*/  LDS R5, [UR6+0x10] ;  /* 0x00001006ff057984 */ /* 0x000e620008000800 */
[----:B------:R-:W-:Y:S01]  /*3340*/  IMAD.U32 R3, RZ, RZ, UR37 ;  /* 0x00000025ff037e24 */ /* 0x000fe2000f8e00ff */
[----:B------:R-:W-:-:S03]  /*3350*/  MOV R2, UR4 ;  /* 0x0000000400027c02 */ /* 0x000fc60008000f00 */
[----:B------:R-:W-:Y:S01]  /*3360*/  VIADD R3, R3, 0x180 ;  /* 0x0000018003037836 */ /* 0x000fe20000000000 */
[----:B-1----:R-:W-:-:S04]  /*3370*/  SHF.L.U32 R5, R5, 0x1f, RZ ;  /* 0x0000001f05057819 */ /* 0x002fc800000006ff */
[----:B------:R-:W1:Y:S02]  /*3380*/  SYNCS.PHASECHK.TRANS64.TRYWAIT P0, [UR6+0x8], R5 ;  /* 0x00000805ff0075a7 */ /* 0x000e640008001106 */
[----:B-1----:R-:W-:Y:S05]  /*3390*/  @P0 BRA `(.L_x_68) ;  /* 0x0000000000080947 */ /* 0x002fea0003800000 */
[----:B------:R-:W1:Y:S02]  /*33a0*/  SYNCS.PHASECHK.TRANS64.TRYWAIT P0, [UR6+0x8], R5 ;  /* 0x00000805ff0075a7 */ /* 0x000e640008001106 */
[----:B-1----:R-:W-:Y:S05]  /*33b0*/  @!P0 BRA `(.L_x_69) ;  /* 0x00000088006c8947 */ /* 0x002fea0003800000 */
.L_x_68:
[----:B-1----:R-:W-:Y:S01]  /*33c0*/  HFMA2 R4, -RZ, RZ, 0, 5.9604644775390625e-08 ;  /* 0x00000001ff047431 */ /* 0x002fe200000001ff */
[----:B------:R-:W-:Y:S01]  /*33d0*/  UPRMT UR7, UR4, 0x654, UR8 ;  /* 0x0000065404077896 */ /* 0x000fe20008000008 */
[----:B------:R-:W-:Y:S01]  /*33e0*/  IMAD.MOV.U32 R6, RZ, RZ, 0xffff ;  /* 0x0000ffffff067424 */ /* 0x000fe200078e00ff */
[----:B------:R-:W-:Y:S01]  /*33f0*/  PRMT R2, R2, 0x654, R3 ;  /* 0x0000065402027816 */ /* 0x000fe20000000003 */
[----:B------:R-:W-:Y:S02]  /*3400*/  IMAD.MOV.U32 R5, RZ, RZ, 0x4 ;  /* 0x00000004ff057424 */ /* 0x000fe400078e00ff */
[----:B------:R-:W-:Y:S01]  /*3410*/  IMAD.SHL.U32 R9, R11, 0x20, RZ ;  /* 0x000000200b097824 */ /* 0x000fe200078e00ff */
[----:B------:R-:W-:Y:S02]  /*3420*/  MOV R3, UR7 ;  /* 0x0000000700037c02 */ /* 0x000fe40008000f00 */
[-C--:B------:R-:W-:Y:S01]  /*3430*/  SHF.L.U32 R7, R6, R11.reuse, RZ ;  /* 0x0000000b06077219 */ /* 0x080fe200000006ff */
[----:B------:R1:W-:Y:S01]  /*3440*/  SYNCS.ARRIVE.TRANS64.RED RZ, [UR7], R5 ;  /* 0x00000005ffff79a7 */ /* 0x0003e20008000407 */
[----:B------:R-:W-:Y:S01]  /*3450*/  SHF.L.U32 R6, R4, R11, RZ ;  /* 0x0000000b04067219 */ /* 0x000fe200000006ff */
[----:B------:R1:W-:Y:S04]  /*3460*/  STS [UR37+0x180], R9 ;  /* 0x00018009ff007988 */ /* 0x0003e80008000825 */
[----:B------:R1:W-:Y:S04]  /*3470*/  STAS [R2.64], R11 ;  /* 0x0000000b02007dbd */ /* 0x0003e8000c0008ff */
[----:B------:R1:W-:Y:S04]  /*3480*/  ATOMS.OR RZ, [UR6+0x14], R7 ;  /* 0x00001407ffff798c */ /* 0x0003e8000b000006 */
[----:B------:R1:W-:Y:S04]  /*3490*/  ATOMS.OR RZ, [UR6+0x18], R6 ;  /* 0x00001806ffff798c */ /* 0x0003e8000b000006 */
[----:B------:R1:W-:Y:S02]  /*34a0*/  ATOMS.XOR RZ, [UR6+0x10], R4 ;  /* 0x00001004ffff798c */ /* 0x0003e4000b800006 */
.L_x_65:
[----:B------:R-:W-:Y:S05]  /*34b0*/  BSYNC B0 ;  /* 0x0000000000007941 */ /* 0x000fea0003800000 */
.L_x_64:
[----:B------:R-:W-:Y:S05]  /*34c0*/  BRA.U UP0, `(.L_x_70) ;  /* 0x00000001006c7547 */ /* 0x000fea000b800000 */
[----:B------:R-:W-:-:S03]  /*34d0*/  UMOV UR7, 0xffffffff ;  /* 0xffffffff00077882 */ /* 0x000fc60000000000 */
[----:B------:R-:W-:Y:S05]  /*34e0*/  BRA.DIV UR7, `(.L_x_71) ;  /* 0x0000008a07387947 */ /* 0x000fea000b800000 */
[----:B------:R-:W-:-:S13]  /*34f0*/  ELECT P6, URZ, PT ;  /* 0x0000000000ff782f */ /* 0x000fda00038c0000 */
.L_x_183:
[----:B------:R-:W-:Y:S05]  /*3500*/  @!P6 BRA `(.L_x_70) ;  /* 0x00000000005ce947 */ /* 0x000fea0003800000 */
[----:B-1----:R-:W1:Y:S02]  /*3510*/  LDS R3, [UR6+0x10] ;  /* 0x00001006ff037984 */ /* 0x002e640008000800 */
[----:B-1----:R-:W-:-:S04]  /*3520*/  SHF.L.U32 R3, R3, 0x1f, RZ ;  /* 0x0000001f03037819 */ /* 0x002fc800000006ff */
[----:B------:R-:W1:Y:S02]  /*3530*/  SYNCS.PHASECHK.TRANS64.TRYWAIT P0, [UR6+0x8], R3 ;  /* 0x00000803ff0075a7 */ /* 0x000e640008001106 */
[----:B-1----:R-:W-:Y:S05]  /*3540*/  @P0 BRA `(.L_x_72) ;  /* 0x0000000000080947 */ /* 0x002fea0003800000 */
[----:B------:R-:W1:Y:S02]  /*3550*/  SYNCS.PHASECHK.TRANS64.TRYWAIT P0, [UR6+0x8], R3 ;  /* 0x00000803ff0075a7 */ /* 0x000e640008001106 */
[----:B-1----:R-:W-:Y:S05]  /*3560*/  @!P0 BRA `(.L_x_73) ;  /* 0x0000008800388947 */ /* 0x002fea0003800000 */
.L_x_72:
[----:B------:R-:W2:Y:S01]  /*3570*/  LDS R5, [UR37+0x180] ;  /* 0x00018025ff057984 */ /* 0x000ea20008000800 */
[----:B-1----:R-:W-:Y:S02]  /*3580*/  HFMA2 R2, -RZ, RZ, 0, 5.9604644775390625e-08 ;  /* 0x00000001ff027431 */ /* 0x002fe400000001ff */
[----:B------:R-:W-:Y:S01]  /*3590*/  IMAD.MOV.U32 R3, RZ, RZ, 0xffff ;  /* 0x0000ffffff037424 */ /* 0x000fe200078e00ff */
[----:B------:R-:W-:Y:S01]  /*35a0*/  UPRMT UR7, UR4, 0x654, UR8 ;  /* 0x0000065404077896 */ /* 0x000fe20008000008 */
[----:B--2---:R-:W-:-:S03]  /*35b0*/  IMAD.SHL.U32 R4, R5, 0x20, RZ ;  /* 0x0000002005047824 */ /* 0x004fc600078e00ff */
[-C--:B------:R-:W-:Y:S02]  /*35c0*/  SHF.L.U32 R3, R3, R5.reuse, RZ ;  /* 0x0000000503037219 */ /* 0x080fe400000006ff */
[----:B------:R-:W-:Y:S01]  /*35d0*/  SHF.L.U32 R5, R2, R5, RZ ;  /* 0x0000000502057219 */ /* 0x000fe200000006ff */
[----:B------:R2:W-:Y:S04]  /*35e0*/  STS [UR37+0x180], R4 ;  /* 0x00018004ff007988 */ /* 0x0005e80008000825 */
[----:B------:R2:W-:Y:S04]  /*35f0*/  ATOMS.OR RZ, [UR6+0x14], R3 ;  /* 0x00001403ffff798c */ /* 0x0005e8000b000006 */
[----:B------:R2:W-:Y:S01]  /*3600*/  ATOMS.OR RZ, [UR6+0x18], R5 ;  /* 0x00001805ffff798c */ /* 0x0005e2000b000006 */
[----:B------:R-:W-:Y:S03]  /*3610*/  SYNCS.ARRIVE.TRANS64.RED.A1T0 RZ, [UR7], RZ ;  /* 0x000000ffffff79a7 */ /* 0x000fe60008100407 */
[----:B------:R2:W-:Y:S01]  /*3620*/  ATOMS.XOR RZ, [UR6+0x10], R2 ;  /* 0x00001002ffff798c */ /* 0x0005e2000b800006 */
[----:B------:R-:W-:Y:S05]  /*3630*/  BRA `(.L_x_70) ;  /* 0x0000000000107947 */ /* 0x000fea0003800000 */
.L_x_63:
[----:B------:R-:W-:-:S05]  /*3640*/  MOV R2, 0xffffffff ;  /* 0xffffffff00027802 */ /* 0x000fca0000000f00 */
[----:B------:R1:W-:Y:S02]  /*3650*/  STS [UR37+0x180], R2 ;  /* 0x00018002ff007988 */ /* 0x0003e40008000825 */
[----:B-1----:R-:W-:Y:S02]  /*3660*/  MOV R2, 0x3680 ;  /* 0x0000368000027802 */ /* 0x002fe40000000f00 */
[----:B-----5:R-:W-:Y:S05]  /*3670*/  CALL.REL.NOINC `($__internal_1_$__cuda_sm10x_tcgen05_guardrail_trap_phase_invalid_during_alloc) ;  /* 0x0000008c00dc7944 */ /* 0x020fea0003c00000 */
.L_x_70:
[----:B------:R-:W-:Y:S05]  /*3680*/  WARPSYNC.ALL ;  /* 0x0000000000007948 */ /* 0x000fea0003800000 */
[----:B------:R-:W3:Y:S01]  /*3690*/  S2UR UR8, SR_CgaCtaId ;  /* 0x00000000000879c3 */ /* 0x000ee20000008800 */
[----:B------:R-:W-:Y:S01]  /*36a0*/  UMOV UR6, 0x400 ;  /* 0x0000040000067882 */ /* 0x000fe20000000000 */
[----:B------:R-:W-:-:S06]  /*36b0*/  NOP ;  /* 0x0000000000007918 */ /* 0x000fcc0000000000 */
[----:B------:R-:W-:Y:S06]  /*36c0*/  BAR.ARV 0x6, 0xa0 ;  /* 0x0182800000007b1d */ /* 0x000fec0000002000 */
[----:B------:R-:W-:Y:S01]  /*36d0*/  LOP3.LUT R0, R0, 0xffff, RZ, 0xc0, !PT ;  /* 0x0000ffff00007812 */ /* 0x000fe200078ec0ff */
[----:B-1----:R-:W-:Y:S01]  /*36e0*/  IMAD.MOV.U32 R9, RZ, RZ, 0x1 ;  /* 0x00000001ff097424 */ /* 0x002fe200078e00ff */
[----:B------:R-:W-:Y:S01]  /*36f0*/  LOP3.LUT R8, R8, 0xffff, RZ, 0xc0, !PT ;  /* 0x0000ffff08087812 */ /* 0x000fe200078ec0ff */
[----:B------:R-:W-:Y:S01]  /*3700*/  UMOV UR22, URZ ;  /* 0x000000ff00167c82 */ /* 0x000fe20008000000 */
[----:B------:R-:W-:Y:S01]  /*3710*/  R2UR UR12, R0 ;  /* 0x00000000000c72ca */ /* 0x000fe200000e0000 */
[----:B------:R-:W-:Y:S01]  /*3720*/  UMOV UR21, URZ ;  /* 0x000000ff00157c82 */ /* 0x000fe20008000000 */
[----:B------:R-:W-:Y:S01]  /*3730*/  R2UR UR13, R8 ;  /* 0x00000000080d72ca */ /* 0x000fe200000e0000 */
[----:B------:R-:W-:Y:S01]  /*3740*/  IMAD.MOV.U32 R8, RZ, RZ, RZ ;  /* 0x000000ffff087224 */ /* 0x000fe200078e00ff */
[----:B------:R-:W-:Y:S01]  /*3750*/  UMOV UR20, URZ ;  /* 0x000000ff00147c82 */ /* 0x000fe20008000000 */
[----:B------:R-:W-:-:S02]  /*3760*/  UISETP.NE.AND UP2, UPT, UR5, URZ, UPT ;  /* 0x000000ff0500728c */ /* 0x000fc4000bf45270 */
[----:B---3--:R-:W-:Y:S01]  /*3770*/  ULEA UR8, UR8, UR6, 0x18 ;  /* 0x0000000608087291 */ /* 0x008fe2000f8ec0ff */
[----:B------:R-:W1:Y:S03]  /*3780*/  LDCU UR6, c[0x0][0x38c] ;  /* 0x00007180ff0677ac */ /* 0x000e660008000800 */
[----:B------:R-:W-:Y:S02]  /*3790*/  UIADD3 UR14, UPT, UPT, UR8, 0x10800, URZ ;  /* 0x00010800080e7890 */ /* 0x000fe4000fffe0ff */
[----:B------:R-:W-:-:S03]  /*37a0*/  UIADD3 UR15, UPT, UPT, UR8, 0x24800, URZ ;  /* 0x00024800080f7890 */ /* 0x000fc6000fffe0ff */
[----:B--2---:R-:W2:Y:S01]  /*37b0*/  LDS R2, [UR8+0x180] ;  /* 0x00018008ff027984 */ /* 0x004ea20008000800 */
[----:B------:R-:W-:Y:S02]  /*37c0*/  USHF.R.U32.HI UR14, URZ, 0x4, UR14 ;  /* 0x00000004ff0e7899 */ /* 0x000fe4000801160e */
[----:B------:R-:W-:Y:S02]  /*37d0*/  USHF.R.U32.HI UR15, URZ, 0x4, UR15 ;  /* 0x00000004ff0f7899 */ /* 0x000fe4000801160f */
[----:B------:R-:W-:Y:S02]  /*37e0*/  ULOP3.LUT UR14, UR14, 0x3fff, URZ, 0xc0, !UPT ;  /* 0x00003fff0e0e7892 */ /* 0x000fe4000f8ec0ff */
[----:B------:R-:W-:Y:S02]  /*37f0*/  ULOP3.LUT UR15, UR15, 0x3fff, URZ, 0xc0, !UPT ;  /* 0x00003fff0f0f7892 */ /* 0x000fe4000f8ec0ff */
[----:B------:R-:W-:Y:S02]  /*3800*/  ULOP3.LUT UR14, UR14, 0x10000, URZ, 0xfc, !UPT ;  /* 0x000100000e0e7892 */ /* 0x000fe4000f8efcff */
[----:B-1----:R-:W-:-:S02]  /*3810*/  UIADD3 UR6, UPT, UPT, UR6, 0x1f, URZ ;  /* 0x0000001f06067890 */ /* 0x002fc4000fffe0ff */
[----:B------:R-:W-:Y:S02]  /*3820*/  ULOP3.LUT UR15, UR15, 0x10000, URZ, 0xfc, !UPT ;  /* 0x000100000f0f7892 */ /* 0x000fe4000f8efcff */
[----:B------:R-:W-:Y:S01]  /*3830*/  USHF.R.S32.HI UR7, URZ, 0x1f, UR6 ;  /* 0x0000001fff077899 */ /* 0x000fe20008011406 */
[----:B------:R-:W-:Y:S01]  /*3840*/  UMOV UR28, 0x0 ;  /* 0x00000000001c7882 */ /* 0x000fe20000000000 */
[----:B------:R-:W-:Y:S02]  /*3850*/  UMOV UR29, 0x10400490 ;  /* 0x10400490001d7882 */ /* 0x000fe40000000000 */
[----:B------:R-:W-:Y:S01]  /*3860*/  ULEA.HI UR7, UR7, UR6, URZ, 0x5 ;  /* 0x0000000607077291 */ /* 0x000fe2000f8f28ff */
[----:B------:R-:W-:Y:S01]  /*3870*/  UMOV UR26, 0x0 ;  /* 0x00000000001a7882 */ /* 0x000fe20000000000 */
[----:B------:R-:W-:Y:S02]  /*3880*/  UMOV UR27, 0x10400490 ;  /* 0x10400490001b7882 */ /* 0x000fe40000000000 */
[----:B------:R-:W-:-:S04]  /*3890*/  USHF.R.S32.HI UR7, URZ, 0x5, UR7 ;  /* 0x00000005ff077899 */ /* 0x000fc80008011407 */
[----:B------:R-:W-:-:S04]  /*38a0*/  UISETP.LT.AND UP0, UPT, UR7, 0x1, UPT ;  /* 0x000000010700788c */ /* 0x000fc8000bf01270 */
[----:B------:R-:W-:Y:S01]  /*38b0*/  USEL UR23, UR7, 0x1, !UP0 ;  /* 0x0000000107177887 */ /* 0x000fe2000c000000 */
[----:B--2---:R-:W-:Y:S02]  /*38c0*/  R2UR UR24, R2 ;  /* 0x00000000021872ca */ /* 0x004fe400000e0000 */
[----:B------:R-:W-:-:S13]  /*38d0*/  CS2R R2, SRZ ;  /* 0x0000000000027805 */ /* 0x000fda000001ff00 */
.L_x_81:
[C---:B------:R-:W-:Y:S02]  /*38e0*/  LEA R0, R8.reuse, UR8, 0x3 ;  /* 0x0000000808007c11 */ /* 0x040fe4000f8e18ff */
[----:B------:R-:W-:Y:S02]  /*38f0*/  SHF.L.U32 R5, R3, 0x1f, RZ ;  /* 0x0000001f03057819 */ /* 0x000fe400000006ff */
[----:B------:R-:W-:Y:S02]  /*3900*/  LEA R4, R8, UR8, 0x4 ;  /* 0x0000000808047c11 */ /* 0x000fe4000f8e20ff */
[----:B------:R-:W1:Y:S02]  /*3910*/  SYNCS.PHASECHK.TRANS64.TRYWAIT P0, [R0+URZ+0xf0], R5 ;  /* 0x0000f005000075a7 */ /* 0x000e6400080011ff */
[----:B-1-34-:R-:W-:Y:S05]  /*3920*/  @!P0 BRA `(.L_x_74) ;  /* 0x0000008400608947 */ /* 0x01afea0003800000 */
.L_x_184:
[----:B-1----:R-:W1:Y:S01]  /*3930*/  LDS.128 R4, [R4+0x160] ;  /* 0x0001600004047984 */ /* 0x002e620000000c00 */
[----:B------:R-:W-:Y:S02]  /*3940*/  VIADD R0, R0, 0x100 ;  /* 0x0000010000007836 */ /* 0x000fe40000000000 */
[----:B------:R-:W-:Y:S01]  /*3950*/  VIADD R8, R8, 0x1 ;  /* 0x0000000108087836 */ /* 0x000fe20000000000 */
[----:B------:R-:W-:Y:S01]  /*3960*/  @!PT LDS RZ, [RZ] ;  /* 0x00000000fffff984 */ /* 0x000fe20000000800 */
[----:B------:R-:W-:Y:S01]  /*3970*/  @!PT LDS RZ, [RZ] ;  /* 0x00000000fffff984 */ /* 0x000fe20000000800 */
[----:B------:R-:W-:Y:S01]  /*3980*/  @!PT LDS RZ, [RZ] ;  /* 0x00000000fffff984 */ /* 0x000fe20000000800 */
[----:B------:R-:W-:Y:S01]  /*3990*/  @!PT LDS RZ, [RZ] ;  /* 0x00000000fffff984 */ /* 0x000fe20000000800 */
[----:B------:R2:W-:Y:S06]  /*39a0*/  MEMBAR.ALL.CTA ;  /* 0x0000000000007992 */ /* 0x0005ec0000008000 */
[----:B--2---:R-:W2:Y:S01]  /*39b0*/  FENCE.VIEW.ASYNC.S ;  /* 0x00000000000073c6 */ /* 0x004ea20000000000 */
[----:B------:R-:W-:-:S04]  /*39c0*/  PRMT R0, RZ, 0x654, R0 ;  /* 0x00000654ff007816 */ /* 0x000fc80000000000 */
[----:B--2---:R2:W-:Y:S01]  /*39d0*/  SYNCS.ARRIVE.TRANS64.RED.A1T0 RZ, [R0+URZ], RZ ;  /* 0x000000ff00ff79a7 */ /* 0x0045e200081004ff */
[----:B-1----:R-:W-:Y:S01]  /*39e0*/  LOP3.LUT P1, RZ, R6, 0x1, RZ, 0xc0, !PT ;  /* 0x0000000106ff7812 */ /* 0x002fe2000782c0ff */
[----:B--2---:R-:W-:-:S12]  /*39f0*/  BRA.U UP2, `(.L_x_75) ;  /* 0x0000000102e07547 */ /* 0x004fd8000b800000 */
[----:B------:R-:W1:Y:S01]  /*3a00*/  LDCU UR6, c[0x0][0x38c] ;  /* 0x00007180ff0677ac */ /* 0x000e620008000800 */
[----:B------:R-:W-:Y:S02]  /*3a10*/  PLOP3.LUT P2, PT, PT, PT, PT, 0x80, 0x8 ;  /* 0x000000000008781c */ /* 0x000fe40003f4f070 */
[----:B------:R-:W-:Y:S01]  /*3a20*/  SHF.L.U32 R5, R9, 0x1f, RZ ;  /* 0x0000001f09057819 */ /* 0x000fe200000006ff */
[----:B------:R-:W-:Y:S02]  /*3a30*/  ULEA UR10, UR22, UR8, 0x3 ;  /* 0x00000008160a7291 */ /* 0x000fe4000f8e18ff */
[----:B------:R-:W-:Y:S02]  /*3a40*/  ULEA UR11, UR22, UR24, 0x8 ;  /* 0x00000018160b7291 */ /* 0x000fe4000f8e40ff */
[----:B-1----:R-:W-:-:S06]  /*3a50*/  UISETP.GE.AND UP0, UPT, UR6, 0x1, UPT ;  /* 0x000000010600788c */ /* 0x002fcc000bf06270 */
[----:B------:R-:W-:-:S05]  /*3a60*/  PLOP3.LUT P0, PT, PT, PT, UP0, 0x80, 0x8 ;  /* 0x000000000008781c */ /* 0x000fca0003f0f008 */
[----:B------:R-:W-:-:S08]  /*3a70*/  @UP0 ULEA UR6, UR21, UR8, 0x3 ;  /* 0x0000000815060291 */ /* 0x000fd0000f8e18ff */
[----:B------:R-:W-:-:S04]  /*3a80*/  @P0 SHF.L.U32 R0, R2, 0x1f, RZ ;  /* 0x0000001f02000819 */ /* 0x000fc800000006ff */
[----:B------:R1:W2:Y:S01]  /*3a90*/  @P0 SYNCS.PHASECHK.TRANS64.TRYWAIT P2, [UR6], R0 ;  /* 0x00000000ff0005a7 */ /* 0x0002a20008041106 */
[----:B------:R-:W3:Y:S02]  /*3aa0*/  SYNCS.PHASECHK.TRANS64.TRYWAIT P0, [UR10+0x120], R5 ;  /* 0x00012005ff0075a7 */ /* 0x000ee4000800110a */
[----:B-123--:R-:W-:Y:S05]  /*3ab0*/  @!P0 BRA `(.L_x_76) ;  /* 0x0000008400108947 */ /* 0x00efea0003800000 */
.L_x_186:
[----:B------:R-:W-:Y:S01]  /*3ac0*/  UMOV UR19, UR20 ;  /* 0x0000001400137c82 */ /* 0x000fe20008000000 */
[----:B------:R-:W-:Y:S05]  /*3ad0*/  BRA.U !UP0, `(.L_x_77) ;  /* 0x0000000108987547 */ /* 0x000fea000b800000 */
[----:B------:R-:W-:Y:S02]  /*3ae0*/  UIADD3 UR19, UPT, UPT, UR23, UR20, URZ ;  /* 0x0000001417137290 */ /* 0x000fe4000fffe0ff */
[----:B------:R-:W-:Y:S01]  /*3af0*/  UPLOP3.LUT UP3, UPT, UPT, UPT, UPT, 0x40, 0x4 ;  /* 0x000000000004789c */ /* 0x000fe20003f6e870 */
[----:B------:R-:W-:Y:S01]  /*3b00*/  UMOV UR18, UR7 ;  /* 0x0000000700127c82 */ /* 0x000fe20008000000 */
[----:B------:R-:W-:-:S09]  /*3b10*/  UMOV UR17, UR21 ;  /* 0x0000001500117c82 */ /* 0x000fd20008000000 */
.L_x_80:
[----:B--2---:R-:W-:Y:S01]  /*3b20*/  ULEA UR9, UR17, UR8, 0x3 ;  /* 0x0000000811097291 */ /* 0x004fe2000f8e18ff */
[----:B---3--:R-:W-:Y:S11]  /*3b30*/  @P2 BRA `(.L_x_78) ;  /* 0x00000000000c2947 */ /* 0x008ff60003800000 */
[----:B-1----:R-:W-:Y:S04]  /*3b40*/  SHF.L.U32 R5, R2, 0x1f, RZ ;  /* 0x0000001f02057819 */ /* 0x002fe800000006ff */
[----:B------:R-:W1:Y:S02]  /*3b50*/  SYNCS.PHASECHK.TRANS64.TRYWAIT P0, [UR9], R5 ;  /* 0x00000005ff0075a7 */ /* 0x000e640008001109 */
[----:B-1----:R-:W-:Y:S05]  /*3b60*/  @!P0 BRA `(.L_x_79) ;  /* 0x0000008000fc8947 */ /* 0x002fea0003800000 */
.L_x_78:
[----:B------:R-:W-:Y:S01]  /*3b70*/  UISETP.NE.AND UP0, UPT, UR18, 0x1, UPT ;  /* 0x000000011200788c */ /* 0x000fe2000bf05270 */
[----:B------:R-:W-:Y:S01]  /*3b80*/  PLOP3.LUT P2, PT, PT, PT, PT, 0x80, 0x8 ;  /* 0x000000000008781c */ /* 0x000fe20003f4f070 */
[----:B------:R-:W-:Y:S02]  /*3b90*/  UIADD3 UR21, UPT, UPT, UR17, 0x1, URZ ;  /* 0x0000000111157890 */ /* 0x000fe4000fffe0ff */
[----:B------:R-:W-:Y:S02]  /*3ba0*/  ULEA UR30, UR17, UR15, 0x9 ;  /* 0x0000000f111e7291 */ /* 0x000fe4000f8e48ff */
[----:B------:R-:W-:Y:S01]  /*3bb0*/  UISETP.NE.AND UP1, UPT, UR21, 0xa, UPT ;  /* 0x0000000a1500788c */ /* 0x000fe2000bf25270 */
[----:B------:R-:W-:Y:S01]  /*3bc0*/  PLOP3.LUT P0, PT, PT, PT, UP0, 0x80, 0x8 ;  /* 0x000000000008781c */ /* 0x000fe20003f0f008 */
[----:B------:R-:W-:Y:S02]  /*3bd0*/  ULEA UR32, UR17, UR14, 0x9 ;  /* 0x0000000e11207291 */ /* 0x000fe4000f8e48ff */
[----:B------:R-:W-:Y:S02]  /*3be0*/  USEL UR16, URZ, 0x1, UP1 ;  /* 0x00000001ff107887 */ /* 0x000fe40008800000 */
[----:B------:R-:W-:Y:S02]  /*3bf0*/  USEL UR21, UR21, URZ, UP1 ;  /* 0x000000ff15157287 */ /* 0x000fe40008800000 */
[----:B------:R-:W-:Y:S02]  /*3c00*/  UIADD3 UR36, UPT, UPT, UR30, 0x2, URZ ;  /* 0x000000021e247890 */ /* 0x000fe4000fffe0ff */
[----:B------:R-:W-:Y:S01]  /*3c10*/  @UP0 ULEA UR6, UR21, UR8, 0x3 ;  /* 0x0000000815060291 */ /* 0x000fe2000f8e18ff */
[----:B------:R-:W-:Y:S01]  /*3c20*/  LOP3.LUT R2, R2, UR16, RZ, 0x3c, !PT ;  /* 0x0000001002027c12 */ /* 0x000fe2000f8e3cff */
[----:B------:R-:W-:Y:S02]  /*3c30*/  UIADD3 UR34, UPT, UPT, UR32, 0x2, URZ ;  /* 0x0000000220227890 */ /* 0x000fe4000fffe0ff */
[----:B------:R-:W-:Y:S01]  /*3c40*/  UIADD3 UR9, UPT, UPT, UR9, 0x50, URZ ;  /* 0x0000005009097890 */ /* 0x000fe2000fffe0ff */
[----:B-1----:R-:W-:Y:S01]  /*3c50*/  @P0 SHF.L.U32 R0, R2, 0x1f, RZ ;  /* 0x0000001f02000819 */ /* 0x002fe200000006ff */
[----:B------:R-:W-:Y:S01]  /*3c60*/  UMOV UR31, 0x80004020 ;  /* 0x80004020001f7882 */ /* 0x000fe20000000000 */
[----:B------:R-:W-:Y:S01]  /*3c70*/  UMOV UR33, 0x80004020 ;  /* 0x8000402000217882 */ /* 0x000fe20000000000 */
[----:B------:R-:W-:Y:S01]  /*3c80*/  UMOV UR37, 0x80004020 ;  /* 0x8000402000257882 */ /* 0x000fe20000000000 */
[----:B------:R2:W3:Y:S01]  /*3c90*/  @P0 SYNCS.PHASECHK.TRANS64.TRYWAIT P2, [UR6], R0 ;  /* 0x00000000ff0005a7 */ /* 0x0004e20008041106 */
[----:B------:R-:W-:Y:S01]  /*3ca0*/  UIADD3 UR20, UPT, UPT, UR20, 0x1, URZ ;  /* 0x0000000114147890 */ /* 0x000fe2000fffe0ff */
[----:B------:R2:W-:Y:S01]  /*3cb0*/  UTCHMMA.2CTA gdesc[UR32], gdesc[UR30], tmem[UR11], tmem[UR28], idesc[UR29], UP3 ;  /* 0x00ff1c1e200075ea */ /* 0x0005e20009a0000b */
[----:B------:R-:W-:Y:S02]  /*3cc0*/  UIADD3 UR18, UPT, UPT, UR18, -0x1, URZ ;  /* 0xffffffff12127890 */ /* 0x000fe4000fffe0ff */
[----:B------:R-:W-:Y:S02]  /*3cd0*/  UISETP.NE.AND UP0, UPT, UR20, UR19, UPT ;  /* 0x000000131400728c */ /* 0x000fe4000bf05270 */
[----:B------:R-:W-:Y:S01]  /*3ce0*/  UPLOP3.LUT UP3, UPT, UPT, UPT, UPT, 0x80, 0x8 ;  /* 0x000000000008789c */ /* 0x000fe20003f6f070 */
[----:B------:R-:W-:Y:S01]  /*3cf0*/  UMOV UR35, 0x80004020 ;  /* 0x8000402000237882 */ /* 0x000fe20000000000 */
[----:B------:R-:W-:Y:S01]  /*3d00*/  UMOV UR17, UR21 ;  /* 0x0000001500117c82 */ /* 0x000fe20008000000 */
[----:B------:R2:W-:Y:S01]  /*3d10*/  UTCHMMA.2CTA gdesc[UR34], gdesc[UR36], tmem[UR11], tmem[UR26], idesc[UR27], UPT ;  /* 0x00ff1a24220075ea */ /* 0x0005e2000ba0000b */
[----:B------:R2:W-:Y:S03]  /*3d20*/  UTCBAR.2CTA.MULTICAST [UR9], URZ, UR13 ;  /* 0x000000ff090073e9 */ /* 0x0005e6000820080d */
[----:B------:R-:W-:Y:S05]  /*3d30*/  BRA.U UP0, `(.L_x_80) ;  /* 0xfffffffd00787547 */ /* 0x000fea000b83ffff */
.L_x_77:
[----:B------:R-:W-:Y:S01]  /*3d40*/  UIADD3 UR10, UPT, UPT, UR10, 0x110, URZ ;  /* 0x000001100a0a7890 */ /* 0x000fe2000fffe0ff */
[----:B------:R-:W-:-:S08]  /*3d50*/  UMOV UR20, UR19 ;  /* 0x0000001300147c82 */ /* 0x000fd00008000000 */
[----:B------:R4:W-:Y:S01]  /*3d60*/  UTCBAR.2CTA.MULTICAST [UR10], URZ, UR12 ;  /* 0x000000ff0a0073e9 */ /* 0x0009e2000820080c */
[----:B------:R-:W-:Y:S02]  /*3d70*/  NOP ;  /* 0x0000000000007918 */ /* 0x000fe40000000000 */
.L_x_75:
[----:B------:R-:W-:Y:S01]  /*3d80*/  UIADD3 UR22, UPT, UPT, UR22, 0x1, URZ ;  /* 0x0000000116167890 */ /* 0x000fe2000fffe0ff */
[----:B------:R-:W-:-:S03]  /*3d90*/  ISETP.NE.AND P0, PT, R8, 0x2, PT ;  /* 0x000000020800780c */ /* 0x000fc60003f05270 */
[----:B------:R-:W-:Y:S01]  /*3da0*/  UISETP.NE.AND UP0, UPT, UR22, 0x2, UPT ;  /* 0x000000021600788c */ /* 0x000fe2000bf05270 */
[----:B-12---:R-:W-:Y:S02]  /*3db0*/  SEL R0, RZ, 0x1, P0 ;  /* 0x00000001ff007807 */ /* 0x006fe40000000000 */
[----:B------:R-:W-:Y:S01]  /*3dc0*/  SEL R8, R8, RZ, P0 ;  /* 0x000000ff08087207 */ /* 0x000fe20000000000 */
[----:B------:R-:W-:Y:S01]  /*3dd0*/  USEL UR6, URZ, 0x1, UP0 ;  /* 0x00000001ff067887 */ /* 0x000fe20008000000 */
[----:B------:R-:W-:Y:S01]  /*3de0*/  LOP3.LUT R3, R3, R0, RZ, 0x3c, !PT ;  /* 0x0000000003037212 */ /* 0x000fe200078e3cff */
[----:B------:R-:W-:-:S04]  /*3df0*/  USEL UR22, UR22, URZ, UP0 ;  /* 0x000000ff16167287 */ /* 0x000fc80008000000 */
[----:B------:R-:W-:Y:S01]  /*3e00*/  LOP3.LUT R9, R9, UR6, RZ, 0x3c, !PT ;  /* 0x0000000609097c12 */ /* 0x000fe2000f8e3cff */
[----:B------:R-:W-:Y:S07]  /*3e10*/  @P1 BRA `(.L_x_81) ;  /* 0xfffffff800b01947 */ /* 0x000fee000383ffff */
[----:B------:R-:W1:Y:S01]  /*3e20*/  S2UR UR6, SR_CgaCtaId ;  /* 0x00000000000679c3 */ /* 0x000e620000008800 */
[----:B------:R-:W-:Y:S01]  /*3e30*/  ELECT P0, URZ, PT ;  /* 0x0000000000ff782f */ /* 0x000fe20003800000 */
[----:B------:R-:W-:Y:S01]  /*3e40*/  HFMA2 R0, -RZ, RZ, 0, 5.9604644775390625e-08 ;  /* 0x00000001ff007431 */ /* 0x000fe200000001ff */
[----:B------:R-:W-:-:S05]  /*3e50*/  UMOV UR7, 0x40 ;  /* 0x0000004000077882 */ /* 0x000fca0000000000 */
[----:B------:R-:W-:Y:S01]  /*3e60*/  UVIRTCOUNT.DEALLOC.SMPOOL 0x80 ;  /* 0x000000800000784c */ /* 0x000fe20000000000 */
[----:B------:R-:W-:Y:S02]  /*3e70*/  UISETP.NE.AND UP0, UPT, UR5, URZ, UPT ;  /* 0x000000ff0500728c */ /* 0x000fe4000bf05270 */
[----:B-1----:R-:W-:-:S09]  /*3e80*/  ULEA UR6, UR6, UR7, 0x18 ;  /* 0x0000000706067291 */ /* 0x002fd2000f8ec0ff */
[----:B------:R1:W-:Y:S01]  /*3e90*/  @P0 STS.U8 [UR6+0x1c], R0 ;  /* 0x00001c00ff000988 */ /* 0x0003e20008000006 */
[----:B------:R-:W-:Y:S05]  /*3ea0*/  BRA.U UP0, `(.L_x_82) ;  /* 0x0000000100587547 */ /* 0x000fea000b800000 */
[----:B------:R-:W-:Y:S01]  /*3eb0*/  UIADD3 UR7, UPT, UPT, UR8, 0x120, URZ ;  /* 0x0000012008077890 */ /* 0x000fe2000fffe0ff */
[----:B------:R-:W-:-:S03]  /*3ec0*/  SHF.L.U32 R3, R9, 0x1f, RZ ;  /* 0x0000001f09037819 */ /* 0x000fc600000006ff */
[----:B------:R-:W-:-:S09]  /*3ed0*/  ULEA UR5, UR22, UR7, 0x3 ;  /* 0x0000000716057291 */ /* 0x000fd2000f8e18ff */
[----:B------:R-:W2:Y:S02]  /*3ee0*/  SYNCS.PHASECHK.TRANS64.TRYWAIT P0, [UR5], R3 ;  /* 0x00000003ff0075a7 */ /* 0x000ea40008001105 */
[----:B--2---:R-:W-:Y:S05]  /*3ef0*/  @!P0 BRA `(.L_x_83) ;  /* 0x0000008000308947 */ /* 0x004fea0003800000 */
.L_x_189:
[----:B------:R-:W-:-:S04]  /*3f00*/  UIADD3 UR9, UPT, UPT, UR22, 0x1, URZ ;  /* 0x0000000116097890 */ /* 0x000fc8000fffe0ff */
[----:B------:R-:W-:-:S04]  /*3f10*/  UISETP.NE.AND UP1, UPT, UR9, 0x2, UPT ;  /* 0x000000020900788c */ /* 0x000fc8000bf25270 */
[----:B------:R-:W-:Y:S02]  /*3f20*/  USEL UR5, URZ, 0x1, UP1 ;  /* 0x00000001ff057887 */ /* 0x000fe40008800000 */
[----:B------:R-:W-:-:S04]  /*3f30*/  USEL UR9, UR9, URZ, UP1 ;  /* 0x000000ff09097287 */ /* 0x000fc80008800000 */
[----:B------:R-:W-:Y:S01]  /*3f40*/  ULEA UR9, UR9, UR7, 0x3 ;  /* 0x0000000709097291 */ /* 0x000fe2000f8e18ff */
[----:B-1----:R-:W-:-:S04]  /*3f50*/  LOP3.LUT R3, R9, UR5, RZ, 0x3c, !PT ;  /* 0x0000000509037c12 */ /* 0x002fc8000f8e3cff */
[----:B------:R-:W-:Y:S01]  /*3f60*/  SHF.L.U32 R3, R3, 0x1f, RZ ;  /* 0x0000001f03037819 */ /* 0x000fe200000006ff */
[----:B------:R-:W-:-:S04]  /*3f70*/  IMAD.U32 R0, RZ, RZ, UR9 ;  /* 0x00000009ff007e24 */ /* 0x000fc8000f8e00ff */
[----:B------:R1:W2:Y:S03]  /*3f80*/  SYNCS.PHASECHK.TRANS64.TRYWAIT P0, [R0+URZ], R3 ;  /* 0x00000003000075a7 */ /* 0x0002a600080011ff */
[----:B--2---:R-:W-:Y:S05]  /*3f90*/  @!P0 NANOSLEEP.SYNCS 0x989680 ;  /* 0x009896800000895d */ /* 0x004fea0003900000 */
[----:B------:R-:W2:Y:S02]  /*3fa0*/  @!P0 SYNCS.PHASECHK.TRANS64 P0, [R0+URZ], R3 ;  /* 0x00000003000085a7 */ /* 0x000ea400080010ff */
[----:B--2---:R-:W-:Y:S05]  /*3fb0*/  @P0 BRA `(.L_x_84) ;  /* 0x0000000000200947 */ /* 0x004fea0003800000 */
.L_x_85:
[----:B--2---:R2:W1:Y:S02]  /*3fc0*/  SYNCS.PHASECHK.TRANS64.TRYWAIT P0, [R0+URZ], R3 ;  /* 0x00000003000075a7 */ /* 0x00446400080011ff */
[----:B-1----:R-:W-:Y:S05]  /*3fd0*/  @!P0 NANOSLEEP.SYNCS 0x989680 ;  /* 0x009896800000895d */ /* 0x002fea0003900000 */
[----:B------:R-:W1:Y:S02]  /*3fe0*/  @!P0 SYNCS.PHASECHK.TRANS64 P0, [R0+URZ], R3 ;  /* 0x00000003000085a7 */ /* 0x000e6400080010ff */
[----:B-1----:R-:W-:Y:S05]  /*3ff0*/  @!P0 BRA `(.L_x_85) ;  /* 0xfffffffc00f08947 */ /* 0x002fea000383ffff */
[----:B------:R-:W-:Y:S05]  /*4000*/  BRA `(.L_x_84) ;  /* 0x00000000000c7947 */ /* 0x000fea0003800000 */
.L_x_82:
[----:B------:R-:W-:-:S04]  /*4010*/  UIADD3 UR5, UPT, UPT, UR8, 0x150, URZ ;  /* 0x0000015008057890 */ /* 0x000fc8000fffe0ff */
[----:B------:R-:W-:-:S09]  /*4020*/  UPRMT UR5, UR4, 0x654, UR5 ;  /* 0x0000065404057896 */ /* 0x000fd20008000005 */
[----:B------:R-:W-:Y:S03]  /*4030*/  SYNCS.ARRIVE.TRANS64.RED.A1T0 RZ, [UR5], RZ ;  /* 0x000000ffffff79a7 */ /* 0x000fe60008100405 */
.L_x_84:
[----:B-12---:R-:W-:Y:S01]  /*4040*/  SHF.L.U32 R3, RZ, 0x1f, RZ ;  /* 0x0000001fff037819 */ /* 0x006fe200000006ff */
[----:B------:R-:W-:Y:S01]  /*4050*/  UIADD3 UR5, UPT, UPT, UR8, 0x150, URZ ;  /* 0x0000015008057890 */ /* 0x000fe2000fffe0ff */
[----:B------:R-:W-:Y:S02]  /*4060*/  PLOP3.LUT P0, PT, PT, PT, UP0, 0x80, 0x8 ;  /* 0x000000000008781c */ /* 0x000fe40003f0f008 */
[----:B------:R-:W1:Y:S02]  /*4070*/  SYNCS.PHASECHK.TRANS64.TRYWAIT P1, [UR8+0x150], R3 ;  /* 0x00015003ff0075a7 */ /* 0x000e640008021108 */
[----:B-1----:R-:W-:Y:S09]  /*4080*/  @!P1 BRA `(.L_x_86) ;  /* 0x0000007c00e49947 */ /* 0x002ff20003800000 */
.L_x_191:
[----:B------:R-:W-:Y:S01]  /*4090*/  @!UP0 UPRMT UR5, UR4, 0x654, UR5 ;  /* 0x0000065404058896 */ /* 0x000fe20008000005 */
[----:B------:R-:W-:Y:S02]  /*40a0*/  UMOV UR8, 0xffff ;  /* 0x0000ffff00087882 */ /* 0x000fe40000000000 */
[----:B------:R-:W-:-:S06]  /*40b0*/  UMOV UR4, 0x1 ;  /* 0x0000000100047882 */ /* 0x000fcc0000000000 */
[----:B------:R-:W-:Y:S01]  /*40c0*/  @!P0 SYNCS.ARRIVE.TRANS64.RED.A1T0 RZ, [UR5], RZ ;  /* 0x000000ffffff89a7 */ /* 0x000fe20008100405 */
[----:B------:R-:W-:Y:S01]  /*40d0*/  NOP ;  /* 0x0000000000007918 */ /* 0x000fe20000000000 */
[----:B-1----:R-:W1:Y:S01]  /*40e0*/  LDS R0, [UR6+0x14] ;  /* 0x00001406ff007984 */ /* 0x002e620008000800 */
[----:B------:R-:W-:-:S04]  /*40f0*/  ULOP3.LUT UR5, UR24, 0xffff, URZ, 0xc0, !UPT ;  /* 0x0000ffff18057892 */ /* 0x000fc8000f8ec0ff */
[----:B------:R-:W-:-:S04]  /*4100*/  USHF.R.U32.HI UR5, URZ, 0x5, UR5 ;  /* 0x00000005ff057899 */ /* 0x000fc80008011605 */
[----:B------:R-:W-:Y:S02]  /*4110*/  USHF.L.U32 UR8, UR8, UR5, URZ ;  /* 0x0000000508087299 */ /* 0x000fe400080006ff */
[----:B------:R-:W-:-:S04]  /*4120*/  USHF.L.U32 UR4, UR4, UR5, URZ ;  /* 0x0000000504047299 */ /* 0x000fc800080006ff */
[----:B-1----:R-:W-:-:S04]  /*4130*/  LOP3.LUT R0, R0, UR8, RZ, 0xc0, !PT ;  /* 0x0000000800007c12 */ /* 0x002fc8000f8ec0ff */
[----:B------:R-:W-:-:S13]  /*4140*/  ISETP.NE.AND P0, PT, R0, UR8, PT ;  /* 0x0000000800007c0c */ /* 0x000fda000bf05270 */
[----:B------:R-:W-:Y:S05]  /*4150*/  @P0 BRA `(.L_x_87) ;  /* 0x0000000000580947 */ /* 0x000fea0003800000 */
[----:B------:R-:W1:Y:S02]  /*4160*/  LDS R0, [UR6+0x18] ;  /* 0x00001806ff007984 */ /* 0x000e640008000800 */
[----:B-1----:R-:W-:-:S04]  /*4170*/  LOP3.LUT R0, R0, UR4, RZ, 0xc0, !PT ;  /* 0x0000000400007c12 */ /* 0x002fc8000f8ec0ff */
[----:B------:R-:W-:-:S13]  /*4180*/  ISETP.NE.AND P0, PT, R0, UR4, PT ;  /* 0x0000000400007c0c */ /* 0x000fda000bf05270 */
[----:B------:R-:W-:Y:S05]  /*4190*/  @P0 BRA `(.L_x_88) ;  /* 0x00000000003c0947 */ /* 0x000fea0003800000 */
[----:B------:R-:W1:Y:S01]  /*41a0*/  S2R R2, SR_LANEID ;  /* 0x0000000000027919 */ /* 0x000e620000000000 */
[----:B------:R-:W-:Y:S01]  /*41b0*/  ULOP3.LUT UR8, URZ, UR8, URZ, 0x33, !UPT ;  /* 0x00000008ff087292 */ /* 0x000fe2000f8e33ff */
[----:B------:R-:W-:Y:S01]  /*41c0*/  LOP3.LUT R4, RZ, UR4, RZ, 0x33, !PT ;  /* 0x00000004ff047c12 */ /* 0x000fe2000f8e33ff */
[----:B------:R-:W-:Y:S02]  /*41d0*/  VOTEU.ANY UR7, UPT, PT ;  /* 0x0000000000077886 */ /* 0x000fe400038e0100 */
[----:B------:R-:W-:Y:S01]  /*41e0*/  UFLO.U32 UR7, UR7 ;  /* 0x00000007000772bd */ /* 0x000fe200080e0000 */
[----:B------:R-:W2:Y:S01]  /*41f0*/  REDUX UR4, R4 ;  /* 0x00000000040473c4 */ /* 0x000ea20000000000 */
[----:B------:R-:W-:-:S06]  /*4200*/  IMAD.U32 R0, RZ, RZ, UR8 ;  /* 0x00000008ff007e24 */ /* 0x000fcc000f8e00ff */
[----:B------:R1:W-:Y:S01]  /*4210*/  UTCATOMSWS.AND URZ, UR8 ;  /* 0x0000000800ff79e3 */ /* 0x0003e20008000000 */
[----:B------:R-:W3:Y:S01]  /*4220*/  REDUX UR5, R0 ;  /* 0x00000000000573c4 */ /* 0x000ee20000000000 */
[----:B-1----:R-:W-:Y:S01]  /*4230*/  ISETP.EQ.U32.AND P0, PT, R2, UR7, PT ;  /* 0x0000000702007c0c */ /* 0x002fe2000bf02070 */
[----:B--2---:R-:W-:Y:S01]  /*4240*/  IMAD.U32 R2, RZ, RZ, UR4 ;  /* 0x00000004ff027e24 */ /* 0x004fe2000f8e00ff */
[----:B---3--:R-:W-:-:S11]  /*4250*/  MOV R3, UR5 ;  /* 0x0000000500037c02 */ /* 0x008fd60008000f00 */
[----:B------:R1:W-:Y:S04]  /*4260*/  @P0 ATOMS.AND RZ, [UR6+0x14], R3 ;  /* 0x00001403ffff098c */ /* 0x0003e8000a800006 */
[----:B------:R1:W-:Y:S01]  /*4270*/  @P0 ATOMS.AND RZ, [UR6+0x18], R2 ;  /* 0x00001802ffff098c */ /* 0x0003e2000a800006 */
[----:B------:R-:W-:Y:S05]  /*4280*/  BRA `(.L_x_89) ;  /* 0x0000000000147947 */ /* 0x000fea0003800000 */
.L_x_88:
[----:B------:R-:W-:Y:S02]  /*4290*/  MOV R2, 0x42b0 ;  /* 0x000042b000027802 */ /* 0x000fe40000000f00 */
[----:B---345:R-:W-:Y:S05]  /*42a0*/  CALL.REL.NOINC `($__internal_0_$__cuda_sm10x_tcgen05_guardrail_trap_col_being_dealloced_not_returned_by_alloc) ;  /* 0x0000008000c47944 */ /* 0x038fea0003c00000 */
[----:B------:R-:W-:Y:S05]  /*42b0*/  BRA `(.L_x_89) ;  /* 0x0000000000087947 */ /* 0x000fea0003800000 */
.L_x_87:
[----:B------:R-:W-:Y:S02]  /*42c0*/  MOV R2, 0x42e0 ;  /* 0x000042e000027802 */ /* 0x000fe40000000f00 */
[----:B---345:R-:W-:Y:S05]  /*42d0*/  CALL.REL.NOINC `($__internal_2_$__cuda_sm10x_tcgen05_guardrail_trap_unallocated_columns_being_dealloced) ;  /* 0x0000008000d07944 */ /* 0x038fea0003c00000 */
.L_x_89:
[----:B------:R-:W-:Y:S01]  /*42e0*/  NOP ;  /* 0x0000000000007918 */ /* 0x000fe20000000000 */
[----:B----4-:R-:W-:Y:S05]  /*42f0*/  EXIT ;  /* 0x000000000000794d */ /* 0x010fea0003800000 */
.L_x_62:
[----:B------:R-:W-:-:S09]  /*4300*/  UISETP.NE.OR UP5, UPT, UR10, 0x3, !UP5 ;  /* 0x000000030a00788c */ /* 0x000fd2000efa5670 */
[----:B------:R-:W-:Y:S05]  /*4310*/  BRA.U UP5, `(.L_x_90) ;  /* 0x0000001105147547 */ /* 0x000fea000b800000 */
[----:B------:R-:W1:Y:S01]  /*4320*/  LDC R0, c[0x0][0xb30] ;  /* 0x0002cc00ff007b82 */ /* 0x000e620000000800 */
[----:B------:R-:W2:Y:S01]  /*4330*/  LDCU.64 UR8, c[0x0][0x888] ;  /* 0x00011100ff0877ac */ /* 0x000ea20008000a00 */
[----:B------:R-:W-:Y:S02]  /*4340*/  HFMA2 R29, -RZ, RZ, 0, 0 ;  /* 0x00000000ff1d7431 */ /* 0x000fe400000001ff */
[----:B------:R-:W-:Y:S01]  /*4350*/  IMAD.MOV.U32 R31, RZ, RZ, 0x1 ;  /* 0x00000001ff1f7424 */ /* 0x000fe200078e00ff */
[----:B------:R-:W-:Y:S01]  /*4360*/  MOV R23, 0x4000 ;  /* 0x0000400000177802 */ /* 0x000fe20000000f00 */
[----:B------:R-:W3:Y:S01]  /*4370*/  LDCU.64 UR4, c[0x0][0x890] ;  /* 0x00011200ff0477ac */ /* 0x000ee20008000a00 */
[----:B------:R-:W-:Y:S01]  /*4380*/  IMAD.MOV.U32 R30, RZ, RZ, RZ ;  /* 0x000000ffff1e7224 */ /* 0x000fe200078e00ff */
[----:B------:R-:W4:Y:S01]  /*4390*/  LDC R19, c[0x0][0x370] ;  /* 0x0000dc00ff137b82 */ /* 0x000f220000000800 */
[----:B------:R-:W-:Y:S01]  /*43a0*/  UMOV UR7, 0x400 ;  /* 0x0000040000077882 */ /* 0x000fe20000000000 */
[----:B------:R-:W-:-:S02]  /*43b0*/  UPLOP3.LUT UP1, UPT, UPT, UPT, UPT, 0x40, 0x4 ;  /* 0x000000000004789c */ /* 0x000fc40003f2e870 */
[----:B------:R-:W-:-:S04]  /*43c0*/  ULEA UR7, UR37, UR7, 0x18 ;  /* 0x0000000725077291 */ /* 0x000fc8000f8ec0ff */
[----:B------:R-:W4:Y:S01]  /*43d0*/  LDC R2, c[0x0][0xb0c] ;  /* 0x0002c300ff027b82 */ /* 0x000f220000000800 */
[----:B------:R-:W-:Y:S02]  /*43e0*/  UIADD3 UR13, UPT, UPT, UR7, 0xb8, URZ ;  /* 0x000000b8070d7890 */ /* 0x000fe4000fffe0ff */
[----:B--2---:R-:W-:Y:S02]  /*43f0*/  UISETP.NE.U32.AND UP2, UPT, UR8, URZ, UPT ;  /* 0x000000ff0800728c */ /* 0x004fe4000bf45070 */
[----:B------:R-:W-:Y:S02]  /*4400*/  UIADD3 UR33, UPT, UPT, UR7, 0xa0, URZ ;  /* 0x000000a007217890 */ /* 0x000fe4000fffe0ff */
[----:B---3--:R-:W-:Y:S01]  /*4410*/  UISETP.NE.U32.AND UP3, UPT, UR4, URZ, UPT ;  /* 0x000000ff0400728c */ /* 0x008fe2000bf65070 */
[----:B------:R-:W2:Y:S01]  /*4420*/  LDC R18, c[0x0][0xb20] ;  /* 0x0002c800ff127b82 */ /* 0x000ea20000000800 */
[----:B-1----:R-:W-:Y:S01]  /*4430*/  ISETP.NE.AND P1, PT, R0, 0x1, PT ;  /* 0x000000010000780c */ /* 0x002fe20003f25270 */
[----:B------:R-:W-:-:S02]  /*4440*/  UISETP.NE.AND.EX UP2, UPT, UR9, URZ, UPT, UP2 ;  /* 0x000000ff0900728c */ /* 0x000fc4000bf45320 */
[----:B------:R-:W-:Y:S02]  /*4450*/  UIADD3 UR25, UPT, UPT, UR7, 0xa8, URZ ;  /* 0x000000a807197890 */ /* 0x000fe4000fffe0ff */
[----:B------:R-:W-:Y:S02]  /*4460*/  UIADD3 UR17, UPT, UPT, UR7, 0xb0, URZ ;  /* 0x000000b007117890 */ /* 0x000fe4000fffe0ff */
[----:B------:R-:W1:Y:S01]  /*4470*/  LDC.64 R32, c[0x0][0x348] ;  /* 0x0000d200ff207b82 */ /* 0x000e620000000a00 */
[----:B------:R-:W-:Y:S02]  /*4480*/  UPRMT UR13, UR37, 0x654, UR13 ;  /* 0x00000654250d7896 */ /* 0x000fe4000800000d */
[----:B------:R-:W-:-:S05]  /*4490*/  UISETP.NE.AND.EX UP3, UPT, UR5, URZ, UPT, UP3 ;  /* 0x000000ff0500728c */ /* 0x000fca000bf65330 */
[----:B------:R-:W3:Y:S08]  /*44a0*/  LDC.64 R16, c[0x0][0xb10] ;  /* 0x0002c400ff107b82 */ /* 0x000ef00000000a00 */
[----:B------:R-:W1:Y:S08]  /*44b0*/  LDC.64 R6, c[0x0][0xb18] ;  /* 0x0002c600ff067b82 */ /* 0x000e700000000a00 */
[----:B------:R-:W1:Y:S08]  /*44c0*/  LDC.64 R4, c[0x0][0xb28] ;  /* 0x0002ca00ff047b82 */ /* 0x000e700000000a00 */
[----:B--2-4-:R-:W1:Y:S02]  /*44d0*/  LDC R22, c[0x0][0x374] ;  /* 0x0000dd00ff167b82 */ /* 0x014e640000000800 */
.L_x_101:
[C---:B------:R-:W-:Y:S02]  /*44e0*/  LEA R0, R30.reuse, UR7, 0x3 ;  /* 0x000000071e007c11 */ /* 0x040fe4000f8e18ff */
[----:B------:R-:W-:Y:S02]  /*44f0*/  SHF.L.U32 R3, R29, 0x1f, RZ ;  /* 0x0000001f1d037819 */ /* 0x000fe400000006ff */
[----:B------:R-:W-:Y:S02]  /*4500*/  LEA R24, R30, UR7, 0x4 ;  /* 0x000000071e187c11 */ /* 0x000fe4000f8e20ff */
[----:B--2---:R-:W2:Y:S02]  /*4510*/  SYNCS.PHASECHK.TRANS64.TRYWAIT P0, [R0+URZ+0xf0], R3 ;  /* 0x0000f003000075a7 */ /* 0x004ea400080011ff */
[----:B--2---:R-:W-:Y:S05]  /*4520*/  @!P0 BRA `(.L_x_91) ;  /* 0x0000007800d48947 */ /* 0x004fea0003800000 */
.L_x_192:
[----:B------:R-:W-:Y:S01]  /*4530*/  ISETP.GE.AND P0, PT, R72, 0x1, PT ;  /* 0x000000014800780c */ /* 0x000fe20003f06270 */
[----:B------:R-:W4:Y:S01]  /*4540*/  LDS.128 R24, [R24+0x160] ;  /* 0x0001600018187984 */ /* 0x000f220000000c00 */
[----:B--2---:R-:W-:Y:S01]  /*4550*/  VIADD R0, R0, 0x100 ;  /* 0x0000010000007836 */ /* 0x004fe20000000000 */
[----:B------:R-:W-:Y:S01]  /*4560*/  @!PT LDS RZ, [RZ] ;  /* 0x00000000fffff984 */ /* 0x000fe20000000800 */
[----:B------:R-:W-:Y:S01]  /*4570*/  @!PT LDS RZ, [RZ] ;  /* 0x00000000fffff984 */ /* 0x000fe20000000800 */
[----:B------:R-:W-:Y:S01]  /*4580*/  @!PT LDS RZ, [RZ] ;  /* 0x00000000fffff984 */ /* 0x000fe20000000800 */
[----:B------:R-:W-:Y:S01]  /*4590*/  @!PT LDS RZ, [RZ] ;  /* 0x00000000fffff984 */ /* 0x000fe20000000800 */
[----:B------:R2:W-:Y:S06]  /*45a0*/  MEMBAR.ALL.CTA ;  /* 0x0000000000007992 */ /* 0x0005ec0000008000 */
[----:B--2---:R-:W2:Y:S01]  /*45b0*/  FENCE.VIEW.ASYNC.S ;  /* 0x00000000000073c6 */ /* 0x004ea20000000000 */
[----:B------:R-:W-:Y:S04]  /*45c0*/  PRMT R0, RZ, 0x654, R0 ;  /* 0x00000654ff007816 */ /* 0x000fe80000000000 */
[----:B--2---:R2:W-:Y:S01]  /*45d0*/  SYNCS.ARRIVE.TRANS64.RED.A1T0 RZ, [R0+URZ], RZ ;  /* 0x000000ff00ff79a7 */ /* 0x0045e200081004ff */
[----:B----4-:R-:W-:Y:S11]  /*45e0*/  LOP3.LUT P3, RZ, R26, 0x1, RZ, 0xc0, !PT ;  /* 0x000000011aff7812 */ /* 0x010ff6000786c0ff */
[----:B------:R-:W-:Y:S02]  /*45f0*/  @!UPT UIADD3 URZ, UPT, UPT, URZ, URZ, URZ ;  /* 0x000000fffffff290 */ /* 0x000fe4000fffe0ff */
[----:B------:R-:W-:Y:S02]  /*4600*/  @P3 MOV R13, R24 ;  /* 0x00000018000d3202 */ /* 0x000fe40000000f00 */
[----:B------:R-:W-:Y:S01]  /*4610*/  @P3 LOP3.LUT R8, R25, 0xffff, RZ, 0xc0, !PT ;  /* 0x0000ffff19083812 */ /* 0x000fe200078ec0ff */
[----:B--2---:R-:W-:Y:S06]  /*4620*/  @!P0 BRA `(.L_x_92) ;  /* 0x0000000000a48947 */ /* 0x004fec0003800000 */
[----:B-1----:R-:W-:Y:S01]  /*4630*/  IMAD.HI.U32 R35, R22, R7, RZ ;  /* 0x0000000716237227 */ /* 0x002fe200078e00ff */
[----:B------:R-:W-:Y:S02]  /*4640*/  ISETP.NE.AND P0, PT, R6, 0x1, PT ;  /* 0x000000010600780c */ /* 0x000fe40003f05270 */
[----:B------:R-:W-:Y:S01]  /*4650*/  ISETP.NE.AND P2, PT, R72, 0x1, PT ;  /* 0x000000014800780c */ /* 0x000fe20003f45270 */
[----:B---3--:R-:W-:Y:S01]  /*4660*/  IMAD.HI.U32 R34, R19, R16, RZ ;  /* 0x0000001013227227 */ /* 0x008fe200078e00ff */
[----:B------:R-:W-:Y:S02]  /*4670*/  SHF.R.U32.HI R35, RZ, R18, R35 ;  /* 0x00000012ff237219 */ /* 0x000fe40000011623 */
[----:B------:R-:W-:Y:S01]  /*4680*/  ISETP.NE.AND P4, PT, R2, 0x1, PT ;  /* 0x000000010200780c */ /* 0x000fe20003f85270 */
[----:B------:R-:W-:Y:S01]  /*4690*/  IMAD.HI.U32 R36, R13, R16, RZ ;  /* 0x000000100d247227 */ /* 0x000fe200078e00ff */
[----:B------:R-:W-:Y:S02]  /*46a0*/  SHF.R.U32.HI R34, RZ, R17, R34 ;  /* 0x00000011ff227219 */ /* 0x000fe40000011622 */
[----:B------:R-:W-:Y:S01]  /*46b0*/  SEL R3, R22, R35, !P0 ;  /* 0x0000002316037207 */ /* 0x000fe20004000000 */
[C---:B------:R-:W-:Y:S01]  /*46c0*/  IMAD.HI.U32 R35, R8.reuse, R7, RZ ;  /* 0x0000000708237227 */ /* 0x040fe200078e00ff */
[----:B------:R-:W-:Y:S02]  /*46d0*/  SEL R11, R19, R34, !P4 ;  /* 0x00000022130b7207 */ /* 0x000fe40006000000 */
[----:B------:R-:W-:Y:S01]  /*46e0*/  SHF.R.U32.HI R36, RZ, R17, R36 ;  /* 0x00000011ff247219 */ /* 0x000fe20000011624 */
[----:B------:R-:W-:Y:S01]  /*46f0*/  IMAD.HI.U32 R38, R3, R4, RZ ;  /* 0x0000000403267227 */ /* 0x000fe200078e00ff */
[----:B------:R-:W-:Y:S03]  /*4700*/  SHF.R.U32.HI R35, RZ, R18, R35 ;  /* 0x00000012ff237219 */ /* 0x000fe60000011623 */
[----:B------:R-:W-:Y:S01]  /*4710*/  IMAD.HI.U32 R34, R11, R4, RZ ;  /* 0x000000040b227227 */ /* 0x000fe200078e00ff */
[----:B------:R-:W-:Y:S02]  /*4720*/  @P2 SHF.R.U32.HI R3, RZ, R5, R38 ;  /* 0x00000005ff032219 */ /* 0x000fe40000011626 */
[----:B------:R-:W-:Y:S02]  /*4730*/  SEL R9, R8, R35, !P0 ;  /* 0x0000002308097207 */ /* 0x000fe40004000000 */
[----:B------:R-:W-:Y:S01]  /*4740*/  @P2 SHF.R.U32.HI R11, RZ, R5, R34 ;  /* 0x00000005ff0b2219 */ /* 0x000fe20000011622 */
[C---:B------:R-:W-:Y:S01]  /*4750*/  IMAD R10, R72.reuse, R3, RZ ;  /* 0x00000003480a7224 */ /* 0x040fe200078e02ff */
[----:B------:R-:W-:Y:S01]  /*4760*/  SEL R3, R13, R36, !P4 ;  /* 0x000000240d037207 */ /* 0x000fe20006000000 */
[C---:B------:R-:W-:Y:S03]  /*4770*/  IMAD.HI.U32 R14, R9.reuse, R4, RZ ;  /* 0x00000004090e7227 */ /* 0x040fe600078e00ff */
[----:B------:R-:W-:Y:S01]  /*4780*/  ISETP.GE.AND P0, PT, R9, R10, PT ;  /* 0x0000000a0900720c */ /* 0x000fe20003f06270 */
[C---:B------:R-:W-:Y:S01]  /*4790*/  IMAD R12, R72.reuse, R11, RZ ;  /* 0x0000000b480c7224 */ /* 0x040fe200078e02ff */
[-C--:B------:R-:W-:Y:S04]  /*47a0*/  SHF.R.U32.HI R14, RZ, R5.reuse, R14 ;  /* 0x00000005ff0e7219 */ /* 0x080fe8000001160e */
[----:B------:R-:W-:Y:S02]  /*47b0*/  ISETP.GE.OR P0, PT, R3, R12, P0 ;  /* 0x0000000c0300720c */ /* 0x000fe40000706670 */
[----:B------:R-:W-:Y:S05]  /*47c0*/  SEL R15, R9, R14, !P2 ;  /* 0x0000000e090f7207 */ /* 0x000fea0005000000 */
[----:B------:R-:W-:Y:S04]  /*47d0*/  IMAD.MOV R14, RZ, RZ, -R15 ;  /* 0x000000ffff0e7224 */ /* 0x000fe800078e0a0f */
[----:B------:R-:W-:Y:S02]  /*47e0*/  IMAD R14, R72, R14, R9 ;  /* 0x0000000e480e7224 */ /* 0x000fe400078e0209 */
[C---:B------:R-:W-:Y:S05]  /*47f0*/  @!P0 IMAD.HI.U32 R10, R3.reuse, R4, RZ ;  /* 0x00000004030a8227 */ /* 0x040fea00078e00ff */
[----:B------:R-:W-:Y:S04]  /*4800*/  @!P0 SHF.R.U32.HI R10, RZ, R5, R10 ;  /* 0x00000005ff0a8219 */ /* 0x000fe8000001160a */
[----:B------:R-:W-:Y:S01]  /*4810*/  @!P0 SEL R0, R3, R10, !P2 ;  /* 0x0000000a03008207 */ /* 0x000fe20005000000 */
[----:B------:R-:W-:Y:S03]  /*4820*/  IMAD.MOV R10, RZ, RZ, -R3 ;  /* 0x000000ffff0a7224 */ /* 0x000fe600078e0a03 */
[----:B------:R-:W-:Y:S01]  /*4830*/  @!P0 IADD3 R15, PT, PT, R15, -R0, RZ ;  /* 0x800000000f0f8210 */ /* 0x000fe20007ffe0ff */
[----:B------:R-:W-:Y:S01]  /*4840*/  @!P0 IMAD R0, R11, R14, R0 ;  /* 0x0000000e0b008224 */ /* 0x000fe200078e0200 */
[----:B------:R-:W-:Y:S01]  /*4850*/  IADD3 R11, PT, PT, -R9, RZ, RZ ;  /* 0x000000ff090b7210 */ /* 0x000fe20007ffe1ff */
[----:B------:R-:W-:Y:S02]  /*4860*/  IMAD R13, R2, R10, R13 ;  /* 0x0000000a020d7224 */ /* 0x000fe400078e020d */
[----:B------:R-:W-:Y:S02]  /*4870*/  @!P0 IMAD R9, R15, R72, R3 ;  /* 0x000000480f098224 */ /* 0x000fe400078e0203 */
[----:B------:R-:W-:Y:S02]  /*4880*/  @!P0 IMAD.MOV.U32 R3, RZ, RZ, R0 ;  /* 0x000000ffff038224 */ /* 0x000fe400078e0000 */
[----:B------:R-:W-:Y:S02]  /*4890*/  IMAD R8, R6, R11, R8 ;  /* 0x0000000b06087224 */ /* 0x000fe400078e0208 */
[----:B------:R-:W-:Y:S02]  /*48a0*/  IMAD R13, R3, R2, R13 ;  /* 0x00000002030d7224 */ /* 0x000fe400078e020d */
[----:B------:R-:W-:Y:S02]  /*48b0*/  IMAD R8, R9, R6, R8 ;  /* 0x0000000609087224 */ /* 0x000fe400078e0208 */
.L_x_92:
[----:B------:R-:W-:Y:S05]  /*48c0*/  BRA.U UP1, `(.L_x_93) ;  /* 0x0000000101107547 */ /* 0x000fea000b800000 */
[----:B------:R-:W-:Y:S04]  /*48d0*/  MOV R0, UR6 ;  /* 0x0000000600007c02 */ /* 0x000fe80008000f00 */
[----:B------:R-:W-:Y:S04]  /*48e0*/  SHF.L.U32 R3, R0, 0x1f, RZ ;  /* 0x0000001f00037819 */ /* 0x000fe800000006ff */
[----:B------:R-:W2:Y:S02]  /*48f0*/  SYNCS.PHASECHK.TRANS64.TRYWAIT P0, [UR7+0xe8], R3 ;  /* 0x0000e803ff0075a7 */ /* 0x000ea40008001107 */
[----:B--2---:R-:W-:Y:S05]  /*4900*/  @!P0 BRA `(.L_x_94) ;  /* 0x0000007400f08947 */ /* 0x004fea0003800000 */
.L_x_93:
[----:B------:R-:W-:Y:S02]  /*4910*/  R2UR UR35, R21 ;  /* 0x00000000152372ca */ /* 0x000fe400000e0000 */
[----:B------:R-:W-:Y:S02]  /*4920*/  R2UR UR34, R20 ;  /* 0x00000000142272ca */ /* 0x000fe400000e0000 */
[----:B------:R-:W-:Y:S02]  /*4930*/  ISETP.NE.U32.AND P2, PT, RZ, UR4, PT ;  /* 0x00000004ff007c0c */ /* 0x000fe4000bf45070 */
[----:B------:R-:W-:Y:S02]  /*4940*/  SHF.L.U32 R12, R31, 0x1f, RZ ;  /* 0x0000001f1f0c7819 */ /* 0x000fe400000006ff */
[----:B------:R-:W-:Y:S05]  /*4950*/  ISETP.NE.AND.EX P2, PT, RZ, UR5, PT, P2 ;  /* 0x00000005ff007c0c */ /* 0x000fea000bf45320 */
[----:B------:R-:W-:Y:S02]  /*4960*/  USHF.L.U32 UR35, UR35, 0x7, URZ ;  /* 0x0000000723237899 */ /* 0x000fe400080006ff */
[----:B------:R-:W-:Y:S01]  /*4970*/  USHF.L.U32 UR34, UR34, 0x8, URZ ;  /* 0x0000000822227899 */ /* 0x000fe200080006ff */
[----:B------:R-:W-:Y:S11]  /*4980*/  BRA.U !UP3, `(.L_x_95) ;  /* 0x000000010b347547 */ /* 0x000ff6000b800000 */
[----:B------:R-:W-:Y:S01]  /*4990*/  UPLOP3.LUT UP0, UPT, UPT, UPT, UP2, 0x80, 0x8 ;  /* 0x000000000008789c */ /* 0x000fe20003f0f020 */
[----:B--2---:R-:W-:Y:S02]  /*49a0*/  HFMA2 R0, -RZ, RZ, 0, 5.9604644775390625e-08 ;  /* 0x00000001ff007431 */ /* 0x004fe400000001ff */
[----:B------:R-:W-:Y:S03]  /*49b0*/  IMAD.MOV.U32 R155, RZ, RZ, 0x1 ;  /* 0x00000001ff9b7424 */ /* 0x000fe600078e00ff */
[----:B------:R-:W-:Y:S05]  /*49c0*/  PLOP3.LUT P0, PT, PT, PT, UP0, 0x80, 0x8 ;  /* 0x000000000008781c */ /* 0x000fea0003f0f008 */
[----:B------:R-:W2:Y:S01]  /*49d0*/  @UP0 LDCU.64 UR10, c[0x0][0x888] ;  /* 0x00011100ff0a07ac */ /* 0x000ea20008000a00 */
[----:B------:R-:W-:Y:S07]  /*49e0*/  @UP0 UIMAD UR8, UR36, UR4, URZ ;  /* 0x00000004240802a4 */ /* 0x000fee000f8e02ff */
[----:B------:R-:W-:Y:S01]  /*49f0*/  @!P0 PRMT R155, R0, 0x7610, R155 ;  /* 0x00007610009b8816 */ /* 0x000fe2000000009b */
[----:B--2---:R-:W-:Y:S03]  /*4a00*/  @UP0 UIMAD.WIDE UR10, UR8, 0x4, UR10 ;  /* 0x00000004080a08a5 */ /* 0x004fe6000f8e020a */
[----:B------:R-:W2:Y:S03]  /*4a10*/  @!UP0 LDCU UR8, c[0x0][0x880] ;  /* 0x00011000ff0887ac */ /* 0x000ea60008000800 */
[----:B------:R-:W-:Y:S01]  /*4a20*/  IMAD.U32 R10, RZ, RZ, UR10 ;  /* 0x0000000aff0a7e24 */ /* 0x000fe2000f8e00ff */
[----:B------:R-:W-:Y:S05]  /*4a30*/  MOV R11, UR11 ;  /* 0x0000000b000b7c02 */ /* 0x000fea0008000f00 */
[----:B-----5:R4:W5:Y:S02]  /*4a40*/  @P0 LDG.E R81, desc[UR46][R10.64] ;  /* 0x0000002e0a510981 */ /* 0x020964000c1e1900 */
[----:B--2-4-:R-:W-:Y:S07]  /*4a50*/  @!P0 IMAD.U32 R81, RZ, RZ, UR8 ;  /* 0x00000008ff518e24 */ /* 0x014fee000f8e00ff */
.L_x_95:
[----:B-----5:R-:W-:Y:S01]  /*4a60*/  @!P2 FSETP.EQ.AND P0, PT, R81, RZ, PT ;  /* 0x000000ff5100a20b */ /* 0x020fe20003f02000 */
[----:B------:R-:W-:Y:S01]  /*4a70*/  @!UPT UIADD3 URZ, UPT, UPT, URZ, URZ, URZ ;  /* 0x000000fffffff290 */ /* 0x000fe2000fffe0ff */
[----:B------:R-:W-:Y:S11]  /*4a80*/  @!P2 BRA `(.L_x_96) ;  /* 0x000000000014a947 */ /* 0x000ff60003800000 */
[----:B------:R-:W-:Y:S02]  /*4a90*/  LOP3.LUT P2, RZ, R155, 0xff, RZ, 0xc0, !PT ;  /* 0x000000ff9bff7812 */ /* 0x000fe4000784c0ff */
[----:B------:R-:W-:Y:S04]  /*4aa0*/  PLOP3.LUT P0, PT, PT, PT, UP0, 0x80, 0x8 ;  /* 0x000000000008781c */ /* 0x000fe80003f0f008 */
[----:B------:R-:W-:Y:S07]  /*4ab0*/  PLOP3.LUT P0, PT, P0, PT, PT, 0x8, 0x80 ;  /* 0x000000000080781c */ /* 0x000fee000070e170 */
[----:B------:R-:W-:Y:S11]  /*4ac0*/  @P2 FSETP.EQ.AND P0, PT, R81, RZ, PT ;  /* 0x000000ff5100220b */ /* 0x000ff60003f02000 */
[----:B------:R-:W-:Y:S02]  /*4ad0*/  @!UPT UIADD3 URZ, UPT, UPT, URZ, URZ, URZ ;  /* 0x000000fffffff290 */ /* 0x000fe4000fffe0ff */
.L_x_96:
[----:B------:R-:W4:Y:S01]  /*4ae0*/  SYNCS.PHASECHK.TRANS64.TRYWAIT P2, [UR7+0xc0], R12 ;  /* 0x0000c00cff0075a7 */ /* 0x000f220008041107 */
[----:B------:R-:W-:Y:S04]  /*4af0*/  ELECT P4, URZ, PT ;  /* 0x0000000000ff782f */ /* 0x000fe80003880000 */
[----:B------:R-:W-:Y:S11]  /*4b00*/  PLOP3.LUT P4, PT, P0, P4, PT, 0xf2, 0x2f ;  /* 0x00000000002f781c */ /* 0x000ff60000789e72 */
[----:B------:R-:W-:Y:S02]  /*4b10*/  @!UPT UIADD3 URZ, UPT, UPT, URZ, URZ, URZ ;  /* 0x000000fffffff290 */ /* 0x000fe4000fffe0ff */
[----:B-1----:R-:W-:Y:S05]  /*4b20*/  @!P4 IADD3 R9, P0, PT, R32, 0x580, RZ ;  /* 0x000005802009c810 */ /* 0x002fea0007f1e0ff */
[----:B--2---:R-:W-:Y:S01]  /*4b30*/  @!P4 IMAD.X R0, RZ, RZ, R33, P0 ;  /* 0x000000ffff00c224 */ /* 0x004fe200000e0621 */
[----:B----4-:R-:W-:Y:S07]  /*4b40*/  @!P2 BRA `(.L_x_97) ;  /* 0x000000740078a947 */ /* 0x010fee0003800000 */
.L_x_195:
[----:B------:R-:W-:Y:S01]  /*4b50*/  @!P4 R2UR UR8, R0 ;  /* 0x000000000008c2ca */ /* 0x000fe200000e0000 */
[----:B------:R-:W-:Y:S01]  /*4b60*/  VOTEU.ALL UP1, P4 ;  /* 0x0000000000ff7886 */ /* 0x000fe20002020000 */
[----:B------:R-:W-:Y:S01]  /*4b70*/  @!P4 R2UR UR9, R9 ;  /* 0x000000000909c2ca */ /* 0x000fe200000e0000 */
[----:B------:R-:W-:Y:S01]  /*4b80*/  @!P4 IMAD.MOV.U32 R0, RZ, RZ, 0x4000 ;  /* 0x00004000ff00c424 */ /* 0x000fe200078e00ff */
[----:B------:R-:W-:Y:S01]  /*4b90*/  UMOV UR10, 0x0 ;  /* 0x00000000000a7882 */ /* 0x000fe20000000000 */
[----:B------:R-:W-:Y:S01]  /*4ba0*/  UMOV UR11, 0x10000000 ;  /* 0x10000000000b7882 */ /* 0x000fe20000000000 */
[----:B------:R-:W-:Y:S01]  /*4bb0*/  @!UP1 UIADD3 UR32, UPT, UPT, UR7, 0x400, URZ ;  /* 0x0000040007209890 */ /* 0x000fe2000fffe0ff */
[----:B------:R-:W-:Y:S01]  /*4bc0*/  @!P4 IADD3 R9, P0, PT, R32, 0x580, RZ ;  /* 0x000005802009c810 */ /* 0x000fe20007f1e0ff */
[----:B------:R-:W-:Y:S05]  /*4bd0*/  VOTEU.ALL UP1, P4 ;  /* 0x0000000000ff7886 */ /* 0x000fea0002020000 */
[----:B------:R-:W-:Y:S01]  /*4be0*/  IMAD.U32 R11, RZ, RZ, UR8 ;  /* 0x00000008ff0b7e24 */ /* 0x000fe2000f8e00ff */
[----:B------:R-:W-:Y:S01]  /*4bf0*/  UPRMT UR8, UR37, 0x654, UR33 ;  /* 0x0000065425087896 */ /* 0x000fe20008000021 */
[----:B------:R-:W-:Y:S03]  /*4c00*/  IMAD.U32 R10, RZ, RZ, UR9 ;  /* 0x00000009ff0a7e24 */ /* 0x000fe6000f8e00ff */
[----:B------:R-:W-:Y:S02]  /*4c10*/  @!P4 R2UR UR15, R11 ;  /* 0x000000000b0fc2ca */ /* 0x000fe400000e0000 */
[----:B------:R-:W-:Y:S11]  /*4c20*/  @!P4 R2UR UR14, R10 ;  /* 0x000000000a0ec2ca */ /* 0x000ff600000e0000 */
[----:B------:R-:W-:Y:S02]  /*4c30*/  @!UPT UIADD3 URZ, UPT, UPT, URZ, URZ, URZ ;  /* 0x000000fffffff290 */ /* 0x000fe4000fffe0ff */
[----:B------:R2:W-:Y:S01]  /*4c40*/  @!UP1 UTMALDG.3D [UR32], [UR14], desc[UR10] ;  /* 0x00000a200e0095b4 */ /* 0x0005e20008011000 */
[----:B------:R4:W-:Y:S01]  /*4c50*/  @!P4 SYNCS.ARRIVE.TRANS64.RED.A0TR RZ, [UR7+0xa0], R0 ;  /* 0x0000a000ffffc9a7 */ /* 0x0009e20008300407 */
[----:B------:R-:W-:Y:S01]  /*4c60*/  SYNCS.ARRIVE.TRANS64.RED.A1T0 RZ, [UR8], RZ ;  /* 0x000000ffffff79a7 */ /* 0x000fe20008100408 */
[----:B----4-:R-:W-:Y:S01]  /*4c70*/  @!P4 IMAD.X R0, RZ, RZ, R33, P0 ;  /* 0x000000ffff00c224 */ /* 0x010fe200000e0621 */
[----:B------:R-:W4:Y:S02]  /*4c80*/  SYNCS.PHASECHK.TRANS64.TRYWAIT P2, [UR7+0xc8], R12 ;  /* 0x0000c80cff0075a7 */ /* 0x000f240008041107 */
[----:B--2-4-:R-:W-:Y:S05]  /*4c90*/  @!P2 BRA `(.L_x_98) ;  /* 0x00000074003ca947 */ /* 0x014fea0003800000 */
.L_x_197:
        /* <DEDUP_REMOVED lines=8> */
[----:B------:R-:W-:Y:S01]  /*4d20*/  @!UP1 UIADD3 UR24, UPT, UPT, UR7, 0x4400, URZ ;  /* 0x0000440007189890 */ /* 0x000fe2000fffe0ff */
[----:B------:R-:W-:Y:S01]  /*4d30*/  VOTEU.ALL UP1, P4 ;  /* 0x0000000000ff7886 */ /* 0x000fe20002020000 */
[----:B------:R-:W-:Y:S01]  /*4d40*/  UMOV UR27, UR35 ;  /* 0x00000023001b7c82 */ /* 0x000fe20008000000 */
[----:B------:R-:W-:Y:S02]  /*4d50*/  UMOV UR28, UR36 ;  /* 0x00000024001c7c82 */ /* 0x000fe40008000000 */
[----:B------:R-:W-:Y:S01]  /*4d60*/  IMAD.U32 R11, RZ, RZ, UR8 ;  /* 0x00000008ff0b7e24 */ /* 0x000fe2000f8e00ff */
[----:B------:R-:W-:Y:S01]  /*4d70*/  UPRMT UR8, UR37, 0x654, UR25 ;  /* 0x0000065425087896 */ /* 0x000fe20008000019 */
[----:B------:R-:W-:Y:S02]  /*4d80*/  IMAD.U32 R10, RZ, RZ, UR9 ;  /* 0x00000009ff0a7e24 */ /* 0x000fe4000f8e00ff */
[----:B------:R-:W-:Y:S01]  /*4d90*/  @!P4 IMAD.X R20, RZ, RZ, R33, P0 ;  /* 0x000000ffff14c224 */ /* 0x000fe200000e0621 */
[----:B------:R-:W-:Y:S02]  /*4da0*/  @!P4 R2UR UR15, R11 ;  /* 0x000000000b0fc2ca */ /* 0x000fe400000e0000 */
[----:B------:R-:W-:Y:S11]  /*4db0*/  @!P4 R2UR UR14, R10 ;  /* 0x000000000a0ec2ca */ /* 0x000ff600000e0000 */
[----:B------:R-:W-:Y:S02]  /*4dc0*/  @!UPT UIADD3 URZ, UPT, UPT, URZ, URZ, URZ ;  /* 0x000000fffffff290 */ /* 0x000fe4000fffe0ff */
[----:B------:R2:W-:Y:S01]  /*4dd0*/  @!UP1 UTMALDG.3D [UR24], [UR14], desc[UR10] ;  /* 0x00000a180e0095b4 */ /* 0x0005e20008011000 */
[----:B------:R2:W-:Y:S01]  /*4de0*/  @!P4 SYNCS.ARRIVE.TRANS64.RED.A0TR RZ, [UR7+0xa8], R0 ;  /* 0x0000a800ffffc9a7 */ /* 0x0005e20008300407 */
[----:B------:R-:W-:Y:S01]  /*4df0*/  SYNCS.ARRIVE.TRANS64.RED.A1T0 RZ, [UR8], RZ ;  /* 0x000000ffffff79a7 */ /* 0x000fe20008100408 */
[----:B------:R-:W4:Y:S02]  /*4e00*/  SYNCS.PHASECHK.TRANS64.TRYWAIT P2, [UR7+0xd0], R12 ;  /* 0x0000d00cff0075a7 */ /* 0x000f240008041107 */
[----:B--2-4-:R-:W-:Y:S05]  /*4e10*/  @!P2 BRA `(.L_x_99) ;  /* 0x0000007000f4a947 */ /* 0x014fea0003800000 */
.L_x_199:
[----:B------:R-:W2:Y:S01]  /*4e20*/  LDC.64 R14, c[0x0][0xb10] ;  /* 0x0002c400ff0e7b82 */ /* 0x000ea20000000a00 */
[----:B------:R-:W-:Y:S01]  /*4e30*/  @!P4 R2UR UR8, R20 ;  /* 0x000000001408c2ca */ /* 0x000fe200000e0000 */
[----:B------:R-:W-:Y:S01]  /*4e40*/  VOTEU.ALL UP1, P4 ;  /* 0x0000000000ff7886 */ /* 0x000fe20002020000 */
[----:B------:R-:W-:Y:S01]  /*4e50*/  @!P4 R2UR UR9, R21 ;  /* 0x000000001509c2ca */ /* 0x000fe200000e0000 */
[----:B------:R-:W-:Y:S01]  /*4e60*/  UMOV UR10, 0x0 ;  /* 0x00000000000a7882 */ /* 0x000fe20000000000 */
[----:B------:R-:W-:Y:S03]  /*4e70*/  UMOV UR11, 0x10000000 ;  /* 0x10000000000b7882 */ /* 0x000fe60000000000 */
[----:B------:R-:W4:Y:S01]  /*4e80*/  LDC.64 R10, c[0x0][0xb18] ;  /* 0x0002c600ff0a7b82 */ /* 0x000f220000000a00 */
[----:B------:R-:W-:Y:S01]  /*4e90*/  @!UP1 UIADD3 UR18, UPT, UPT, UR34, 0x80, URZ ;  /* 0x0000008022129890 */ /* 0x000fe2000fffe0ff */
[----:B------:R-:W-:Y:S01]  /*4ea0*/  @P3 SHF.R.U32.HI R28, RZ, 0x10, R25 ;  /* 0x00000010ff1c3819 */ /* 0x000fe20000011619 */
[----:B------:R-:W-:Y:S01]  /*4eb0*/  @!UP1 UIADD3 UR16, UPT, UPT, UR7, 0x8400, URZ ;  /* 0x0000840007109890 */ /* 0x000fe2000fffe0ff */
[----:B------:R-:W-:Y:S01]  /*4ec0*/  VIADD R30, R30, 0x1 ;  /* 0x000000011e1e7836 */ /* 0x000fe20000000000 */
[----:B------:R-:W-:Y:S03]  /*4ed0*/  VOTEU.ALL UP1, P4 ;  /* 0x0000000000ff7886 */ /* 0x000fe60002020000 */
[----:B------:R-:W5:Y:S01]  /*4ee0*/  @!P1 LDC R0, c[0x0][0xb20] ;  /* 0x0002c800ff009b82 */ /* 0x000f620000000800 */
[----:B------:R-:W-:Y:S01]  /*4ef0*/  UMOV UR19, UR35 ;  /* 0x0000002300137c82 */ /* 0x000fe20008000000 */
[----:B------:R-:W-:Y:S01]  /*4f00*/  IMAD.U32 R21, RZ, RZ, UR8 ;  /* 0x00000008ff157e24 */ /* 0x000fe2000f8e00ff */
[----:B------:R-:W-:Y:S05]  /*4f10*/  UMOV UR20, UR36 ;  /* 0x0000002400147c82 */ /* 0x000fea0008000000 */
[----:B-1----:R-:W1:Y:S01]  /*4f20*/  @!P1 LDC R3, c[0x0][0xb0c] ;  /* 0x0002c300ff039b82 */ /* 0x002e620000000800 */
[----:B------:R-:W-:Y:S01]  /*4f30*/  IMAD.U32 R20, RZ, RZ, UR9 ;  /* 0x00000009ff147e24 */ /* 0x000fe2000f8e00ff */
[----:B------:R-:W-:Y:S01]  /*4f40*/  UPRMT UR8, UR37, 0x654, UR17 ;  /* 0x0000065425087896 */ /* 0x000fe20008000011 */
[----:B------:R-:W-:Y:S03]  /*4f50*/  @!P4 R2UR UR15, R21 ;  /* 0x00000000150fc2ca */ /* 0x000fe600000e0000 */
[----:B------:R-:W-:Y:S01]  /*4f60*/  @!P4 R2UR UR14, R20 ;  /* 0x00000000140ec2ca */ /* 0x000fe200000e0000 */
[----:B------:R-:W-:Y:S11]  /*4f70*/  @!P4 IMAD.MOV.U32 R20, RZ, RZ, 0x4000 ;  /* 0x00004000ff14c424 */ /* 0x000ff600078e00ff */
[----:B------:R-:W-:Y:S01]  /*4f80*/  @!UPT UIADD3 URZ, UPT, UPT, URZ, URZ, URZ ;  /* 0x000000fffffff290 */ /* 0x000fe2000fffe0ff */
[----:B------:R1:W-:Y:S01]  /*4f90*/  @!UP1 UTMALDG.3D [UR16], [UR14], desc[UR10] ;  /* 0x00000a100e0095b4 */ /* 0x0003e20008011000 */
[----:B------:R1:W-:Y:S02]  /*4fa0*/  @!P4 SYNCS.ARRIVE.TRANS64.RED.A0TR RZ, [UR7+0xb0], R20 ;  /* 0x0000b014ffffc9a7 */ /* 0x0003e40008300407 */
[----:B-1----:R-:W-:Y:S01]  /*4fb0*/  @!P1 ISETP.NE.AND P2, PT, R3, 0x1, PT ;  /* 0x000000010300980c */ /* 0x002fe20003f45270 */
[C---:B--2---:R-:W-:Y:S01]  /*4fc0*/  @!P1 IMAD.HI.U32 R14, R13.reuse, R14, RZ ;  /* 0x0000000e0d0e9227 */ /* 0x044fe200078e00ff */
[----:B----4-:R-:W-:Y:S03]  /*4fd0*/  @!P1 ISETP.NE.AND P0, PT, R10, 0x1, PT ;  /* 0x000000010a00980c */ /* 0x010fe60003f05270 */
[C---:B------:R-:W-:Y:S01]  /*4fe0*/  @!P1 IMAD.HI.U32 R11, R8.reuse, R11, RZ ;  /* 0x0000000b080b9227 */ /* 0x040fe200078e00ff */
[----:B------:R-:W-:Y:S04]  /*4ff0*/  @!P1 SHF.R.U32.HI R14, RZ, R15, R14 ;  /* 0x0000000fff0e9219 */ /* 0x000fe8000001160e */
[----:B-----5:R-:W-:Y:S01]  /*5000*/  @!P1 SHF.R.U32.HI R9, RZ, R0, R11 ;  /* 0x00000000ff099219 */ /* 0x020fe2000001160b */
[----:B------:R-:W-:Y:S01]  /*5010*/  SYNCS.ARRIVE.TRANS64.RED.A1T0 RZ, [UR8], RZ ;  /* 0x000000ffffff79a7 */ /* 0x000fe20008100408 */
[----:B------:R-:W-:Y:S02]  /*5020*/  @!P1 SEL R14, R13, R14, !P2 ;  /* 0x0000000e0d0e9207 */ /* 0x000fe40005000000 */
[----:B------:R-:W-:Y:S01]  /*5030*/  @!P1 SEL R9, R8, R9, !P0 ;  /* 0x0000000908099207 */ /* 0x000fe20004000000 */
[----:B------:R-:W1:Y:S04]  /*5040*/  SYNCS.PHASECHK.TRANS64.TRYWAIT P5, [UR7+0xd8], R12 ;  /* 0x0000d80cff0075a7 */ /* 0x000e6800080a1107 */
[----:B------:R-:W-:Y:S02]  /*5050*/  @!P1 IMAD.IADD R0, R9, 0x1, -R14 ;  /* 0x0000000109009824 */ /* 0x000fe400078e0a0e */
[----:B------:R-:W-:Y:S02]  /*5060*/  @!P1 IMAD.IADD R9, R14, 0x1, -R9 ;  /* 0x000000010e099824 */ /* 0x000fe400078e0a09 */
[----:B------:R-:W-:Y:S02]  /*5070*/  @!P1 IMAD R13, R0, R3, R13 ;  /* 0x00000003000d9224 */ /* 0x000fe400078e020d */
[----:B------:R-:W-:Y:S01]  /*5080*/  @!P1 IMAD R8, R9, R10, R8 ;  /* 0x0000000a09089224 */ /* 0x000fe200078e0208 */
[----:B-1----:R-:W-:Y:S06]  /*5090*/  @!P5 BRA `(.L_x_100) ;  /* 0x00000070006cd947 */ /* 0x002fec0003800000 */
.L_x_201:
[----:B-1----:R-:W-:Y:S01]  /*50a0*/  @!P4 IADD3 R3, P0, PT, R32, 0x580, RZ ;  /* 0x000005802003c810 */ /* 0x002fe20007f1e0ff */
[----:B------:R-:W-:Y:S01]  /*50b0*/  VOTEU.ALL UP1, P4 ;  /* 0x0000000000ff7886 */ /* 0x000fe20002020000 */
[----:B------:R-:W-:Y:S01]  /*50c0*/  UMOV UR18, 0x0 ;  /* 0x0000000000127882 */ /* 0x000fe20000000000 */
[----:B------:R-:W-:Y:S01]  /*50d0*/  UMOV UR19, 0x10000000 ;  /* 0x1000000000137882 */ /* 0x000fe20000000000 */
[----:B------:R-:W-:Y:S01]  /*50e0*/  @!P4 R2UR UR9, R3 ;  /* 0x000000000309c2ca */ /* 0x000fe200000e0000 */
[----:B------:R-:W-:Y:S01]  /*50f0*/  @!P4 IMAD.X R0, RZ, RZ, R33, P0 ;  /* 0x000000ffff00c224 */ /* 0x000fe200000e0621 */
[----:B------:R-:W-:Y:S01]  /*5100*/  @!UP1 UIADD3 UR10, UPT, UPT, UR34, 0xc0, URZ ;  /* 0x000000c0220a9890 */ /* 0x000fe2000fffe0ff */
[----:B------:R-:W-:Y:S01]  /*5110*/  ISETP.NE.AND P0, PT, R30, 0x2, PT ;  /* 0x000000021e00780c */ /* 0x000fe20003f05270 */
[----:B------:R-:W-:Y:S01]  /*5120*/  UMOV UR11, UR35 ;  /* 0x00000023000b7c82 */ /* 0x000fe20008000000 */
[----:B------:R-:W-:Y:S01]  /*5130*/  UMOV UR12, UR36 ;  /* 0x00000024000c7c82 */ /* 0x000fe20008000000 */
[----:B------:R-:W-:Y:S01]  /*5140*/  @!P4 R2UR UR8, R0 ;  /* 0x000000000008c2ca */ /* 0x000fe200000e0000 */
[----:B------:R-:W-:Y:S01]  /*5150*/  IMAD.IADD R20, R8, 0x1, R154 ;  /* 0x0000000108147824 */ /* 0x000fe200078e029a */
[----:B------:R-:W-:Y:S01]  /*5160*/  @P3 R2UR UR36, R28 ;  /* 0x000000001c2432ca */ /* 0x000fe200000e0000 */
[----:B------:R-:W-:Y:S01]  /*5170*/  IMAD.IADD R21, R13, 0x1, R156 ;  /* 0x000000010d157824 */ /* 0x000fe200078e029c */
[----:B------:R-:W-:Y:S02]  /*5180*/  SEL R0, RZ, 0x1, P0 ;  /* 0x00000001ff007807 */ /* 0x000fe40000000000 */
[----:B------:R-:W-:Y:S01]  /*5190*/  LOP3.LUT R31, R31, 0x1, RZ, 0x3c, !PT ;  /* 0x000000011f1f7812 */ /* 0x000fe200078e3cff */
[----:B------:R-:W-:Y:S01]  /*51a0*/  IMAD.U32 R10, RZ, RZ, UR9 ;  /* 0x00000009ff0a7e24 */ /* 0x000fe2000f8e00ff */
[----:B------:R-:W-:Y:S01]  /*51b0*/  @!UP1 UIADD3 UR9, UPT, UPT, UR7, 0xb8, URZ ;  /* 0x000000b807099890 */ /* 0x000fe2000fffe0ff */
[----:B------:R-:W-:Y:S02]  /*51c0*/  LOP3.LUT R29, R29, R0, RZ, 0x3c, !PT ;  /* 0x000000001d1d7212 */ /* 0x000fe400078e3cff */
[----:B------:R-:W-:Y:S02]  /*51d0*/  SEL R30, R30, RZ, P0 ;  /* 0x000000ff1e1e7207 */ /* 0x000fe40000000000 */
[----:B------:R-:W-:Y:S01]  /*51e0*/  IMAD.U32 R11, RZ, RZ, UR8 ;  /* 0x00000008ff0b7e24 */ /* 0x000fe2000f8e00ff */
[----:B------:R-:W-:Y:S01]  /*51f0*/  @!P4 R2UR UR14, R10 ;  /* 0x000000000a0ec2ca */ /* 0x000fe200000e0000 */
[----:B------:R-:W-:Y:S01]  /*5200*/  @!UP1 UIADD3 UR8, UPT, UPT, UR7, 0xc400, URZ ;  /* 0x0000c40007089890 */ /* 0x000fe2000fffe0ff */
[----:B------:R-:W-:Y:S02]  /*5210*/  VOTEU.ALL UP1, P4 ;  /* 0x0000000000ff7886 */ /* 0x000fe40002020000 */
[----:B------:R-:W-:Y:S11]  /*5220*/  @!P4 R2UR UR15, R11 ;  /* 0x000000000b0fc2ca */ /* 0x000ff600000e0000 */
[----:B------:R-:W-:Y:S02]  /*5230*/  @!UPT UIADD3 URZ, UPT, UPT, URZ, URZ, URZ ;  /* 0x000000fffffff290 */ /* 0x000fe4000fffe0ff */
[----:B------:R2:W-:Y:S01]  /*5240*/  @!UP1 UTMALDG.3D [UR8], [UR14], desc[UR18] ;  /* 0x000012080e0095b4 */ /* 0x0005e20008011000 */
[----:B------:R2:W-:Y:S01]  /*5250*/  @!P4 SYNCS.ARRIVE.TRANS64.RED.A0TR RZ, [UR7+0xb8], R23 ;  /* 0x0000b817ffffc9a7 */ /* 0x0005e20008300407 */
[----:B------:R-:W-:Y:S01]  /*5260*/  UPLOP3.LUT UP1, UPT, UPT, UPT, UPT, 0x80, 0x8 ;  /* 0x000000000008789c */ /* 0x000fe20003f2f070 */
[----:B------:R-:W-:Y:S01]  /*5270*/  SYNCS.ARRIVE.TRANS64.RED.A1T0 RZ, [UR13], RZ ;  /* 0x000000ffffff79a7 */ /* 0x000fe2000810040d */
[----:B------:R-:W-:Y:S09]  /*5280*/  @P3 BRA `(.L_x_101) ;  /* 0xfffffff000943947 */ /* 0x000ff2000383ffff */
[----:B------:R-:W-:-:S04]  /*5290*/  SHF.L.U32 R3, R31, 0x1f, RZ ;  /* 0x0000001f1f037819 */ /* 0x000fc800000006ff */
[----:B------:R-:W1:Y:S02]  /*52a0*/  SYNCS.PHASECHK.TRANS64.TRYWAIT P0, [UR7+0xc0], R3 ;  /* 0x0000c003ff0075a7 */ /* 0x000e640008001107 */
[----:B-1----:R-:W-:Y:S05]  /*52b0*/  @!P0 BRA `(.L_x_102) ;  /* 0x0000006c00fc8947 */ /* 0x002fea0003800000 */
.L_x_203:
[----:B------:R-:W4:Y:S02]  /*52c0*/  SYNCS.PHASECHK.TRANS64.TRYWAIT P0, [UR7+0xc8], R3 ;  /* 0x0000c803ff0075a7 */ /* 0x000f240008001107 */
[----:B----4-:R-:W-:Y:S05]  /*52d0*/  @!P0 BRA `(.L_x_103) ;  /* 0x00000070000c8947 */ /* 0x010fea0003800000 */
.L_x_205:
[----:B------:R-:W4:Y:S02]  /*52e0*/  SYNCS.PHASECHK.TRANS64.TRYWAIT P0, [UR7+0xd0], R3 ;  /* 0x0000d003ff0075a7 */ /* 0x000f240008001107 */
[----:B----4-:R-:W-:Y:S05]  /*52f0*/  @!P0 BRA `(.L_x_104) ;  /* 0x00000070001c8947 */ /* 0x010fea0003800000 */
.L_x_207:
[----:B-1----:R-:W-:-:S07]  /*5300*/  MOV R0, UR7 ;  /* 0x0000000700007c02 */ /* 0x002fce0008000f00 */
.L_x_105:
[----:B-1----:R-:W-:-:S04]  /*5310*/  SHF.L.U32 R3, R31, 0x1f, RZ ;  /* 0x0000001f1f037819 */ /* 0x002fc800000006ff */
[----:B------:R1:W4:Y:S03]  /*5320*/  SYNCS.PHASECHK.TRANS64.TRYWAIT P0, [R0+URZ+0xd8], R3 ;  /* 0x0000d803000075a7 */ /* 0x00032600080011ff */
[----:B----4-:R-:W-:Y:S05]  /*5330*/  @!P0 NANOSLEEP.SYNCS 0x989680 ;  /* 0x009896800000895d */ /* 0x010fea0003900000 */
[----:B------:R-:W4:Y:S02]  /*5340*/  @!P0 SYNCS.PHASECHK.TRANS64 P0, [R0+URZ+0xd8], R3 ;  /* 0x0000d803000085a7 */ /* 0x000f2400080010ff */
[----:B--2-4-:R-:W-:Y:S05]  /*5350*/  @P0 EXIT ;  /* 0x000000000000094d */ /* 0x014fea0003800000 */
[----:B------:R-:W-:Y:S05]  /*5360*/  BRA `(.L_x_105) ;  /* 0xfffffffc00e87947 */ /* 0x000fea000383ffff */
.L_x_90:
[----:B------:R-:W-:-:S06]  /*5370*/  UISETP.GE.AND UP1, UPT, UR10, 0x4, UPT ;  /* 0x000000040a00788c */ /* 0x000fcc000bf26270 */
[----:B------:R-:W-:-:S13]  /*5380*/  PLOP3.LUT P0, PT, PT, PT, UP1, 0x80, 0x8 ;  /* 0x000000000008781c */ /* 0x000fda0003f0f018 */
[----:B------:R-:W-:Y:S05]  /*5390*/  @!P0 EXIT ;  /* 0x000000000000894d */ /* 0x000fea0003800000 */
[----:B------:R-:W-:Y:S01]  /*53a0*/  BAR.SYNC.DEFER_BLOCKING 0x6, 0xa0 ;  /* 0x0182800000007b1d */ /* 0x000fe20000010000 */
[C---:B------:R-:W-:Y:S01]  /*53b0*/  IMAD.SHL.U32 R3, R170.reuse, 0x40, RZ ;  /* 0x00000040aa037824 */ /* 0x040fe200078e00ff */
[C---:B------:R-:W-:Y:S01]  /*53c0*/  LOP3.LUT R161, R170.reuse, 0x1, RZ, 0xc0, !PT ;  /* 0x00000001aaa17812 */ /* 0x040fe200078ec0ff */
[C---:B------:R-:W-:Y:S02]  /*53d0*/  IMAD.U32 R79, R170.reuse, 0x10000, RZ ;  /* 0x00010000aa4f7824 */ /* 0x040fe400078e00ff */
[----:B------:R-:W-:Y:S02]  /*53e0*/  HFMA2 R167, -RZ, RZ, 0, 5.9604644775390625e-08 ;  /* 0x00000001ffa77431 */ /* 0x000fe400000001ff */
[C---:B------:R-:W-:Y:S01]  /*53f0*/  IMAD.SHL.U32 R160, R170.reuse, 0x8, RZ ;  /* 0x00000008aaa07824 */ /* 0x040fe200078e00ff */
[----:B------:R-:W-:Y:S01]  /*5400*/  UMOV UR48, 0x400 ;  /* 0x0000040000307882 */ /* 0x000fe20000000000 */
[----:B------:R-:W1:Y:S01]  /*5410*/  LDC R159, c[0x0][0x370] ;  /* 0x0000dc00ff9f7b82 */ /* 0x000e620000000800 */
[----:B------:R-:W-:Y:S01]  /*5420*/  ULEA UR48, UR37, UR48, 0x18 ;  /* 0x0000003025307291 */ /* 0x000fe2000f8ec0ff */
[----:B------:R-:W-:Y:S01]  /*5430*/  ISETP.NE.U32.AND P0, PT, R161, 0x1, PT ;  /* 0x00000001a100780c */ /* 0x000fe20003f05070 */
[----:B------:R-:W-:Y:S01]  /*5440*/  IMAD.MOV.U32 R169, RZ, RZ, 0x2 ;  /* 0x00000002ffa97424 */ /* 0x000fe200078e00ff */
[----:B------:R-:W-:Y:S01]  /*5450*/  LOP3.LUT R5, R3, 0x1c0, RZ, 0xc0, !PT ;  /* 0x000001c003057812 */ /* 0x000fe200078ec0ff */
[----:B------:R-:W-:Y:S01]  /*5460*/  UIADD3 UR4, UPT, UPT, UR48, 0x400, URZ ;  /* 0x0000040030047890 */ /* 0x000fe2000fffe0ff */
[----:B------:R-:W-:Y:S01]  /*5470*/  LOP3.LUT R79, R79, 0x600000, RZ, 0xc0, !PT ;  /* 0x006000004f4f7812 */ /* 0x000fe200078ec0ff */
[----:B------:R-:W-:Y:S01]  /*5480*/  IMAD.MOV.U32 R168, RZ, RZ, 0x4 ;  /* 0x00000004ffa87424 */ /* 0x000fe200078e00ff */
[----:B------:R-:W2:Y:S01]  /*5490*/  LDC R74, c[0x0][0xb0c] ;  /* 0x0002c300ff4a7b82 */ /* 0x000ea20000000800 */
[----:B------:R-:W-:Y:S01]  /*54a0*/  R2P PR, R170, 0x6 ;  /* 0x00000006aa007804 */ /* 0x000fe20000000000 */
[----:B------:R-:W-:Y:S01]  /*54b0*/  IMAD.MOV.U32 R76, RZ, RZ, RZ ;  /* 0x000000ffff4c7224 */ /* 0x000fe200078e00ff */
[----:B------:R-:W-:Y:S01]  /*54c0*/  LOP3.LUT R160, R5, 0x38, R160, 0xf8, !PT ;  /* 0x0000003805a07812 */ /* 0x000fe200078ef8a0 */
[----:B------:R-:W-:Y:S01]  /*54d0*/  IMAD.MOV.U32 R166, RZ, RZ, RZ ;  /* 0x000000ffffa67224 */ /* 0x000fe200078e00ff */
[----:B------:R-:W-:Y:S01]  /*54e0*/  P2R R2, PR, RZ, 0x1 ;  /* 0x00000001ff027803 */ /* 0x000fe20000000000 */
[----:B------:R-:W-:Y:S01]  /*54f0*/  IMAD.MOV.U32 R173, RZ, RZ, RZ ;  /* 0x000000ffffad7224 */ /* 0x000fe200078e00ff */
[----:B------:R-:W-:Y:S01]  /*5500*/  LOP3.LUT R160, R160, 0x1e00, R3, 0xf8, !PT ;  /* 0x00001e00a0a07812 */ /* 0x000fe200078ef803 */
[----:B------:R-:W3:Y:S01]  /*5510*/  LDC R157, c[0x0][0xb20] ;  /* 0x0002c800ff9d7b82 */ /* 0x000ee20000000800 */
[----:B------:R-:W4:Y:S01]  /*5520*/  LDS R0, [UR48+0x180] ;  /* 0x00018030ff007984 */ /* 0x000f220008000800 */
[----:B------:R-:W-:Y:S01]  /*5530*/  LOP3.LUT R170, R170, 0x60, RZ, 0xc0, !PT ;  /* 0x00000060aaaa7812 */ /* 0x000fe200078ec0ff */
[----:B------:R-:W-:Y:S01]  /*5540*/  IMAD.U32 R163, RZ, RZ, UR4 ;  /* 0x00000004ffa37e24 */ /* 0x000fe2000f8e00ff */
[----:B------:R-:W-:Y:S01]  /*5550*/  MOV R165, RZ ;  /* 0x000000ff00a57202 */ /* 0x000fe20000000f00 */
[----:B------:R-:W1:Y:S01]  /*5560*/  LDCU.64 UR52, c[0x0][0x348] ;  /* 0x00006900ff3477ac */ /* 0x000e620008000a00 */
[----:B------:R-:W-:-:S02]  /*5570*/  SEL R169, R169, 0xfffffffe, !P1 ;  /* 0xfffffffea9a97807 */ /* 0x000fc40004800000 */
[----:B------:R-:W1:Y:S01]  /*5580*/  LDC R73, c[0x0][0xb30] ;  /* 0x0002cc00ff497b82 */ /* 0x000e620000000800 */
[----:B------:R-:W-:Y:S01]  /*5590*/  SEL R168, R168, 0xfffffffc, !P2 ;  /* 0xfffffffca8a87807 */ /* 0x000fe20005000000 */
[----:B------:R-:W1:Y:S01]  /*55a0*/  LDCU.64 UR38, c[0x0][0x888] ;  /* 0x00011100ff2677ac */ /* 0x000e620008000a00 */
[----:B------:R-:W1:Y:S05]  /*55b0*/  LDCU.64 UR44, c[0x0][0x890] ;  /* 0x00011200ff2c77ac */ /* 0x000e6a0008000a00 */
[----:B------:R-:W1:Y:S01]  /*55c0*/  LDC.64 R152, c[0x0][0xb10] ;  /* 0x0002c400ff987b82 */ /* 0x000e620000000a00 */
[----:B------:R-:W-:Y:S01]  /*55d0*/  UMOV UR49, URZ ;  /* 0x000000ff00317c82 */ /* 0x000fe20008000000 */
[----:B------:R-:W-:-:S06]  /*55e0*/  UMOV UR51, URZ ;  /* 0x000000ff00337c82 */ /* 0x000fcc0008000000 */
[----:B------:R-:W1:Y:S08]  /*55f0*/  LDC.64 R70, c[0x0][0xb18] ;  /* 0x0002c600ff467b82 */ /* 0x000e700000000a00 */
[----:B------:R-:W1:Y:S08]  /*5600*/  LDC.64 R68, c[0x0][0xb28] ;  /* 0x0002ca00ff447b82 */ /* 0x000e700000000a00 */
[----:B------:R-:W1:Y:S01]  /*5610*/  LDC.64 R150, c[0x0][0x8b0] ;  /* 0x00022c00ff967b82 */ /* 0x000e620000000a00 */
[----:B----4-:R-:W-:-:S07]  /*5620*/  IMAD.IADD R79, R0, 0x1, R79 ;  /* 0x00000001004f7824 */ /* 0x010fce00078e024f */
[----:B------:R-:W4:Y:S08]  /*5630*/  LDC.64 R148, c[0x0][0x8a8] ;  /* 0x00022a00ff947b82 */ /* 0x000f300000000a00 */
[----:B--23--:R-:W1:Y:S02]  /*5640*/  LDC R158, c[0x0][0x374] ;  /* 0x0000dd00ff9e7b82 */ /* 0x00ce640000000800 */
.L_x_149:
[----:B------:R-:W-:Y:S02]  /*5650*/  LEA R0, R173, UR48, 0x3 ;  /* 0x00000030ad007c11 */ /* 0x000fe4000f8e18ff */
[----:B------:R-:W-:Y:S02]  /*5660*/  SHF.L.U32 R3, R165, 0x1f, RZ ;  /* 0x0000001fa5037819 */ /* 0x000fe400000006ff */
[----:B-1----:R-:W-:Y:S02]  /*5670*/  LEA R16, R173, UR48, 0x4 ;  /* 0x00000030ad107c11 */ /* 0x002fe4000f8e20ff */
[----:B------:R-:W2:Y:S02]  /*5680*/  SYNCS.PHASECHK.TRANS64.TRYWAIT P0, [R0+URZ+0xf0], R3 ;  /* 0x0000f003000075a7 */ /* 0x000ea400080011ff */
[----:B--23--:R-:W-:Y:S05]  /*5690*/  @!P0 BRA `(.L_x_106) ;  /* 0x0000006c004c8947 */ /* 0x00cfea0003800000 */
.L_x_208:
[----:B------:R-:W3:Y:S01]  /*56a0*/  LDC.64 R12, c[0x0][0xb10] ;  /* 0x0002c400ff0c7b82 */ /* 0x000ee20000000a00 */
[----:B------:R-:W4:Y:S01]  /*56b0*/  LDS.128 R16, [R16+0x160] ;  /* 0x0001600010107984 */ /* 0x000f220000000c00 */
[----:B-1----:R-:W-:Y:S01]  /*56c0*/  ISETP.NE.AND P1, PT, R73, 0x1, PT ;  /* 0x000000014900780c */ /* 0x002fe20003f25270 */
[----:B--2---:R-:W-:Y:S01]  /*56d0*/  VIADD R0, R0, 0x100 ;  /* 0x0000010000007836 */ /* 0x004fe20000000000 */
[----:B------:R-:W-:Y:S04]  /*56e0*/  ISETP.GE.AND P0, PT, R72, 0x1, PT ;  /* 0x000000014800780c */ /* 0x000fe80003f06270 */
[----:B------:R-:W1:Y:S01]  /*56f0*/  LDC.64 R10, c[0x0][0xb18] ;  /* 0x0002c600ff0a7b82 */ /* 0x000e620000000a00 */
[----:B------:R-:W-:Y:S01]  /*5700*/  PRMT R0, RZ, 0x654, R0 ;  /* 0x00000654ff007816 */ /* 0x000fe20000000000 */
[----:B------:R-:W-:Y:S01]  /*5710*/  @!PT LDS RZ, [RZ] ;  /* 0x00000000fffff984 */ /* 0x000fe20000000800 */
[----:B------:R-:W-:Y:S01]  /*5720*/  @!PT LDS RZ, [RZ] ;  /* 0x00000000fffff984 */ /* 0x000fe20000000800 */
[----:B------:R-:W-:Y:S01]  /*5730*/  @!PT LDS RZ, [RZ] ;  /* 0x00000000fffff984 */ /* 0x000fe20000000800 */
[----:B------:R-:W-:Y:S01]  /*5740*/  @!PT LDS RZ, [RZ] ;  /* 0x00000000fffff984 */ /* 0x000fe20000000800 */
[----:B------:R2:W-:Y:S06]  /*5750*/  MEMBAR.ALL.CTA ;  /* 0x0000000000007992 */ /* 0x0005ec0000008000 */
[----:B--2---:R-:W2:Y:S01]  /*5760*/  FENCE.VIEW.ASYNC.S ;  /* 0x00000000000073c6 */ /* 0x004ea20000000000 */
[----:B------:R-:W1:Y:S08]  /*5770*/  @!P1 LDC R14, c[0x0][0xb20] ;  /* 0x0002c800ff0e9b82 */ /* 0x000e700000000800 */
[----:B------:R-:W1:Y:S01]  /*5780*/  @!P1 LDC R9, c[0x0][0xb0c] ;  /* 0x0002c300ff099b82 */ /* 0x000e620000000800 */
[----:B--2---:R2:W-:Y:S01]  /*5790*/  SYNCS.ARRIVE.TRANS64.RED.A1T0 RZ, [R0+URZ], RZ ;  /* 0x000000ff00ff79a7 */ /* 0x0045e200081004ff */
[----:B----4-:R-:W-:Y:S04]  /*57a0*/  LOP3.LUT P4, RZ, R18, 0x1, RZ, 0xc0, !PT ;  /* 0x0000000112ff7812 */ /* 0x010fe8000788c0ff */
[----:B------:R-:W-:Y:S09]  /*57b0*/  P2R R171, PR, RZ, 0x10 ;  /* 0x00000010ffab7803 */ /* 0x000ff20000000000 */
[----:B------:R-:W-:Y:S02]  /*57c0*/  @P4 MOV R77, R16 ;  /* 0x00000010004d4202 */ /* 0x000fe40000000f00 */
[----:B------:R-:W-:Y:S01]  /*57d0*/  @P4 LOP3.LUT R75, R17, 0xffff, RZ, 0xc0, !PT ;  /* 0x0000ffff114b4812 */ /* 0x000fe200078ec0ff */
[----:B--23--:R-:W-:Y:S06]  /*57e0*/  @!P0 BRA `(.L_x_107) ;  /* 0x0000000000a48947 */ /* 0x00cfec0003800000 */
[----:B------:R-:W-:Y:S01]  /*57f0*/  IMAD.HI.U32 R24, R158, R71, RZ ;  /* 0x000000479e187227 */ /* 0x000fe200078e00ff */
[----:B------:R-:W-:Y:S02]  /*5800*/  ISETP.NE.AND P0, PT, R70, 0x1, PT ;  /* 0x000000014600780c */ /* 0x000fe40003f05270 */
[----:B------:R-:W-:Y:S01]  /*5810*/  ISETP.NE.AND P2, PT, R72, 0x1, PT ;  /* 0x000000014800780c */ /* 0x000fe20003f45270 */
[-C--:B------:R-:W-:Y:S01]  /*5820*/  IMAD.HI.U32 R22, R159, R152.reuse, RZ ;  /* 0x000000989f167227 */ /* 0x080fe200078e00ff */
[----:B------:R-:W-:Y:S02]  /*5830*/  SHF.R.U32.HI R23, RZ, R157, R24 ;  /* 0x0000009dff177219 */ /* 0x000fe40000011618 */
[----:B------:R-:W-:Y:S01]  /*5840*/  ISETP.NE.AND P3, PT, R74, 0x1, PT ;  /* 0x000000014a00780c */ /* 0x000fe20003f65270 */
[----:B------:R-:W-:Y:S01]  /*5850*/  IMAD.HI.U32 R28, R75, R71, RZ ;  /* 0x000000474b1c7227 */ /* 0x000fe200078e00ff */
[----:B------:R-:W-:Y:S02]  /*5860*/  SHF.R.U32.HI R22, RZ, R153, R22 ;  /* 0x00000099ff167219 */ /* 0x000fe40000011616 */
[----:B------:R-:W-:Y:S01]  /*5870*/  SEL R3, R158, R23, !P0 ;  /* 0x000000179e037207 */ /* 0x000fe20004000000 */
[----:B------:R-:W-:Y:S01]  /*5880*/  IMAD.HI.U32 R26, R77, R152, RZ ;  /* 0x000000984d1a7227 */ /* 0x000fe200078e00ff */
[----:B------:R-:W-:Y:S03]  /*5890*/  SEL R7, R159, R22, !P3 ;  /* 0x000000169f077207 */ /* 0x000fe60005800000 */
[-C--:B------:R-:W-:Y:S01]  /*58a0*/  IMAD.HI.U32 R22, R3, R68.reuse, RZ ;  /* 0x0000004403167227 */ /* 0x080fe200078e00ff */
[----:B------:R-:W-:Y:S03]  /*58b0*/  SHF.R.U32.HI R26, RZ, R153, R26 ;  /* 0x00000099ff1a7219 */ /* 0x000fe6000001161a */
[----:B------:R-:W-:Y:S01]  /*58c0*/  IMAD.HI.U32 R24, R7, R68, RZ ;  /* 0x0000004407187227 */ /* 0x000fe200078e00ff */
[----:B------:R-:W-:Y:S02]  /*58d0*/  @P2 SHF.R.U32.HI R3, RZ, R69, R22 ;  /* 0x00000045ff032219 */ /* 0x000fe40000011616 */
[----:B------:R-:W-:Y:S02]  /*58e0*/  SHF.R.U32.HI R22, RZ, R157, R28 ;  /* 0x0000009dff167219 */ /* 0x000fe4000001161c */
[----:B------:R-:W-:Y:S01]  /*58f0*/  @P2 SHF.R.U32.HI R7, RZ, R69, R24 ;  /* 0x00000045ff072219 */ /* 0x000fe20000011618 */
[C---:B------:R-:W-:Y:S01]  /*5900*/  IMAD R2, R72.reuse, R3, RZ ;  /* 0x0000000348027224 */ /* 0x040fe200078e02ff */
[----:B------:R-:W-:Y:S02]  /*5910*/  SEL R5, R75, R22, !P0 ;  /* 0x000000164b057207 */ /* 0x000fe40004000000 */
[----:B------:R-:W-:Y:S01]  /*5920*/  SEL R3, R77, R26, !P3 ;  /* 0x0000001a4d037207 */ /* 0x000fe20005800000 */
[----:B------:R-:W-:Y:S01]  /*5930*/  IMAD R4, R72, R7, RZ ;  /* 0x0000000748047224 */ /* 0x000fe200078e02ff */
[C---:B------:R-:W-:Y:S01]  /*5940*/  ISETP.GE.AND P0, PT, R5.reuse, R2, PT ;  /* 0x000000020500720c */ /* 0x040fe20003f06270 */
[----:B------:R-:W-:Y:S03]  /*5950*/  IMAD.HI.U32 R6, R5, R68, RZ ;  /* 0x0000004405067227 */ /* 0x000fe600078e00ff */
[----:B------:R-:W-:Y:S01]  /*5960*/  ISETP.GE.OR P0, PT, R3, R4, P0 ;  /* 0x000000040300720c */ /* 0x000fe20000706670 */
[----:B------:R-:W-:Y:S01]  /*5970*/  IMAD.MOV R4, RZ, RZ, -R3 ;  /* 0x000000ffff047224 */ /* 0x000fe200078e0a03 */
[-C--:B------:R-:W-:Y:S03]  /*5980*/  SHF.R.U32.HI R6, RZ, R69.reuse, R6 ;  /* 0x00000045ff067219 */ /* 0x080fe60000011606 */
[----:B------:R-:W-:Y:S01]  /*5990*/  IMAD R77, R74, R4, R77 ;  /* 0x000000044a4d7224 */ /* 0x000fe200078e024d */
[----:B------:R-:W-:Y:S05]  /*59a0*/  SEL R15, R5, R6, !P2 ;  /* 0x00000006050f7207 */ /* 0x000fea0005000000 */
[----:B------:R-:W-:Y:S02]  /*59b0*/  IMAD.MOV R6, RZ, RZ, -R15 ;  /* 0x000000ffff067224 */ /* 0x000fe400078e0a0f */
[C---:B------:R-:W-:Y:S04]  /*59c0*/  @!P0 IMAD.HI.U32 R2, R3.reuse, R68, RZ ;  /* 0x0000004403028227 */ /* 0x040fe800078e00ff */
[----:B------:R-:W-:Y:S01]  /*59d0*/  IMAD R6, R72, R6, R5 ;  /* 0x0000000648067224 */ /* 0x000fe200078e0205 */
[----:B------:R-:W-:Y:S04]  /*59e0*/  @!P0 SHF.R.U32.HI R2, RZ, R69, R2 ;  /* 0x00000045ff028219 */ /* 0x000fe80000011602 */
[----:B------:R-:W-:Y:S02]  /*59f0*/  @!P0 SEL R0, R3, R2, !P2 ;  /* 0x0000000203008207 */ /* 0x000fe40005000000 */
[----:B------:R-:W-:Y:S02]  /*5a00*/  IADD3 R2, PT, PT, -R5, RZ, RZ ;  /* 0x000000ff05027210 */ /* 0x000fe40007ffe1ff */
[----:B------:R-:W-:Y:S01]  /*5a10*/  @!P0 IADD3 R8, PT, PT, R15, -R0, RZ ;  /* 0x800000000f088210 */ /* 0x000fe20007ffe0ff */
[----:B------:R-:W-:Y:S02]  /*5a20*/  @!P0 IMAD R0, R7, R6, R0 ;  /* 0x0000000607008224 */ /* 0x000fe400078e0200 */
[----:B------:R-:W-:Y:S02]  /*5a30*/  IMAD R75, R70, R2, R75 ;  /* 0x00000002464b7224 */ /* 0x000fe400078e024b */
[----:B------:R-:W-:Y:S02]  /*5a40*/  @!P0 IMAD R5, R8, R72, R3 ;  /* 0x0000004808058224 */ /* 0x000fe400078e0203 */
[----:B------:R-:W-:Y:S04]  /*5a50*/  @!P0 IMAD.MOV.U32 R3, RZ, RZ, R0 ;  /* 0x000000ffff038224 */ /* 0x000fe800078e0000 */
[----:B------:R-:W-:Y:S02]  /*5a60*/  IMAD R77, R3, R74, R77 ;  /* 0x0000004a034d7224 */ /* 0x000fe400078e024d */
[----:B------:R-:W-:Y:S07]  /*5a70*/  IMAD R75, R5, R70, R75 ;  /* 0x00000046054b7224 */ /* 0x000fee00078e024b */
.L_x_107:
[----:B-1----:R-:W-:Y:S01]  /*5a80*/  @!P1 ISETP.NE.AND P0, PT, R10, 0x1, PT ;  /* 0x000000010a00980c */ /* 0x002fe20003f05270 */
[----:B------:R-:W-:Y:S01]  /*5a90*/  @!P1 IMAD.HI.U32 R3, R75, R11, RZ ;  /* 0x0000000b4b039227 */ /* 0x000fe200078e00ff */
[----:B------:R-:W-:Y:S01]  /*5aa0*/  R2UR UR42, R21 ;  /* 0x00000000152a72ca */ /* 0x000fe200000e0000 */
[----:B------:R-:W-:Y:S01]  /*5ab0*/  BSSY.RECONVERGENT B6, `(.L_x_108) ;  /* 0x0000031000067945 */ /* 0x000fe20003800200 */
[----:B------:R-:W-:Y:S01]  /*5ac0*/  R2UR UR41, R20 ;  /* 0x00000000142972ca */ /* 0x000fe200000e0000 */
[----:B------:R-:W-:Y:S01]  /*5ad0*/  @!P1 IMAD.HI.U32 R0, R77, R12, RZ ;  /* 0x0000000c4d009227 */ /* 0x000fe200078e00ff */
[----:B------:R-:W-:Y:S02]  /*5ae0*/  @!P1 SHF.R.U32.HI R2, RZ, R14, R3 ;  /* 0x0000000eff029219 */ /* 0x000fe40000011603 */
[----:B------:R-:W-:Y:S01]  /*5af0*/  @!P1 ISETP.NE.AND P2, PT, R9, 0x1, PT ;  /* 0x000000010900980c */ /* 0x000fe20003f45270 */
[----:B------:R-:W-:Y:S01]  /*5b00*/  VIADD R173, R173, 0x1 ;  /* 0x00000001adad7836 */ /* 0x000fe20000000000 */
[----:B------:R-:W-:Y:S02]  /*5b10*/  @!P1 SEL R2, R75, R2, !P0 ;  /* 0x000000024b029207 */ /* 0x000fe40004000000 */
[----:B------:R-:W-:Y:S02]  /*5b20*/  @!P1 SHF.R.U32.HI R0, RZ, R13, R0 ;  /* 0x0000000dff009219 */ /* 0x000fe40000011600 */
[----:B------:R-:W-:Y:S01]  /*5b30*/  LOP3.LUT P0, RZ, R163, 0x3f0, RZ, 0xc0, !PT ;  /* 0x000003f0a3ff7812 */ /* 0x000fe2000780c0ff */
[----:B------:R-:W-:Y:S01]  /*5b40*/  USHF.L.U32 UR42, UR42, 0x7, URZ ;  /* 0x000000072a2a7899 */ /* 0x000fe200080006ff */
[----:B------:R-:W-:Y:S01]  /*5b50*/  @!P1 SEL R3, R77, R0, !P2 ;  /* 0x000000004d039207 */ /* 0x000fe20005000000 */
[----:B------:R-:W-:Y:S01]  /*5b60*/  USHF.L.U32 UR41, UR41, 0x8, URZ ;  /* 0x0000000829297899 */ /* 0x000fe200080006ff */
[----:B------:R-:W-:Y:S03]  /*5b70*/  @P4 SHF.R.U32.HI R164, RZ, 0x10, R17 ;  /* 0x00000010ffa44819 */ /* 0x000fe60000011611 */
[----:B------:R-:W-:Y:S02]  /*5b80*/  @!P1 IMAD.IADD R0, R2, 0x1, -R3 ;  /* 0x0000000102009824 */ /* 0x000fe400078e0a03 */
[----:B------:R-:W-:Y:S02]  /*5b90*/  @!P1 IMAD.IADD R2, R3, 0x1, -R2 ;  /* 0x0000000103029824 */ /* 0x000fe400078e0a02 */
[----:B------:R-:W-:Y:S02]  /*5ba0*/  @!P1 IMAD R77, R0, R9, R77 ;  /* 0x00000009004d9224 */ /* 0x000fe400078e024d */
[----:B------:R-:W-:Y:S01]  /*5bb0*/  @!P1 IMAD R75, R2, R10, R75 ;  /* 0x0000000a024b9224 */ /* 0x000fe200078e024b */
[----:B------:R-:W-:Y:S06]  /*5bc0*/  @!P0 BRA `(.L_x_109) ;  /* 0x00000000007c8947 */ /* 0x000fec0003800000 */
[----:B------:R-:W1:Y:S01]  /*5bd0*/  LDCU.64 UR8, c[0x4][0x80] ;  /* 0x01001000ff0877ac */ /* 0x000e620008000a00 */
[----:B------:R-:W-:Y:S01]  /*5be0*/  MOV R2, 0x0 ;  /* 0x0000000000027802 */ /* 0x000fe20000000f00 */
[----:B------:R-:W-:Y:S02]  /*5bf0*/  HFMA2 R12, -RZ, RZ, 0, 5.9604644775390625e-08 ;  /* 0x00000001ff0c7431 */ /* 0x000fe400000001ff */
[----:B------:R-:W-:Y:S01]  /*5c00*/  IMAD.MOV.U32 R8, RZ, RZ, 0x70 ;  /* 0x00000070ff087424 */ /* 0x000fe200078e00ff */
[----:B------:R2:W3:Y:S01]  /*5c10*/  LDC.64 R14, c[0x4][R2] ;  /* 0x01000000020e7b82 */ /* 0x0004e20000000a00 */
[----:B------:R-:W4:Y:S01]  /*5c20*/  LDCU.64 UR6, c[0x4][0x88] ;  /* 0x01001100ff0677ac */ /* 0x000f220008000a00 */
[----:B------:R-:W-:Y:S01]  /*5c30*/  IMAD.MOV.U32 R13, RZ, RZ, RZ ;  /* 0x000000ffff0d7224 */ /* 0x000fe200078e00ff */
[----:B------:R-:W2:Y:S01]  /*5c40*/  LDCU.64 UR4, c[0x4][0x8] ;  /* 0x01000100ff0477ac */ /* 0x000ea20008000a00 */
[----:B-1----:R-:W-:Y:S01]  /*5c50*/  MOV R5, UR9 ;  /* 0x0000000900057c02 */ /* 0x002fe20008000f00 */
[----:B------:R-:W-:Y:S01]  /*5c60*/  IMAD.U32 R4, RZ, RZ, UR8 ;  /* 0x00000008ff047e24 */ /* 0x000fe2000f8e00ff */
[----:B----4-:R-:W-:Y:S01]  /*5c70*/  MOV R7, UR7 ;  /* 0x0000000700077c02 */ /* 0x010fe20008000f00 */
[----:B------:R-:W-:Y:S01]  /*5c80*/  IMAD.U32 R6, RZ, RZ, UR6 ;  /* 0x00000006ff067e24 */ /* 0x000fe2000f8e00ff */
[----:B--2---:R-:W-:Y:S01]  /*5c90*/  MOV R11, UR5 ;  /* 0x00000005000b7c02 */ /* 0x004fe20008000f00 */
[----:B------:R-:W-:Y:S02]  /*5ca0*/  IMAD.U32 R10, RZ, RZ, UR4 ;  /* 0x00000004ff0a7e24 */ /* 0x000fe4000f8e00ff */
[----:B------:R-:W-:Y:S07]  /*5cb0*/  LEPC R20, `(.L_x_110) ;  /* 0x000000001014794e */ /* 0x000fee0000000000 */
[----:B---3-5:R-:W-:Y:S05]  /*5cc0*/  CALL.ABS.NOINC R14 ;  /* 0x000000000e007343 */ /* 0x028fea0003c00000 */
.L_x_110:
[----:B------:R-:W1:Y:S01]  /*5cd0*/  LDCU.64 UR8, c[0x4][0x80] ;  /* 0x01001000ff0877ac */ /* 0x000e620008000a00 */
[----:B------:R-:W2:Y:S01]  /*5ce0*/  LDC.64 R2, c[0x4][R2] ;  /* 0x0100000002027b82 */ /* 0x000ea20000000a00 */
[----:B------:R-:W-:Y:S02]  /*5cf0*/  HFMA2 R12, -RZ, RZ, 0, 5.9604644775390625e-08 ;  /* 0x00000001ff0c7431 */ /* 0x000fe400000001ff */
[----:B------:R-:W-:Y:S02]  /*5d00*/  IMAD.MOV.U32 R8, RZ, RZ, 0x70 ;  /* 0x00000070ff087424 */ /* 0x000fe400078e00ff */
[----:B------:R-:W-:Y:S01]  /*5d10*/  IMAD.MOV.U32 R13, RZ, RZ, RZ ;  /* 0x000000ffff0d7224 */ /* 0x000fe200078e00ff */
[----:B------:R-:W3:Y:S01]  /*5d20*/  LDCU.64 UR6, c[0x4][0x88] ;  /* 0x01001100ff0677ac */ /* 0x000ee20008000a00 */
[----:B------:R-:W4:Y:S01]  /*5d30*/  LDCU.64 UR4, c[0x4][0x8] ;  /* 0x01000100ff0477ac */ /* 0x000f220008000a00 */
[----:B-1----:R-:W-:Y:S02]  /*5d40*/  MOV R4, UR8 ;  /* 0x0000000800047c02 */ /* 0x002fe40008000f00 */
[----:B------:R-:W-:Y:S02]  /*5d50*/  MOV R5, UR9 ;  /* 0x0000000900057c02 */ /* 0x000fe40008000f00 */
[----:B---3--:R-:W-:Y:S01]  /*5d60*/  MOV R7, UR7 ;  /* 0x0000000700077c02 */ /* 0x008fe20008000f00 */
[----:B------:R-:W-:Y:S01]  /*5d70*/  IMAD.U32 R6, RZ, RZ, UR6 ;  /* 0x00000006ff067e24 */ /* 0x000fe2000f8e00ff */
[----:B----4-:R-:W-:Y:S01]  /*5d80*/  MOV R11, UR5 ;  /* 0x00000005000b7c02 */ /* 0x010fe20008000f00 */
[----:B------:R-:W-:Y:S02]  /*5d90*/  IMAD.U32 R10, RZ, RZ, UR4 ;  /* 0x00000004ff0a7e24 */ /* 0x000fe4000f8e00ff */
[----:B------:R-:W-:Y:S07]  /*5da0*/  LEPC R20, `(.L_x_109) ;  /* 0x000000001014794e */ /* 0x000fee0000000000 */
[----:B--2---:R-:W-:Y:S05]  /*5db0*/  CALL.ABS.NOINC R2 ;  /* 0x0000000002007343 */ /* 0x004fea0003c00000 */
.L_x_109:
[----:B------:R-:W-:Y:S05]  /*5dc0*/  BSYNC.RECONVERGENT B6 ;  /* 0x0000000000067941 */ /* 0x000fea0003800200 */
.L_x_108:
[----:B------:R-:W-:Y:S01]  /*5dd0*/  ISETP.NE.U32.AND P4, PT, R150, RZ, PT ;  /* 0x000000ff9600720c */ /* 0x000fe20003f85070 */
[----:B------:R-:W-:Y:S01]  /*5de0*/  UISETP.NE.AND UP2, UPT, UR50, URZ, UPT ;  /* 0x000000ff3200728c */ /* 0x000fe2000bf45270 */
[----:B------:R-:W-:Y:S01]  /*5df0*/  ISETP.NE.U32.AND P2, PT, RZ, UR38, PT ;  /* 0x00000026ff007c0c */ /* 0x000fe2000bf45070 */
[----:B------:R-:W-:Y:S01]  /*5e00*/  UISETP.NE.U32.AND UP1, UPT, UR44, URZ, UPT ;  /* 0x000000ff2c00728c */ /* 0x000fe2000bf25070 */
[----:B------:R-:W-:Y:S01]  /*5e10*/  ISETP.NE.AND.EX P4, PT, R151, RZ, PT, P4 ;  /* 0x000000ff9700720c */ /* 0x000fe20003f85340 */
[----:B------:R-:W-:Y:S01]  /*5e20*/  UPLOP3.LUT UP0, UPT, UPT, UPT, UPT, 0x40, 0x4 ;  /* 0x000000000004789c */ /* 0x000fe20003f0e870 */
[----:B------:R-:W-:Y:S01]  /*5e30*/  ISETP.NE.AND.EX P2, PT, RZ, UR39, PT, P2 ;  /* 0x00000027ff007c0c */ /* 0x000fe2000bf45320 */
[----:B------:R-:W-:Y:S01]  /*5e40*/  UISETP.NE.AND.EX UP1, UPT, UR45, URZ, UPT, UP1 ;  /* 0x000000ff2d00728c */ /* 0x000fe2000bf25310 */
[----:B------:R-:W-:Y:S04]  /*5e50*/  PLOP3.LUT P1, PT, PT, PT, UP2, 0x80, 0x8 ;  /* 0x000000000008781c */ /* 0x000fe80003f2f028 */
[----:B------:R-:W-:Y:S06]  /*5e60*/  @UP2 UPLOP3.LUT UP0, UPT, UPT, UPT, UP1, 0x80, 0x8 ;  /* 0x000000000008289c */ /* 0x000fec0003f0f010 */
[----:B------:R-:W-:Y:S01]  /*5e70*/  PLOP3.LUT P0, PT, PT, PT, UP0, 0x80, 0x8 ;  /* 0x000000000008781c */ /* 0x000fe20003f0f008 */
[----:B------:R-:W-:Y:S01]  /*5e80*/  @!UPT UIADD3 URZ, UPT, UPT, URZ, URZ, URZ ;  /* 0x000000fffffff290 */ /* 0x000fe2000fffe0ff */
[----:B------:R-:W-:Y:S11]  /*5e90*/  BRA.U !UP1, `(.L_x_111) ;  /* 0x0000000109387547 */ /* 0x000ff6000b800000 */
[----:B------:R-:W-:Y:S01]  /*5ea0*/  UISETP.NE.U32.AND UP0, UPT, UR38, URZ, UPT ;  /* 0x000000ff2600728c */ /* 0x000fe2000bf05070 */
[----:B------:R-:W-:Y:S02]  /*5eb0*/  HFMA2 R0, -RZ, RZ, 0, 5.9604644775390625e-08 ;  /* 0x00000001ff007431 */ /* 0x000fe400000001ff */
[----:B------:R-:W-:Y:S01]  /*5ec0*/  IMAD.MOV.U32 R155, RZ, RZ, 0x1 ;  /* 0x00000001ff9b7424 */ /* 0x000fe200078e00ff */
[----:B------:R-:W-:Y:S06]  /*5ed0*/  UISETP.NE.AND.EX UP0, UPT, UR39, URZ, UPT, UP0 ;  /* 0x000000ff2700728c */ /* 0x000fec000bf05300 */
[----:B------:R-:W-:Y:S05]  /*5ee0*/  PLOP3.LUT P3, PT, PT, PT, UP0, 0x80, 0x8 ;  /* 0x000000000008781c */ /* 0x000fea0003f6f008 */
[----:B------:R-:W1:Y:S01]  /*5ef0*/  @UP0 LDCU.64 UR6, c[0x0][0x888] ;  /* 0x00011100ff0607ac */ /* 0x000e620008000a00 */
[----:B------:R-:W-:Y:S07]  /*5f00*/  @UP0 UIMAD UR4, UR36, UR44, URZ ;  /* 0x0000002c240402a4 */ /* 0x000fee000f8e02ff */
[----:B------:R-:W-:Y:S01]  /*5f10*/  @!P3 PRMT R155, R0, 0x7610, R155 ;  /* 0x00007610009bb816 */ /* 0x000fe2000000009b */
[----:B-1----:R-:W-:Y:S03]  /*5f20*/  @UP0 UIMAD.WIDE UR6, UR4, 0x4, UR6 ;  /* 0x00000004040608a5 */ /* 0x002fe6000f8e0206 */
[----:B------:R-:W1:Y:S03]  /*5f30*/  @!UP0 LDCU UR4, c[0x0][0x880] ;  /* 0x00011000ff0487ac */ /* 0x000e660008000800 */
[----:B------:R-:W-:Y:S01]  /*5f40*/  IMAD.U32 R2, RZ, RZ, UR6 ;  /* 0x00000006ff027e24 */ /* 0x000fe2000f8e00ff */
[----:B------:R-:W-:Y:S05]  /*5f50*/  MOV R3, UR7 ;  /* 0x0000000700037c02 */ /* 0x000fea0008000f00 */
[----:B-----5:R2:W5:Y:S02]  /*5f60*/  @P3 LDG.E R81, desc[UR46][R2.64] ;  /* 0x0000002e02513981 */ /* 0x020564000c1e1900 */
[----:B-12---:R-:W-:Y:S02]  /*5f70*/  @!P3 IMAD.U32 R81, RZ, RZ, UR4 ;  /* 0x00000004ff51be24 */ /* 0x006fe4000f8e00ff */
.L_x_111:
[----:B------:R-:W-:Y:S05]  /*5f80*/  @!P4 BRA `(.L_x_112) ;  /* 0x000000000020c947 */ /* 0x000fea0003800000 */
[----:B------:R-:W-:Y:S04]  /*5f90*/  ISETP.NE.U32.AND P3, PT, R148, RZ, PT ;  /* 0x000000ff9400720c */ /* 0x000fe80003f65070 */
[----:B------:R-:W-:Y:S11]  /*5fa0*/  ISETP.NE.AND.EX P3, PT, R149, RZ, PT, P3 ;  /* 0x000000ff9500720c */ /* 0x000ff60003f65330 */
[----:B------:R-:W-:Y:S02]  /*5fb0*/  @!UPT UIADD3 URZ, UPT, UPT, URZ, URZ, URZ ;  /* 0x000000fffffff290 */ /* 0x000fe4000fffe0ff */
[----:B------:R-:W1:Y:S01]  /*5fc0*/  @P3 LDC.64 R2, c[0x0][0x8a8] ;  /* 0x00022a00ff023b82 */ /* 0x000e620000000a00 */
[----:B------:R-:W-:Y:S04]  /*5fd0*/  @P3 IMAD R0, R150, UR36, RZ ;  /* 0x0000002496003c24 */ /* 0x000fe8000f8e02ff */
[----:B-1----:R-:W-:Y:S05]  /*5fe0*/  @P3 IMAD.WIDE R2, R0, 0x4, R2 ;  /* 0x0000000400023825 */ /* 0x002fea00078e0202 */
[----:B-----5:R1:W5:Y:S02]  /*5ff0*/  @P3 LDG.E R78, desc[UR46][R2.64] ;  /* 0x0000002e024e3981 */ /* 0x020364000c1e1900 */
[----:B-1----:R-:W2:Y:S02]  /*6000*/  @!P3 LDC R78, c[0x0][0x8a0] ;  /* 0x00022800ff4ebb82 */ /* 0x002ea40000000800 */
.L_x_112:
[----:B-----5:R-:W-:Y:S01]  /*6010*/  FSETP.NEU.AND P3, PT, R81, RZ, PT ;  /* 0x000000ff5100720b */ /* 0x020fe20003f6d000 */
[----:B------:R-:W-:Y:S01]  /*6020*/  IMAD.SHL.U32 R182, R160, 0x2, RZ ;  /* 0x00000002a0b67824 */ /* 0x000fe200078e00ff */
[----:B------:R-:W-:Y:S01]  /*6030*/  SEL R3, RZ, 0xffffffff, P2 ;  /* 0xffffffffff037807 */ /* 0x000fe20001000000 */
[----:B------:R-:W-:Y:S01]  /*6040*/  IMAD.SHL.U32 R100, R168, 0x10, RZ ;  /* 0x00000010a8647824 */ /* 0x000fe200078e00ff */
[----:B------:R-:W-:Y:S01]  /*6050*/  @P1 LOP3.LUT P2, RZ, R155, 0xff, RZ, 0xc0, !PT ;  /* 0x000000ff9bff1812 */ /* 0x000fe2000784c0ff */
[----:B------:R-:W-:Y:S01]  /*6060*/  VIADD R181, R182, UR48 ;  /* 0x00000030b6b57c36 */ /* 0x000fe20008000000 */
[----:B------:R-:W-:Y:S01]  /*6070*/  @P1 SEL R2, RZ, 0xffffffff, P3 ;  /* 0xffffffffff021807 */ /* 0x000fe20001800000 */
[----:B------:R-:W-:Y:S01]  /*6080*/  IMAD.MOV.U32 R108, RZ, RZ, -0x10 ;  /* 0xfffffff0ff6c7424 */ /* 0x000fe200078e00ff */
[----:B------:R-:W-:Y:S01]  /*6090*/  LOP3.LUT R167, R167, 0x1, RZ, 0x3c, !PT ;  /* 0x00000001a7a77812 */ /* 0x000fe200078e3cff */
[----:B------:R-:W-:Y:S01]  /*60a0*/  IMAD.SHL.U32 R102, R169, 0x10, RZ ;  /* 0x00000010a9667824 */ /* 0x000fe200078e00ff */
[----:B------:R-:W-:Y:S01]  /*60b0*/  @P0 SEL R2, R3, R2, !P2 ;  /* 0x0000000203020207 */ /* 0x000fe20005000000 */
[C---:B------:R-:W-:Y:S01]  /*60c0*/  IMAD.IADD R177, R181.reuse, 0x1, R100 ;  /* 0x00000001b5b17824 */ /* 0x040fe200078e0264 */
[----:B------:R-:W-:Y:S01]  /*60d0*/  LEA R183, R76, UR48, 0x3 ;  /* 0x000000304cb77c11 */ /* 0x000fe2000f8e18ff */
[----:B------:R-:W-:Y:S01]  /*60e0*/  IMAD.IADD R180, R181, 0x1, R102 ;  /* 0x00000001b5b47824 */ /* 0x000fe200078e0266 */
[----:B------:R-:W-:Y:S01]  /*60f0*/  @P1 LOP3.LUT R2, R2, 0x1, RZ, 0xc0, !PT ;  /* 0x0000000102021812 */ /* 0x000fe200078ec0ff */
[----:B------:R-:W-:Y:S01]  /*6100*/  IMAD.IADD R175, R102, 0x1, R177 ;  /* 0x0000000166af7824 */ /* 0x000fe200078e02b1 */
[----:B------:R-:W-:Y:S01]  /*6110*/  SHF.L.U32 R0, R166, 0x1f, RZ ;  /* 0x0000001fa6007819 */ /* 0x000fe200000006ff */
[----:B------:R-:W-:Y:S01]  /*6120*/  BSSY B1, `(.L_x_113) ;  /* 0x000004a000017945 */ /* 0x000fe20003800000 */
[----:B------:R-:W-:Y:S01]  /*6130*/  ISETP.NE.U32.OR P4, PT, R2, 0x1, !P1 ;  /* 0x000000010200780c */ /* 0x000fe20004f85470 */
[----:B------:R-:W-:Y:S01]  /*6140*/  IMAD.MOV.U32 R101, RZ, RZ, 0x1 ;  /* 0x00000001ff657424 */ /* 0x000fe200078e00ff */
[----:B------:R-:W-:Y:S01]  /*6150*/  PLOP3.LUT P2, PT, PT, PT, UP1, 0x80, 0x8 ;  /* 0x000000000008781c */ /* 0x000fe20003f4f018 */
[----:B------:R-:W-:Y:S01]  /*6160*/  IMAD R80, R76, 0x100, R79 ;  /* 0x000001004c507824 */ /* 0x000fe200078e024f */
[----:B------:R-:W-:Y:S01]  /*6170*/  SEL R2, RZ, 0xffffffff, P3 ;  /* 0xffffffffff027807 */ /* 0x000fe20001800000 */
[----:B------:R-:W-:Y:S01]  /*6180*/  IMAD.MOV.U32 R87, RZ, RZ, RZ ;  /* 0x000000ffff577224 */ /* 0x000fe200078e00ff */
[----:B------:R-:W-:Y:S02]  /*6190*/  LOP3.LUT P3, R172, R155, 0xff, RZ, 0xc0, !PT ;  /* 0x000000ff9bac7812 */ /* 0x000fe4000786c0ff */
[----:B------:R-:W-:Y:S02]  /*61a0*/  CS2R R146, SRZ ;  /* 0x0000000000927805 */ /* 0x000fe4000001ff00 */
[----:B------:R-:W-:Y:S02]  /*61b0*/  P2R R179, PR, RZ, 0x10 ;  /* 0x00000010ffb37803 */ /* 0x000fe40000000000 */
[----:B------:R-:W-:Y:S02]  /*61c0*/  CS2R R144, SRZ ;  /* 0x0000000000907805 */ /* 0x000fe4000001ff00 */
[----:B------:R-:W-:Y:S02]  /*61d0*/  CS2R R138, SRZ ;  /* 0x00000000008a7805 */ /* 0x000fe4000001ff00 */
[----:B------:R-:W-:Y:S02]  /*61e0*/  CS2R R136, SRZ ;  /* 0x0000000000887805 */ /* 0x000fe4000001ff00 */
[----:B------:R-:W-:Y:S02]  /*61f0*/  CS2R R130, SRZ ;  /* 0x0000000000827805 */ /* 0x000fe4000001ff00 */
[----:B------:R-:W-:Y:S02]  /*6200*/  @P4 SHF.L.U32 R4, R167, 0x1f, RZ ;  /* 0x0000001fa7044819 */ /* 0x000fe400000006ff */
[----:B------:R-:W-:Y:S02]  /*6210*/  CS2R R128, SRZ ;  /* 0x0000000000807805 */ /* 0x000fe4000001ff00 */
[----:B------:R-:W-:Y:S02]  /*6220*/  @P2 SEL R2, R3, R2, !P3 ;  /* 0x0000000203022207 */ /* 0x000fe40005800000 */
[----:B------:R-:W-:Y:S01]  /*6230*/  CS2R R122, SRZ ;  /* 0x00000000007a7805 */ /* 0x000fe2000001ff00 */
[----:B------:R-:W1:Y:S01]  /*6240*/  @P4 SYNCS.PHASECHK.TRANS64.TRYWAIT P1, [UR48+0xa0], R4 ;  /* 0x0000a004ff0045a7 */ /* 0x000e620008021130 */
[----:B------:R-:W-:Y:S02]  /*6250*/  CS2R R120, SRZ ;  /* 0x0000000000787805 */ /* 0x000fe4000001ff00 */
[----:B------:R-:W-:Y:S02]  /*6260*/  LOP3.LUT R2, R2, 0x1, RZ, 0xc0, !PT ;  /* 0x0000000102027812 */ /* 0x000fe400078ec0ff */
[----:B------:R-:W-:Y:S02]  /*6270*/  CS2R R114, SRZ ;  /* 0x0000000000727805 */ /* 0x000fe4000001ff00 */
[----:B------:R-:W-:Y:S02]  /*6280*/  CS2R R112, SRZ ;  /* 0x0000000000707805 */ /* 0x000fe4000001ff00 */
[----:B------:R-:W-:Y:S02]  /*6290*/  CS2R R106, SRZ ;  /* 0x00000000006a7805 */ /* 0x000fe4000001ff00 */
[----:B------:R-:W-:Y:S02]  /*62a0*/  ISETP.NE.U32.AND P2, PT, R2, 0x1, PT ;  /* 0x000000010200780c */ /* 0x000fe40003f45070 */
[----:B------:R-:W-:Y:S02]  /*62b0*/  CS2R R104, SRZ ;  /* 0x0000000000687805 */ /* 0x000fe4000001ff00 */
[----:B------:R-:W-:Y:S02]  /*62c0*/  CS2R R98, SRZ ;  /* 0x0000000000627805 */ /* 0x000fe4000001ff00 */
[----:B------:R-:W-:Y:S02]  /*62d0*/  CS2R R96, SRZ ;  /* 0x0000000000607805 */ /* 0x000fe4000001ff00 */
[----:B------:R-:W-:Y:S02]  /*62e0*/  P2R R103, PR, RZ, 0x4 ;  /* 0x00000004ff677803 */ /* 0x000fe40000000000 */
[----:B------:R-:W-:Y:S02]  /*62f0*/  CS2R R90, SRZ ;  /* 0x00000000005a7805 */ /* 0x000fe4000001ff00 */
[----:B------:R-:W-:Y:S02]  /*6300*/  ISETP.NE.U32.AND P2, PT, R161, 0x1, PT ;  /* 0x00000001a100780c */ /* 0x000fe40003f45070 */
[----:B------:R-:W-:Y:S01]  /*6310*/  CS2R R88, SRZ ;  /* 0x0000000000587805 */ /* 0x000fe2000001ff00 */
[----:B------:R3:W4:Y:S01]  /*6320*/  SYNCS.PHASECHK.TRANS64.TRYWAIT P0, [R183+URZ+0x110], R0 ;  /* 0x00011000b70075a7 */ /* 0x00072200080011ff */
[----:B------:R-:W-:Y:S05]  /*6330*/  SEL R108, R108, 0x10, !P2 ;  /* 0x000000106c6c7807 */ /* 0x000fea0005000000 */
[----:B------:R-:W-:Y:S02]  /*6340*/  IMAD.IADD R181, R181, 0x1, R108 ;  /* 0x00000001b5b57824 */ /* 0x000fe400078e026c */
[C---:B------:R-:W-:Y:S02]  /*6350*/  IMAD.IADD R178, R108.reuse, 0x1, R180 ;  /* 0x000000016cb27824 */ /* 0x040fe400078e02b4 */
[C---:B------:R-:W-:Y:S02]  /*6360*/  IMAD.IADD R176, R108.reuse, 0x1, R177 ;  /* 0x000000016cb07824 */ /* 0x040fe400078e02b1 */
[----:B------:R-:W-:Y:S01]  /*6370*/  IMAD.IADD R174, R108, 0x1, R175 ;  /* 0x000000016cae7824 */ /* 0x000fe200078e02af */
[----:B-1----:R-:W-:Y:S01]  /*6380*/  @P4 SEL R101, RZ, 0x1, !P1 ;  /* 0x00000001ff654807 */ /* 0x002fe20004800000 */
[----:B---3--:R-:W-:Y:S06]  /*6390*/  @!P4 BRA `(.L_x_114) ;  /* 0x000000000088c947 */ /* 0x008fec0003800000 */
[----:B------:R-:W-:Y:S01]  /*63a0*/  IMAD.MOV.U32 R147, RZ, RZ, RZ ;  /* 0x000000ffff937224 */ /* 0x000fe200078e00ff */
[----:B------:R-:W-:Y:S01]  /*63b0*/  ISETP.NE.AND P1, PT, R101, RZ, PT ;  /* 0x000000ff6500720c */ /* 0x000fe20003f25270 */
[----:B------:R-:W-:Y:S01]  /*63c0*/  BSSY B0, `(.L_x_115) ;  /* 0x0000014000007945 */ /* 0x000fe20003800000 */
[----:B------:R-:W-:Y:S02]  /*63d0*/  CS2R R90, SRZ ;  /* 0x00000000005a7805 */ /* 0x000fe4000001ff00 */
        /* <DEDUP_REMOVED lines=13> */
[----:B------:R-:W-:Y:S01]  /*64b0*/  CS2R R144, SRZ ;  /* 0x0000000000907805 */ /* 0x000fe2000001ff00 */
[----:B------:R-:W-:Y:S06]  /*64c0*/  @P1 BRA `(.L_x_116) ;  /* 0x00000000000c1947 */ /* 0x000fec0003800000 */
[----:B------:R-:W-:Y:S04]  /*64d0*/  SHF.L.U32 R3, R167, 0x1f, RZ ;  /* 0x0000001fa7037819 */ /* 0x000fe800000006ff */
[----:B------:R-:W1:Y:S02]  /*64e0*/  SYNCS.PHASECHK.TRANS64.TRYWAIT P1, [UR48+0xa0], R3 ;  /* 0x0000a003ff0075a7 */ /* 0x000e640008021130 */
[----:B-1----:R-:W-:Y:S05]  /*64f0*/  @!P1 BRA `(.L_x_117) ;  /* 0x0000005c00c89947 */ /* 0x002fea0003800000 */
.L_x_116:
[----:B------:R-:W-:Y:S05]  /*6500*/  BSYNC B0 ;  /* 0x0000000000007941 */ /* 0x000fea0003800000 */
.L_x_115:
[----:B------:R-:W-:Y:S01]  /*6510*/  ISETP.NE.AND P1, PT, R103, RZ, PT ;  /* 0x000000ff6700720c */ /* 0x000fe20003f25270 */
[----:B------:R-:W-:Y:S11]  /*6520*/  HFMA2 R87, -RZ, RZ, 0, 5.9604644775390625e-08 ;  /* 0x00000001ff577431 */ /* 0x000ff600000001ff */
[----:B------:R-:W-:Y:S01]  /*6530*/  @!UPT UIADD3 URZ, UPT, UPT, URZ, URZ, URZ ;  /* 0x000000fffffff290 */ /* 0x000fe2000fffe0ff */
[----:B------:R3:W1:Y:S04]  /*6540*/  @P1 LDS.128 R88, [R182+UR48+0x400] ;  /* 0x00040030b6581984 */ /* 0x0006680008000c00 */
[----:B------:R3:W1:Y:S04]  /*6550*/  @P1 LDS.128 R96, [R181+0x400] ;  /* 0x00040000b5601984 */ /* 0x0006680000000c00 */
[----:B------:R3:W1:Y:S04]  /*6560*/  @P1 LDS.128 R104, [R180+0x400] ;  /* 0x00040000b4681984 */ /* 0x0006680000000c00 */
[----:B------:R3:W1:Y:S04]  /*6570*/  @P1 LDS.128 R112, [R178+0x400] ;  /* 0x00040000b2701984 */ /* 0x0006680000000c00 */
[----:B------:R3:W1:Y:S04]  /*6580*/  @P1 LDS.128 R120, [R177+0x400] ;  /* 0x00040000b1781984 */ /* 0x0006680000000c00 */
[----:B------:R3:W1:Y:S04]  /*6590*/  @P1 LDS.128 R128, [R176+0x400] ;  /* 0x00040000b0801984 */ /* 0x0006680000000c00 */
[----:B------:R3:W1:Y:S04]  /*65a0*/  @P1 LDS.128 R136, [R175+0x400] ;  /* 0x00040000af881984 */ /* 0x0006680000000c00 */
[----:B------:R3:W1:Y:S02]  /*65b0*/  @P1 LDS.128 R144, [R174+0x400] ;  /* 0x00040000ae901984 */ /* 0x0006640000000c00 */
.L_x_114:
[----:B------:R-:W-:Y:S05]  /*65c0*/  BSYNC B1 ;  /* 0x0000000000017941 */ /* 0x000fea0003800000 */
.L_x_113:
[----:B-1----:R-:W-:Y:S04]  /*65d0*/  SHF.R.U32.HI R3, RZ, 0x15, R80 ;  /* 0x00000015ff037819 */ /* 0x002fe80000011650 */
[----:B------:R-:W-:Y:S01]  /*65e0*/  LOP3.LUT P1, RZ, R3, 0x3, R162, 0x48, !PT ;  /* 0x0000000303ff7812 */ /* 0x000fe200078248a2 */
[----:B------:R-:W-:Y:S01]  /*65f0*/  @!UPT UIADD3 URZ, UPT, UPT, URZ, URZ, URZ ;  /* 0x000000fffffff290 */ /* 0x000fe2000fffe0ff */
[----:B----4-:R-:W-:Y:S11]  /*6600*/  @P0 BRA `(.L_x_118) ;  /* 0x0000000000080947 */ /* 0x010ff60003800000 */
[----:B------:R-:W1:Y:S02]  /*6610*/  SYNCS.PHASECHK.TRANS64.TRYWAIT P0, [R183+URZ+0x110], R0 ;  /* 0x00011000b70075a7 */ /* 0x000e6400080011ff */
[----:B-1----:R-:W-:Y:S05]  /*6620*/  @!P0 BRA `(.L_x_119) ;  /* 0x0000005c00948947 */ /* 0x002fea0003800000 */
.L_x_118:
[----:B------:R-:W-:Y:S05]  /*6630*/  @!P1 BRA `(.L_x_120) ;  /* 0x0000000000409947 */ /* 0x000fea0003800000 */
[----:B------:R-:W4:Y:S01]  /*6640*/  LDCU.64 UR8, c[0x4][0x70] ;  /* 0x01000e00ff0877ac */ /* 0x000f220008000a00 */
[----:B------:R-:W-:Y:S01]  /*6650*/  MOV R3, 0x0 ;  /* 0x0000000000037802 */ /* 0x000fe20000000f00 */
[----:B------:R-:W-:Y:S02]  /*6660*/  HFMA2 R12, -RZ, RZ, 0, 5.9604644775390625e-08 ;  /* 0x00000001ff0c7431 */ /* 0x000fe400000001ff */
[----:B------:R-:W-:Y:S02]  /*6670*/  IMAD.MOV.U32 R8, RZ, RZ, 0x192 ;  /* 0x00000192ff087424 */ /* 0x000fe400078e00ff */
[----:B------:R-:W-:Y:S01]  /*6680*/  IMAD.MOV.U32 R13, RZ, RZ, RZ ;  /* 0x000000ffff0d7224 */ /* 0x000fe200078e00ff */
[----:B------:R-:W5:Y:S01]  /*6690*/  LDCU.64 UR6, c[0x4][0x78] ;  /* 0x01000f00ff0677ac */ /* 0x000f620008000a00 */
[----:B------:R-:W1:Y:S01]  /*66a0*/  LDC.64 R2, c[0x4][R3] ;  /* 0x0100000003027b82 */ /* 0x000e620000000a00 */
[----:B------:R-:W2:Y:S01]  /*66b0*/  LDCU.64 UR4, c[0x4][0x10] ;  /* 0x01000200ff0477ac */ /* 0x000ea20008000a00 */
[----:B----4-:R-:W-:Y:S01]  /*66c0*/  MOV R5, UR9 ;  /* 0x0000000900057c02 */ /* 0x010fe20008000f00 */
[----:B------:R-:W-:Y:S01]  /*66d0*/  IMAD.U32 R4, RZ, RZ, UR8 ;  /* 0x00000008ff047e24 */ /* 0x000fe2000f8e00ff */
[----:B-----5:R-:W-:Y:S01]  /*66e0*/  MOV R7, UR7 ;  /* 0x0000000700077c02 */ /* 0x020fe20008000f00 */
[----:B------:R-:W-:Y:S01]  /*66f0*/  IMAD.U32 R6, RZ, RZ, UR6 ;  /* 0x00000006ff067e24 */ /* 0x000fe2000f8e00ff */
[----:B--2---:R-:W-:Y:S01]  /*6700*/  MOV R11, UR5 ;  /* 0x00000005000b7c02 */ /* 0x004fe20008000f00 */
[----:B------:R-:W-:Y:S02]  /*6710*/  IMAD.U32 R10, RZ, RZ, UR4 ;  /* 0x00000004ff0a7e24 */ /* 0x000fe4000f8e00ff */
[----:B------:R-:W-:Y:S07]  /*6720*/  LEPC R20, `(.L_x_120) ;  /* 0x000000001014794e */ /* 0x000fee0000000000 */
[----:B-1-3--:R-:W-:Y:S05]  /*6730*/  CALL.ABS.NOINC R2 ;  /* 0x0000000002007343 */ /* 0x00afea0003c00000 */
.L_x_120:
[----:B------:R-:W-:Y:S01]  /*6740*/  SHF.L.U32 R82, R88, 0x10, RZ ;  /* 0x0000001058527819 */ /* 0x000fe200000006ff */
[----:B------:R-:W-:Y:S05]  /*6750*/  WARPSYNC.ALL ;  /* 0x0000000000007948 */ /* 0x000fea0003800000 */
[----:B------:R-:W-:Y:S01]  /*6760*/  R2UR UR4, R80 ;  /* 0x00000000500472ca */ /* 0x000fe200000e0000 */
[----:B------:R-:W-:Y:S01]  /*6770*/  BSSY.RECONVERGENT B0, `(.L_x_121) ;  /* 0x00000fc000007945 */ /* 0x000fe20003800200 */
[----:B------:R-:W-:Y:S02]  /*6780*/  LOP3.LUT R83, R88, 0xffff0000, RZ, 0xc0, !PT ;  /* 0xffff000058537812 */ /* 0x000fe400078ec0ff */
[----:B------:R-:W-:Y:S02]  /*6790*/  LOP3.LUT R84, R89, 0xffff0000, RZ, 0xc0, !PT ;  /* 0xffff000059547812 */ /* 0x000fe400078ec0ff */
[C---:B------:R-:W-:Y:S02]  /*67a0*/  SHF.L.U32 R85, R107.reuse, 0x10, RZ ;  /* 0x000000106b557819 */ /* 0x040fe400000006ff */
[----:B------:R-:W-:Y:S02]  /*67b0*/  LOP3.LUT R86, R107, 0xffff0000, RZ, 0xc0, !PT ;  /* 0xffff00006b567812 */ /* 0x000fe400078ec0ff */
[----:B------:R-:W-:Y:S03]  /*67c0*/  ISETP.NE.AND P0, PT, R170, RZ, PT ;  /* 0x000000ffaa00720c */ /* 0x000fe60003f05270 */
[----:B------:R-:W1:Y:S02]  /*67d0*/  LDTM.x64 R4, tmem[UR4] ;  /* 0x00000004000479ee */ /* 0x000e640008340000 */
[C---:B-12---:R-:W-:Y:S01]  /*67e0*/  FMUL R0, R78.reuse, R4 ;  /* 0x000000044e007220 */ /* 0x046fe20000400000 */
[C---:B------:R-:W-:Y:S01]  /*67f0*/  FMUL R2, R78.reuse, R5 ;  /* 0x000000054e027220 */ /* 0x040fe20000400000 */
[C---:B------:R-:W-:Y:S01]  /*6800*/  FMUL R3, R78.reuse, R6 ;  /* 0x000000064e037220 */ /* 0x040fe20000400000 */
[----:B------:R-:W-:Y:S01]  /*6810*/  FMUL R7, R78, R7 ;  /* 0x000000074e077220 */ /* 0x000fe20000400000 */
[----:B------:R-:W-:Y:S01]  /*6820*/  FFMA R0, R81, R82, R0 ;  /* 0x0000005251007223 */ /* 0x000fe20000000000 */
[----:B------:R-:W-:Y:S01]  /*6830*/  SHF.L.U32 R82, R89, 0x10, RZ ;  /* 0x0000001059527819 */ /* 0x000fe200000006ff */
[C---:B------:R-:W-:Y:S01]  /*6840*/  FFMA R2, R81.reuse, R83, R2 ;  /* 0x0000005351027223 */ /* 0x040fe20000000002 */
[----:B------:R-:W-:Y:S01]  /*6850*/  SHF.L.U32 R83, R90, 0x10, RZ ;  /* 0x000000105a537819 */ /* 0x000fe200000006ff */
[C---:B------:R-:W-:Y:S01]  /*6860*/  FMUL R4, R78.reuse, R8 ;  /* 0x000000084e047220 */ /* 0x040fe20000400000 */
[----:B------:R-:W-:Y:S01]  /*6870*/  FMUL R5, R78, R9 ;  /* 0x000000094e057220 */ /* 0x000fe20000400000 */
[C---:B------:R-:W-:Y:S01]  /*6880*/  FFMA R3, R81.reuse, R82, R3 ;  /* 0x0000005251037223 */ /* 0x040fe20000000003 */
[----:B------:R-:W-:Y:S01]  /*6890*/  LOP3.LUT R82, R90, 0xffff0000, RZ, 0xc0, !PT ;  /* 0xffff00005a527812 */ /* 0x000fe200078ec0ff */
[----:B------:R-:W-:Y:S01]  /*68a0*/  FFMA R7, R81, R84, R7 ;  /* 0x0000005451077223 */ /* 0x000fe20000000007 */
[----:B------:R-:W-:Y:S01]  /*68b0*/  LOP3.LUT R84, R91, 0xffff0000, RZ, 0xc0, !PT ;  /* 0xffff00005b547812 */ /* 0x000fe200078ec0ff */
[----:B------:R-:W-:Y:S01]  /*68c0*/  FFMA R4, R81, R83, R4 ;  /* 0x0000005351047223 */ /* 0x000fe20000000004 */
[----:B------:R-:W-:Y:S01]  /*68d0*/  SHF.L.U32 R83, R91, 0x10, RZ ;  /* 0x000000105b537819 */ /* 0x000fe200000006ff */
[----:B------:R-:W-:Y:S01]  /*68e0*/  FMUL R6, R78, R10 ;  /* 0x0000000a4e067220 */ /* 0x000fe20000400000 */
[----:B------:R-:W-:Y:S01]  /*68f0*/  F2FP.BF16.F32.PACK_AB R92, R2, R0 ;  /* 0x00000000025c723e */ /* 0x000fe200000010ff */
[----:B------:R-:W-:Y:S01]  /*6900*/  FMUL R11, R78, R11 ;  /* 0x0000000b4e0b7220 */ /* 0x000fe20000400000 */
[----:B------:R-:W-:Y:S01]  /*6910*/  F2FP.BF16.F32.PACK_AB R93, R7, R3 ;  /* 0x00000003075d723e */ /* 0x000fe200000010ff */
[C---:B------:R-:W-:Y:S01]  /*6920*/  FFMA R5, R81.reuse, R82, R5 ;  /* 0x0000005251057223 */ /* 0x040fe20000000005 */
[----:B------:R-:W-:Y:S01]  /*6930*/  SHF.L.U32 R82, R96, 0x10, RZ ;  /* 0x0000001060527819 */ /* 0x000fe200000006ff */
[----:B------:R-:W-:Y:S01]  /*6940*/  FFMA R6, R81, R83, R6 ;  /* 0x0000005351067223 */ /* 0x000fe20000000006 */
[----:B------:R-:W-:Y:S01]  /*6950*/  SHF.L.U32 R83, R98, 0x10, RZ ;  /* 0x0000001062537819 */ /* 0x000fe200000006ff */
[----:B------:R-:W-:Y:S01]  /*6960*/  FMUL R8, R78, R12 ;  /* 0x0000000c4e087220 */ /* 0x000fe20000400000 */
[----:B------:R-:W-:Y:S01]  /*6970*/  F2FP.BF16.F32.PACK_AB R94, R5, R4 ;  /* 0x00000004055e723e */ /* 0x000fe200000010ff */
[C---:B------:R-:W-:Y:S01]  /*6980*/  FFMA R11, R81.reuse, R84, R11 ;  /* 0x00000054510b7223 */ /* 0x040fe2000000000b */
[----:B------:R-:W-:Y:S01]  /*6990*/  LOP3.LUT R84, R96, 0xffff0000, RZ, 0xc0, !PT ;  /* 0xffff000060547812 */ /* 0x000fe200078ec0ff */
[C---:B------:R-:W-:Y:S01]  /*69a0*/  FMUL R9, R78.reuse, R13 ;  /* 0x0000000d4e097220 */ /* 0x040fe20000400000 */
[----:B------:R-:W-:Y:S01]  /*69b0*/  FFMA R8, R81, R82, R8 ;  /* 0x0000005251087223 */ /* 0x000fe20000000008 */
[----:B------:R-:W-:Y:S01]  /*69c0*/  SHF.L.U32 R82, R97, 0x10, RZ ;  /* 0x0000001061527819 */ /* 0x000fe200000006ff */
[C---:B------:R-:W-:Y:S01]  /*69d0*/  FMUL R10, R78.reuse, R14 ;  /* 0x0000000e4e0a7220 */ /* 0x040fe20000400000 */
[----:B------:R-:W-:Y:S01]  /*69e0*/  F2FP.BF16.F32.PACK_AB R95, R11, R6 ;  /* 0x000000060b5f723e */ /* 0x000fe200000010ff */
[----:B------:R-:W-:Y:S01]  /*69f0*/  FFMA R9, R81, R84, R9 ;  /* 0x0000005451097223 */ /* 0x000fe20000000009 */
[----:B------:R-:W-:Y:S01]  /*6a00*/  LOP3.LUT R84, R97, 0xffff0000, RZ, 0xc0, !PT ;  /* 0xffff000061547812 */ /* 0x000fe200078ec0ff */
[----:B------:R-:W-:Y:S01]  /*6a10*/  FMUL R15, R78, R15 ;  /* 0x0000000f4e0f7220 */ /* 0x000fe20000400000 */
[----:B------:R-:W-:Y:S01]  /*6a20*/  FFMA R10, R81, R82, R10 ;  /* 0x00000052510a7223 */ /* 0x000fe2000000000a */
[----:B------:R-:W-:Y:S01]  /*6a30*/  LOP3.LUT R82, R98, 0xffff0000, RZ, 0xc0, !PT ;  /* 0xffff000062527812 */ /* 0x000fe200078ec0ff */
[C---:B------:R-:W-:Y:S01]  /*6a40*/  FMUL R12, R78.reuse, R16 ;  /* 0x000000104e0c7220 */ /* 0x040fe20000400000 */
[----:B------:R-:W-:Y:S01]  /*6a50*/  F2FP.BF16.F32.PACK_AB R116, R9, R8 ;  /* 0x000000080974723e */ /* 0x000fe200000010ff */
[----:B------:R-:W-:Y:S01]  /*6a60*/  FMUL R13, R78, R17 ;  /* 0x000000114e0d7220 */ /* 0x000fe20000400000 */
[----:B------:R-:W-:Y:S01]  /*6a70*/  FFMA R15, R81, R84, R15 ;  /* 0x00000054510f7223 */ /* 0x000fe2000000000f */
[----:B------:R-:W-:Y:S01]  /*6a80*/  LOP3.LUT R84, R99, 0xffff0000, RZ, 0xc0, !PT ;  /* 0xffff000063547812 */ /* 0x000fe200078ec0ff */
[----:B------:R-:W-:Y:S01]  /*6a90*/  FFMA R12, R81, R83, R12 ;  /* 0x00000053510c7223 */ /* 0x000fe2000000000c */
[----:B------:R-:W-:Y:S01]  /*6aa0*/  SHF.L.U32 R83, R99, 0x10, RZ ;  /* 0x0000001063537819 */ /* 0x000fe200000006ff */
[----:B------:R-:W-:Y:S01]  /*6ab0*/  FFMA R13, R81, R82, R13 ;  /* 0x00000052510d7223 */ /* 0x000fe2000000000d */
[----:B------:R-:W-:Y:S01]  /*6ac0*/  SHF.L.U32 R82, R104, 0x10, RZ ;  /* 0x0000001068527819 */ /* 0x000fe200000006ff */
[C---:B------:R-:W-:Y:S01]  /*6ad0*/  FMUL R14, R78.reuse, R18 ;  /* 0x000000124e0e7220 */ /* 0x040fe20000400000 */
[----:B------:R-:W-:Y:S01]  /*6ae0*/  F2FP.BF16.F32.PACK_AB R117, R15, R10 ;  /* 0x0000000a0f75723e */ /* 0x000fe200000010ff */
[C---:B------:R-:W-:Y:S01]  /*6af0*/  FMUL R19, R78.reuse, R19 ;  /* 0x000000134e137220 */ /* 0x040fe20000400000 */
[----:B------:R-:W-:Y:S01]  /*6b00*/  F2FP.BF16.F32.PACK_AB R118, R13, R12 ;  /* 0x0000000c0d76723e */ /* 0x000fe200000010ff */
[----:B------:R-:W-:Y:S01]  /*6b10*/  FMUL R16, R78, R20 ;  /* 0x000000144e107220 */ /* 0x000fe20000400000 */
[C---:B------:R-:W-:Y:S01]  /*6b20*/  FFMA R14, R81.reuse, R83, R14 ;  /* 0x00000053510e7223 */ /* 0x040fe2000000000e */
[----:B------:R-:W-:Y:S01]  /*6b30*/  SHF.L.U32 R83, R106, 0x10, RZ ;  /* 0x000000106a537819 */ /* 0x000fe200000006ff */
[C---:B------:R-:W-:Y:S01]  /*6b40*/  FFMA R19, R81.reuse, R84, R19 ;  /* 0x0000005451137223 */ /* 0x040fe20000000013 */
[----:B------:R-:W-:Y:S01]  /*6b50*/  LOP3.LUT R84, R104, 0xffff0000, RZ, 0xc0, !PT ;  /* 0xffff000068547812 */ /* 0x000fe200078ec0ff */
[----:B------:R-:W-:Y:S01]  /*6b60*/  FFMA R16, R81, R82, R16 ;  /* 0x0000005251107223 */ /* 0x000fe20000000010 */
[----:B------:R-:W-:Y:S01]  /*6b70*/  SHF.L.U32 R82, R105, 0x10, RZ ;  /* 0x0000001069527819 */ /* 0x000fe200000006ff */
[C---:B------:R-:W-:Y:S01]  /*6b80*/  FMUL R17, R78.reuse, R21 ;  /* 0x000000154e117220 */ /* 0x040fe20000400000 */
[----:B------:R-:W-:Y:S01]  /*6b90*/  F2FP.BF16.F32.PACK_AB R119, R19, R14 ;  /* 0x0000000e1377723e */ /* 0x000fe200000010ff */
[C---:B------:R-:W-:Y:S01]  /*6ba0*/  FMUL R18, R78.reuse, R22 ;  /* 0x000000164e127220 */ /* 0x040fe20000400000 */
[----:B------:R-:W-:Y:S01]  /*6bb0*/  FMUL R23, R78, R23 ;  /* 0x000000174e177220 */ /* 0x000fe20000400000 */
[C---:B------:R-:W-:Y:S01]  /*6bc0*/  FFMA R17, R81.reuse, R84, R17 ;  /* 0x0000005451117223 */ /* 0x040fe20000000011 */
[----:B------:R-:W-:Y:S01]  /*6bd0*/  LOP3.LUT R84, R106, 0xffff0000, RZ, 0xc0, !PT ;  /* 0xffff00006a547812 */ /* 0x000fe200078ec0ff */
[----:B------:R-:W-:Y:S01]  /*6be0*/  FFMA R18, R81, R82, R18 ;  /* 0x0000005251127223 */ /* 0x000fe20000000012 */
[----:B------:R-:W-:Y:S01]  /*6bf0*/  LOP3.LUT R82, R105, 0xffff0000, RZ, 0xc0, !PT ;  /* 0xffff000069527812 */ /* 0x000fe200078ec0ff */
[C---:B------:R-:W-:Y:S01]  /*6c00*/  FMUL R20, R78.reuse, R24 ;  /* 0x000000184e147220 */ /* 0x040fe20000400000 */
[----:B------:R-:W-:Y:S01]  /*6c10*/  F2FP.BF16.F32.PACK_AB R124, R17, R16 ;  /* 0x00000010117c723e */ /* 0x000fe200000010ff */
[C---:B------:R-:W-:Y:S01]  /*6c20*/  FMUL R21, R78.reuse, R25 ;  /* 0x000000194e157220 */ /* 0x040fe20000400000 */
[----:B------:R-:W-:Y:S01]  /*6c30*/  FMUL R22, R78, R26 ;  /* 0x0000001a4e167220 */ /* 0x000fe20000400000 */
[C---:B------:R-:W-:Y:S01]  /*6c40*/  FFMA R23, R81.reuse, R82, R23 ;  /* 0x0000005251177223 */ /* 0x040fe20000000017 */
[----:B------:R-:W-:Y:S01]  /*6c50*/  SHF.L.U32 R82, R112, 0x10, RZ ;  /* 0x0000001070527819 */ /* 0x000fe200000006ff */
[C---:B------:R-:W-:Y:S01]  /*6c60*/  FMUL R27, R78.reuse, R27 ;  /* 0x0000001b4e1b7220 */ /* 0x040fe20000400000 */
[----:B------:R-:W-:Y:S01]  /*6c70*/  FFMA R20, R81, R83, R20 ;  /* 0x0000005351147223 */ /* 0x000fe20000000014 */
[----:B------:R-:W-:Y:S01]  /*6c80*/  SHF.L.U32 R83, R113, 0x10, RZ ;  /* 0x0000001071537819 */ /* 0x000fe200000006ff */
[----:B------:R-:W-:Y:S01]  /*6c90*/  FMUL R24, R78, R28 ;  /* 0x0000001c4e187220 */ /* 0x000fe20000400000 */
[----:B------:R-:W-:Y:S01]  /*6ca0*/  F2FP.BF16.F32.PACK_AB R125, R23, R18 ;  /* 0x00000012177d723e */ /* 0x000fe200000010ff */
[C---:B------:R-:W-:Y:S01]  /*6cb0*/  FFMA R21, R81.reuse, R84, R21 ;  /* 0x0000005451157223 */ /* 0x040fe20000000015 */
[----:B------:R-:W-:Y:S01]  /*6cc0*/  LOP3.LUT R84, R112, 0xffff0000, RZ, 0xc0, !PT ;  /* 0xffff000070547812 */ /* 0x000fe200078ec0ff */
[----:B------:R-:W-:Y:S01]  /*6cd0*/  FFMA R22, R81, R85, R22 ;  /* 0x0000005551167223 */ /* 0x000fe20000000016 */
[----:B------:R-:W-:Y:S01]  /*6ce0*/  SHF.L.U32 R85, R115, 0x10, RZ ;  /* 0x0000001073557819 */ /* 0x000fe200000006ff */
[----:B------:R-:W-:Y:S01]  /*6cf0*/  FFMA R27, R81, R86, R27 ;  /* 0x00000056511b7223 */ /* 0x000fe2000000001b */
[----:B------:R-:W-:Y:S01]  /*6d00*/  F2FP.BF16.F32.PACK_AB R126, R21, R20 ;  /* 0x00000014157e723e */ /* 0x000fe200000010ff */
[----:B------:R-:W-:Y:S01]  /*6d10*/  FFMA R24, R81, R82, R24 ;  /* 0x0000005251187223 */ /* 0x000fe20000000018 */
[----:B------:R-:W-:Y:S01]  /*6d20*/  LOP3.LUT R82, R113, 0xffff0000, RZ, 0xc0, !PT ;  /* 0xffff000071527812 */ /* 0x000fe200078ec0ff */
[C---:B------:R-:W-:Y:S01]  /*6d30*/  FMUL R25, R78.reuse, R29 ;  /* 0x0000001d4e197220 */ /* 0x040fe20000400000 */
[----:B------:R-:W-:Y:S01]  /*6d40*/  F2FP.BF16.F32.PACK_AB R127, R27, R22 ;  /* 0x000000161b7f723e */ /* 0x000fe200000010ff */
[C---:B------:R-:W-:Y:S01]  /*6d50*/  FMUL R26, R78.reuse, R30 ;  /* 0x0000001e4e1a7220 */ /* 0x040fe20000400000 */
[----:B------:R-:W-:Y:S01]  /*6d60*/  LOP3.LUT R86, R147, 0xffff0000, RZ, 0xc0, !PT ;  /* 0xffff000093567812 */ /* 0x000fe200078ec0ff */
[----:B------:R-:W-:Y:S01]  /*6d70*/  FMUL R31, R78, R31 ;  /* 0x0000001f4e1f7220 */ /* 0x000fe20000400000 */
[----:B------:R-:W-:Y:S01]  /*6d80*/  FFMA R25, R81, R84, R25 ;  /* 0x0000005451197223 */ /* 0x000fe20000000019 */
[----:B------:R-:W-:Y:S01]  /*6d90*/  LOP3.LUT R84, R115, 0xffff0000, RZ, 0xc0, !PT ;  /* 0xffff000073547812 */ /* 0x000fe200078ec0ff */
[C---:B------:R-:W-:Y:S01]  /*6da0*/  FFMA R26, R81.reuse, R83, R26 ;  /* 0x00000053511a7223 */ /* 0x040fe2000000001a */
[C---:B------:R-:W-:Y:S01]  /*6db0*/  SHF.L.U32 R83, R114.reuse, 0x10, RZ ;  /* 0x0000001072537819 */ /* 0x040fe200000006ff */
[C---:B------:R-:W-:Y:S01]  /*6dc0*/  FFMA R31, R81.reuse, R82, R31 ;  /* 0x00000052511f7223 */ /* 0x040fe2000000001f */
[----:B------:R-:W-:Y:S01]  /*6dd0*/  LOP3.LUT R82, R114, 0xffff0000, RZ, 0xc0, !PT ;  /* 0xffff000072527812 */ /* 0x000fe200078ec0ff */
[C---:B------:R-:W-:Y:S01]  /*6de0*/  FMUL R28, R78.reuse, R32 ;  /* 0x000000204e1c7220 */ /* 0x040fe20000400000 */
[C---:B------:R-:W-:Y:S01]  /*6df0*/  FMUL R29, R78.reuse, R33 ;  /* 0x000000214e1d7220 */ /* 0x040fe20000400000 */
[C---:B------:R-:W-:Y:S01]  /*6e00*/  FMUL R30, R78.reuse, R34 ;  /* 0x000000224e1e7220 */ /* 0x040fe20000400000 */
[----:B------:R-:W-:Y:S01]  /*6e10*/  FMUL R35, R78, R35 ;  /* 0x000000234e237220 */ /* 0x000fe20000400000 */
[----:B------:R-:W-:Y:S01]  /*6e20*/  FFMA R28, R81, R83, R28 ;  /* 0x00000053511c7223 */ /* 0x000fe2000000001c */
[----:B------:R-:W-:Y:S01]  /*6e30*/  SHF.L.U32 R83, R121, 0x10, RZ ;  /* 0x0000001079537819 */ /* 0x000fe200000006ff */
[C---:B------:R-:W-:Y:S01]  /*6e40*/  FFMA R29, R81.reuse, R82, R29 ;  /* 0x00000052511d7223 */ /* 0x040fe2000000001d */
[C---:B------:R-:W-:Y:S01]  /*6e50*/  SHF.L.U32 R82, R120.reuse, 0x10, RZ ;  /* 0x0000001078527819 */ /* 0x040fe200000006ff */
[----:B------:R-:W-:Y:S01]  /*6e60*/  FFMA R30, R81, R85, R30 ;  /* 0x00000055511e7223 */ /* 0x000fe2000000001e */
[----:B------:R-:W-:Y:S01]  /*6e70*/  SHF.L.U32 R85, R123, 0x10, RZ ;  /* 0x000000107b557819 */ /* 0x000fe200000006ff */
[C---:B------:R-:W-:Y:S01]  /*6e80*/  FFMA R35, R81.reuse, R84, R35 ;  /* 0x0000005451237223 */ /* 0x040fe20000000023 */
[----:B------:R-:W-:Y:S01]  /*6e90*/  LOP3.LUT R84, R120, 0xffff0000, RZ, 0xc0, !PT ;  /* 0xffff000078547812 */ /* 0x000fe200078ec0ff */
[C---:B------:R-:W-:Y:S01]  /*6ea0*/  FMUL R32, R78.reuse, R36 ;  /* 0x000000244e207220 */ /* 0x040fe20000400000 */
[C---:B------:R-:W-:Y:S01]  /*6eb0*/  FMUL R33, R78.reuse, R37 ;  /* 0x000000254e217220 */ /* 0x040fe20000400000 */
[----:B------:R-:W-:Y:S01]  /*6ec0*/  FMUL R34, R78, R38 ;  /* 0x000000264e227220 */ /* 0x000fe20000400000 */
[----:B------:R1:W-:Y:S01]  /*6ed0*/  STS.128 [R182+UR48+0x400], R92 ;  /* 0x0004005cb6007988 */ /* 0x0003e20008000c30 */
[----:B------:R-:W-:Y:S01]  /*6ee0*/  FFMA R32, R81, R82, R32 ;  /* 0x0000005251207223 */ /* 0x000fe20000000020 */
[----:B------:R-:W-:Y:S01]  /*6ef0*/  LOP3.LUT R82, R121, 0xffff0000, RZ, 0xc0, !PT ;  /* 0xffff000079527812 */ /* 0x000fe200078ec0ff */
[C---:B------:R-:W-:Y:S01]  /*6f00*/  FFMA R33, R81.reuse, R84, R33 ;  /* 0x0000005451217223 */ /* 0x040fe20000000021 */
[----:B------:R-:W-:Y:S01]  /*6f10*/  LOP3.LUT R84, R122, 0xffff0000, RZ, 0xc0, !PT ;  /* 0xffff00007a547812 */ /* 0x000fe200078ec0ff */
[----:B------:R-:W-:Y:S01]  /*6f20*/  FMUL R39, R78, R39 ;  /* 0x000000274e277220 */ /* 0x000fe20000400000 */
[C---:B------:R-:W-:Y:S01]  /*6f30*/  FFMA R34, R81.reuse, R83, R34 ;  /* 0x0000005351227223 */ /* 0x040fe20000000022 */
[----:B------:R-:W-:Y:S01]  /*6f40*/  SHF.L.U32 R83, R122, 0x10, RZ ;  /* 0x000000107a537819 */ /* 0x000fe200000006ff */
[C---:B------:R-:W-:Y:S01]  /*6f50*/  FMUL R36, R78.reuse, R40 ;  /* 0x000000284e247220 */ /* 0x040fe20000400000 */
[----:B------:R-:W-:Y:S01]  /*6f60*/  FFMA R39, R81, R82, R39 ;  /* 0x0000005251277223 */ /* 0x000fe20000000027 */
[----:B------:R-:W-:Y:S01]  /*6f70*/  LOP3.LUT R82, R123, 0xffff0000, RZ, 0xc0, !PT ;  /* 0xffff00007b527812 */ /* 0x000fe200078ec0ff */
[C---:B------:R-:W-:Y:S01]  /*6f80*/  FMUL R37, R78.reuse, R41 ;  /* 0x000000294e257220 */ /* 0x040fe20000400000 */
[C---:B------:R-:W-:Y:S01]  /*6f90*/  FMUL R38, R78.reuse, R42 ;  /* 0x0000002a4e267220 */ /* 0x040fe20000400000 */
[----:B------:R-:W-:Y:S01]  /*6fa0*/  FMUL R43, R78, R43 ;  /* 0x0000002b4e2b7220 */ /* 0x000fe20000400000 */
[C---:B------:R-:W-:Y:S01]  /*6fb0*/  FFMA R36, R81.reuse, R83, R36 ;  /* 0x0000005351247223 */ /* 0x040fe20000000024 */
[C---:B------:R-:W-:Y:S01]  /*6fc0*/  SHF.L.U32 R83, R128.reuse, 0x10, RZ ;  /* 0x0000001080537819 */ /* 0x040fe200000006ff */
[----:B------:R2:W-:Y:S01]  /*6fd0*/  STS.128 [R181+0x400], R116 ;  /* 0x00040074b5007388 */ /* 0x0005e20000000c00 */
[----:B------:R-:W-:Y:S01]  /*6fe0*/  FFMA R37, R81, R84, R37 ;  /* 0x0000005451257223 */ /* 0x000fe20000000025 */
[----:B------:R-:W-:Y:S01]  /*6ff0*/  LOP3.LUT R84, R129, 0xffff0000, RZ, 0xc0, !PT ;  /* 0xffff000081547812 */ /* 0x000fe200078ec0ff */
[----:B------:R-:W-:Y:S01]  /*7000*/  FFMA R38, R81, R85, R38 ;  /* 0x0000005551267223 */ /* 0x000fe20000000026 */
[----:B------:R-:W-:Y:S01]  /*7010*/  SHF.L.U32 R85, R129, 0x10, RZ ;  /* 0x0000001081557819 */ /* 0x000fe200000006ff */
        /* <DEDUP_REMOVED lines=8> */
[----:B------:R4:W-:Y:S01]  /*70a0*/  STS.128 [R180+0x400], R124 ;  /* 0x0004007cb4007388 */ /* 0x0009e20000000c00 */
[C---:B------:R-:W-:Y:S01]  /*70b0*/  FFMA R41, R81.reuse, R82, R41 ;  /* 0x0000005251297223 */ /* 0x040fe20000000029 */
[C---:B------:R-:W-:Y:S01]  /*70c0*/  SHF.L.U32 R82, R130.reuse, 0x10, RZ ;  /* 0x0000001082527819 */ /* 0x040fe200000006ff */
[----:B------:R-:W-:Y:S01]  /*70d0*/  FFMA R42, R81, R85, R42 ;  /* 0x00000055512a7223 */ /* 0x000fe2000000002a */
[----:B------:R-:W-:Y:S01]  /*70e0*/  SHF.L.U32 R85, R137, 0x10, RZ ;  /* 0x0000001089557819 */ /* 0x000fe200000006ff */
[----:B------:R-:W-:Y:S01]  /*70f0*/  FFMA R47, R81, R84, R47 ;  /* 0x00000054512f7223 */ /* 0x000fe2000000002f */
[----:B------:R-:W-:Y:S01]  /*7100*/  LOP3.LUT R84, R130, 0xffff0000, RZ, 0xc0, !PT ;  /* 0xffff000082547812 */ /* 0x000fe200078ec0ff */
[C---:B------:R-:W-:Y:S01]  /*7110*/  FMUL R44, R78.reuse, R48 ;  /* 0x000000304e2c7220 */ /* 0x040fe20000400000 */
[----:B-1----:R-:W-:Y:S01]  /*7120*/  F2FP.BF16.F32.PACK_AB R92, R25, R24 ;  /* 0x00000018195c723e */ /* 0x002fe200000010ff */
[C---:B------:R-:W-:Y:S01]  /*7130*/  FMUL R45, R78.reuse, R49 ;  /* 0x000000314e2d7220 */ /* 0x040fe20000400000 */
[----:B------:R-:W-:Y:S01]  /*7140*/  F2FP.BF16.F32.PACK_AB R93, R31, R26 ;  /* 0x0000001a1f5d723e */ /* 0x000fe200000010ff */
[----:B------:R-:W-:Y:S01]  /*7150*/  FMUL R46, R78, R50 ;  /* 0x000000324e2e7220 */ /* 0x000fe20000400000 */
[----:B------:R-:W-:Y:S01]  /*7160*/  F2FP.BF16.F32.PACK_AB R94, R29, R28 ;  /* 0x0000001c1d5e723e */ /* 0x000fe200000010ff */
[----:B------:R-:W-:Y:S01]  /*7170*/  FFMA R44, R81, R82, R44 ;  /* 0x00000052512c7223 */ /* 0x000fe2000000002c */
[----:B------:R-:W-:Y:S01]  /*7180*/  LOP3.LUT R82, R131, 0xffff0000, RZ, 0xc0, !PT ;  /* 0xffff000083527812 */ /* 0x000fe200078ec0ff */
[----:B------:R-:W-:Y:S01]  /*7190*/  FFMA R45, R81, R84, R45 ;  /* 0x00000054512d7223 */ /* 0x000fe2000000002d */
[----:B------:R-:W-:Y:S01]  /*71a0*/  LOP3.LUT R84, R136, 0xffff0000, RZ, 0xc0, !PT ;  /* 0xffff000088547812 */ /* 0x000fe200078ec0ff */
[----:B------:R-:W-:Y:S01]  /*71b0*/  FMUL R51, R78, R51 ;  /* 0x000000334e337220 */ /* 0x000fe20000400000 */
[----:B------:R-:W-:Y:S01]  /*71c0*/  F2FP.BF16.F32.PACK_AB R95, R35, R30 ;  /* 0x0000001e235f723e */ /* 0x000fe200000010ff */
[----:B------:R-:W-:Y:S01]  /*71d0*/  FFMA R46, R81, R83, R46 ;  /* 0x00000053512e7223 */ /* 0x000fe2000000002e */
[----:B------:R-:W-:Y:S01]  /*71e0*/  SHF.L.U32 R83, R136, 0x10, RZ ;  /* 0x0000001088537819 */ /* 0x000fe200000006ff */
[C---:B------:R-:W-:Y:S01]  /*71f0*/  FMUL R48, R78.reuse, R52 ;  /* 0x000000344e307220 */ /* 0x040fe20000400000 */
[----:B--2---:R-:W-:Y:S01]  /*7200*/  F2FP.BF16.F32.PACK_AB R116, R33, R32 ;  /* 0x000000202174723e */ /* 0x004fe200000010ff */
[----:B------:R-:W-:Y:S01]  /*7210*/  FFMA R51, R81, R82, R51 ;  /* 0x0000005251337223 */ /* 0x000fe20000000033 */
[----:B------:R-:W-:Y:S01]  /*7220*/  LOP3.LUT R82, R137, 0xffff0000, RZ, 0xc0, !PT ;  /* 0xffff000089527812 */ /* 0x000fe200078ec0ff */
[----:B------:R1:W-:Y:S01]  /*7230*/  STS.128 [R178+0x400], R92 ;  /* 0x0004005cb2007388 */ /* 0x0003e20000000c00 */
[----:B------:R-:W-:Y:S01]  /*7240*/  F2FP.BF16.F32.PACK_AB R117, R39, R34 ;  /* 0x000000222775723e */ /* 0x000fe200000010ff */
[C---:B------:R-:W-:Y:S01]  /*7250*/  FMUL R49, R78.reuse, R53 ;  /* 0x000000354e317220 */ /* 0x040fe20000400000 */
[----:B------:R-:W-:Y:S01]  /*7260*/  F2FP.BF16.F32.PACK_AB R118, R37, R36 ;  /* 0x000000242576723e */ /* 0x000fe200000010ff */
[C---:B------:R-:W-:Y:S01]  /*7270*/  FMUL R50, R78.reuse, R54 ;  /* 0x000000364e327220 */ /* 0x040fe20000400000 */
[----:B------:R-:W-:Y:S01]  /*7280*/  F2FP.BF16.F32.PACK_AB R119, R43, R38 ;  /* 0x000000262b77723e */ /* 0x000fe200000010ff */
[----:B------:R-:W-:Y:S01]  /*7290*/  FMUL R55, R78, R55 ;  /* 0x000000374e377220 */ /* 0x000fe20000400000 */
[----:B----4-:R-:W-:Y:S01]  /*72a0*/  F2FP.BF16.F32.PACK_AB R124, R41, R40 ;  /* 0x00000028297c723e */ /* 0x010fe200000010ff */
[C---:B------:R-:W-:Y:S01]  /*72b0*/  FFMA R48, R81.reuse, R83, R48 ;  /* 0x0000005351307223 */ /* 0x040fe20000000030 */
[C---:B------:R-:W-:Y:S01]  /*72c0*/  FFMA R49, R81.reuse, R84, R49 ;  /* 0x0000005451317223 */ /* 0x040fe20000000031 */
[----:B------:R1:W-:Y:S01]  /*72d0*/  STS.128 [R177+0x400], R116 ;  /* 0x00040074b1007388 */ /* 0x0003e20000000c00 */
[C---:B------:R-:W-:Y:S01]  /*72e0*/  SHF.L.U32 R83, R138.reuse, 0x10, RZ ;  /* 0x000000108a537819 */ /* 0x040fe200000006ff */
[----:B------:R-:W-:Y:S01]  /*72f0*/  FFMA R50, R81, R85, R50 ;  /* 0x0000005551327223 */ /* 0x000fe20000000032 */
[----:B------:R-:W-:Y:S01]  /*7300*/  SHF.L.U32 R85, R139, 0x10, RZ ;  /* 0x000000108b557819 */ /* 0x000fe200000006ff */
[----:B------:R-:W-:Y:S01]  /*7310*/  FFMA R55, R81, R82, R55 ;  /* 0x0000005251377223 */ /* 0x000fe20000000037 */
[----:B------:R-:W-:Y:S01]  /*7320*/  LOP3.LUT R82, R138, 0xffff0000, RZ, 0xc0, !PT ;  /* 0xffff00008a527812 */ /* 0x000fe200078ec0ff */
[C---:B------:R-:W-:Y:S01]  /*7330*/  FMUL R52, R78.reuse, R56 ;  /* 0x000000384e347220 */ /* 0x040fe20000400000 */
[----:B------:R-:W-:Y:S01]  /*7340*/  LOP3.LUT R84, R139, 0xffff0000, RZ, 0xc0, !PT ;  /* 0xffff00008b547812 */ /* 0x000fe200078ec0ff */
[C---:B------:R-:W-:Y:S01]  /*7350*/  FMUL R53, R78.reuse, R57 ;  /* 0x000000394e357220 */ /* 0x040fe20000400000 */
[C---:B------:R-:W-:Y:S01]  /*7360*/  FMUL R54, R78.reuse, R58 ;  /* 0x0000003a4e367220 */ /* 0x040fe20000400000 */
[----:B------:R-:W-:Y:S01]  /*7370*/  FMUL R59, R78, R59 ;  /* 0x0000003b4e3b7220 */ /* 0x000fe20000400000 */
[C---:B------:R-:W-:Y:S01]  /*7380*/  FFMA R52, R81.reuse, R83, R52 ;  /* 0x0000005351347223 */ /* 0x040fe20000000034 */
[C---:B------:R-:W-:Y:S01]  /*7390*/  FFMA R53, R81.reuse, R82, R53 ;  /* 0x0000005251357223 */ /* 0x040fe20000000035 */
[C---:B------:R-:W-:Y:S01]  /*73a0*/  FFMA R54, R81.reuse, R85, R54 ;  /* 0x0000005551367223 */ /* 0x040fe20000000036 */
[----:B------:R-:W-:Y:S01]  /*73b0*/  FFMA R59, R81, R84, R59 ;  /* 0x00000054513b7223 */ /* 0x000fe2000000003b */
[----:B------:R-:W-:Y:S01]  /*73c0*/  SHF.L.U32 R82, R144, 0x10, RZ ;  /* 0x0000001090527819 */ /* 0x000fe200000006ff */
[----:B------:R-:W-:Y:S01]  /*73d0*/  FMUL R56, R78, R60 ;  /* 0x0000003c4e387220 */ /* 0x000fe20000400000 */
[----:B------:R-:W-:Y:S01]  /*73e0*/  LOP3.LUT R84, R144, 0xffff0000, RZ, 0xc0, !PT ;  /* 0xffff000090547812 */ /* 0x000fe200078ec0ff */
[C---:B------:R-:W-:Y:S01]  /*73f0*/  FMUL R57, R78.reuse, R61 ;  /* 0x0000003d4e397220 */ /* 0x040fe20000400000 */
[----:B------:R-:W-:Y:S01]  /*7400*/  SHF.L.U32 R83, R145, 0x10, RZ ;  /* 0x0000001091537819 */ /* 0x000fe200000006ff */
[C---:B------:R-:W-:Y:S01]  /*7410*/  FMUL R58, R78.reuse, R62 ;  /* 0x0000003e4e3a7220 */ /* 0x040fe20000400000 */
[----:B------:R-:W-:Y:S01]  /*7420*/  F2FP.BF16.F32.PACK_AB R125, R47, R42 ;  /* 0x0000002a2f7d723e */ /* 0x000fe200000010ff */
[----:B------:R-:W-:Y:S01]  /*7430*/  FFMA R56, R81, R82, R56 ;  /* 0x0000005251387223 */ /* 0x000fe20000000038 */
[----:B------:R-:W-:Y:S01]  /*7440*/  F2FP.BF16.F32.PACK_AB R126, R45, R44 ;  /* 0x0000002c2d7e723e */ /* 0x000fe200000010ff */
[----:B------:R-:W-:Y:S01]  /*7450*/  FFMA R57, R81, R84, R57 ;  /* 0x0000005451397223 */ /* 0x000fe20000000039 */
[----:B------:R-:W-:Y:S01]  /*7460*/  F2FP.BF16.F32.PACK_AB R127, R51, R46 ;  /* 0x0000002e337f723e */ /* 0x000fe200000010ff */
[----:B------:R-:W-:Y:S01]  /*7470*/  FFMA R58, R81, R83, R58 ;  /* 0x00000053513a7223 */ /* 0x000fe2000000003a */
[----:B------:R-:W-:Y:S01]  /*7480*/  LOP3.LUT R82, R145, 0xffff0000, RZ, 0xc0, !PT ;  /* 0xffff000091527812 */ /* 0x000fe200078ec0ff */
[----:B------:R-:W-:Y:S01]  /*7490*/  FMUL R63, R78, R63 ;  /* 0x0000003f4e3f7220 */ /* 0x000fe20000400000 */
[----:B------:R-:W-:Y:S01]  /*74a0*/  SHF.L.U32 R83, R146, 0x10, RZ ;  /* 0x0000001092537819 */ /* 0x000fe200000006ff */
[----:B------:R1:W-:Y:S01]  /*74b0*/  STS.128 [R176+0x400], R124 ;  /* 0x0004007cb0007388 */ /* 0x0003e20000000c00 */
[----:B------:R-:W-:Y:S01]  /*74c0*/  FMUL R60, R78, R64 ;  /* 0x000000404e3c7220 */ /* 0x000fe20000400000 */
[----:B------:R-:W-:Y:S01]  /*74d0*/  LOP3.LUT R84, R146, 0xffff0000, RZ, 0xc0, !PT ;  /* 0xffff000092547812 */ /* 0x000fe200078ec0ff */
[C---:B------:R-:W-:Y:S01]  /*74e0*/  FMUL R61, R78.reuse, R65 ;  /* 0x000000414e3d7220 */ /* 0x040fe20000400000 */
[----:B------:R-:W-:Y:S01]  /*74f0*/  SHF.L.U32 R85, R147, 0x10, RZ ;  /* 0x0000001093557819 */ /* 0x000fe200000006ff */
[C---:B------:R-:W-:Y:S01]  /*7500*/  FMUL R62, R78.reuse, R66 ;  /* 0x000000424e3e7220 */ /* 0x040fe20000400000 */
[----:B------:R-:W-:Y:S01]  /*7510*/  FFMA R63, R81, R82, R63 ;  /* 0x00000052513f7223 */ /* 0x000fe2000000003f */
[----:B------:R-:W-:Y:S01]  /*7520*/  FMUL R67, R78, R67 ;  /* 0x000000434e437220 */ /* 0x000fe20000400000 */
[----:B------:R-:W-:Y:S01]  /*7530*/  F2FP.BF16.F32.PACK_AB R132, R49, R48 ;  /* 0x000000303184723e */ /* 0x000fe200000010ff */
[----:B------:R-:W-:Y:S01]  /*7540*/  FFMA R60, R81, R83, R60 ;  /* 0x00000053513c7223 */ /* 0x000fe2000000003c */
[----:B------:R-:W-:Y:S01]  /*7550*/  F2FP.BF16.F32.PACK_AB R133, R55, R50 ;  /* 0x000000323785723e */ /* 0x000fe200000010ff */
[----:B------:R-:W-:Y:S01]  /*7560*/  FFMA R61, R81, R84, R61 ;  /* 0x00000054513d7223 */ /* 0x000fe2000000003d */
[----:B------:R-:W-:Y:S01]  /*7570*/  F2FP.BF16.F32.PACK_AB R134, R53, R52 ;  /* 0x000000343586723e */ /* 0x000fe200000010ff */
[----:B------:R-:W-:Y:S01]  /*7580*/  FFMA R62, R81, R85, R62 ;  /* 0x00000055513e7223 */ /* 0x000fe2000000003e */
[----:B------:R-:W-:Y:S01]  /*7590*/  F2FP.BF16.F32.PACK_AB R135, R59, R54 ;  /* 0x000000363b87723e */ /* 0x000fe200000010ff */
[----:B------:R-:W-:Y:S01]  /*75a0*/  FFMA R67, R81, R86, R67 ;  /* 0x0000005651437223 */ /* 0x000fe20000000043 */
[----:B------:R-:W-:Y:S02]  /*75b0*/  F2FP.BF16.F32.PACK_AB R140, R57, R56 ;  /* 0x00000038398c723e */ /* 0x000fe400000010ff */
[----:B------:R-:W-:Y:S01]  /*75c0*/  F2FP.BF16.F32.PACK_AB R141, R63, R58 ;  /* 0x0000003a3f8d723e */ /* 0x000fe200000010ff */
[----:B------:R1:W-:Y:S01]  /*75d0*/  STS.128 [R175+0x400], R132 ;  /* 0x00040084af007388 */ /* 0x0003e20000000c00 */
[----:B------:R-:W-:Y:S02]  /*75e0*/  F2FP.BF16.F32.PACK_AB R142, R61, R60 ;  /* 0x0000003c3d8e723e */ /* 0x000fe400000010ff */
[----:B------:R-:W-:Y:S05]  /*75f0*/  F2FP.BF16.F32.PACK_AB R143, R67, R62 ;  /* 0x0000003e438f723e */ /* 0x000fea00000010ff */
[----:B------:R1:W-:Y:S01]  /*7600*/  STS.128 [R174+0x400], R140 ;  /* 0x0004008cae007388 */ /* 0x0003e20000000c00 */
[----:B------:R-:W-:Y:S01]  /*7610*/  @!PT LDS RZ, [RZ] ;  /* 0x00000000fffff984 */ /* 0x000fe20000000800 */
[----:B------:R-:W-:Y:S01]  /*7620*/  @!PT LDS RZ, [RZ] ;  /* 0x00000000fffff984 */ /* 0x000fe20000000800 */
[----:B------:R-:W-:Y:S01]  /*7630*/  @!PT LDS RZ, [RZ] ;  /* 0x00000000fffff984 */ /* 0x000fe20000000800 */
[----:B------:R-:W-:Y:S01]  /*7640*/  @!PT LDS RZ, [RZ] ;  /* 0x00000000fffff984 */ /* 0x000fe20000000800 */
[----:B------:R2:W-:Y:S07]  /*7650*/  MEMBAR.ALL.CTA ;  /* 0x0000000000007992 */ /* 0x0005ee0000008000 */
[----:B--2---:R-:W2:Y:S02]  /*7660*/  FENCE.VIEW.ASYNC.S ;  /* 0x00000000000073c6 */ /* 0x004ea40000000000 */
[----:B--2---:R-:W-:Y:S06]  /*7670*/  BAR.SYNC.DEFER_BLOCKING 0x1, 0x80 ;  /* 0x0042000000007b1d */ /* 0x004fec0000010000 */
[----:B------:R-:W-:Y:S05]  /*7680*/  @P0 BRA `(.L_x_122) ;  /* 0x0000000000280947 */ /* 0x000fea0003800000 */
[----:B------:R-:W-:Y:S02]  /*7690*/  UIADD3 UR4, UPT, UPT, UR48, 0x400, URZ ;  /* 0x0000040030047890 */ /* 0x000fe4000fffe0ff */
[----:B------:R-:W-:Y:S01]  /*76a0*/  UIADD3 UR6, UP0, UPT, UR52, 0x680, URZ ;  /* 0x0000068034067890 */ /* 0x000fe2000ff1e0ff */
[----:B------:R-:W-:Y:S03]  /*76b0*/  UMOV UR43, UR36 ;  /* 0x00000024002b7c82 */ /* 0x000fe60008000000 */
[----:B------:R-:W-:Y:S01]  /*76c0*/  MOV R163, UR4 ;  /* 0x0000000400a37c02 */ /* 0x000fe20008000f00 */
[----:B------:R-:W-:Y:S03]  /*76d0*/  UIADD3.X UR7, UPT, UPT, URZ, UR53, URZ, UP0, !UPT ;  /* 0x00000035ff077290 */ /* 0x000fe600087fe4ff */
[----:B------:R-:W-:Y:S11]  /*76e0*/  R2UR UR40, R163 ;  /* 0x00000000a32872ca */ /* 0x000ff600000e0000 */
[----:B------:R-:W-:Y:S02]  /*76f0*/  @!UPT UIADD3 URZ, UPT, UPT, URZ, URZ, URZ ;  /* 0x000000fffffff290 */ /* 0x000fe4000fffe0ff */
[----:B------:R2:W-:Y:S01]  /*7700*/  UTMASTG.3D [UR40], [UR6] ;  /* 0x00000028060073b5 */ /* 0x0005e20008010000 */
[----:B------:R0:W-:Y:S01]  /*7710*/  UTMACMDFLUSH ;  /* 0x00000000000079b7 */ /* 0x0001e20000000000 */
[----:B--2---:R-:W-:Y:S04]  /*7720*/  DEPBAR.LE SB0, 0x1 ;  /* 0x000080400000791a */ /* 0x004fe80000000000 */
.L_x_122:
[----:B------:R-:W-:Y:S05]  /*7730*/  BSYNC.RECONVERGENT B0 ;  /* 0x0000000000007941 */ /* 0x000fea0003800200 */
.L_x_121:
[----:B------:R-:W-:Y:S01]  /*7740*/  BAR.SYNC.DEFER_BLOCKING 0x1, 0x80 ;  /* 0x0042000000007b1d */ /* 0x000fe20000010000 */
[----:B------:R-:W-:Y:S01]  /*7750*/  ISETP.NE.AND P1, PT, R179, RZ, PT ;  /* 0x000000ffb300720c */ /* 0x000fe20003f25270 */
[----:B------:R-:W-:Y:S01]  /*7760*/  UISETP.NE.AND UP0, UPT, UR49, URZ, UPT ;  /* 0x000000ff3100728c */ /* 0x000fe2000bf05270 */
[----:B------:R-:W-:Y:S11]  /*7770*/  LEA R3, R87, UR48, 0x3 ;  /* 0x0000003057037c11 */ /* 0x000ff6000f8e18ff */
[----:B------:R-:W-:Y:S01]  /*7780*/  @P1 SHF.L.U32 R2, R167, 0x1f, RZ ;  /* 0x0000001fa7021819 */ /* 0x000fe200000006ff */
[----:B------:R-:W-:Y:S06]  /*7790*/  BRA.U !UP0, `(.L_x_123) ;  /* 0x0000000108247547 */ /* 0x000fec000b800000 */
[----:B------:R-:W-:Y:S01]  /*77a0*/  IMAD.U32 R5, RZ, RZ, UR51 ;  /* 0x00000033ff057e24 */ /* 0x000fe2000f8e00ff */
[----:B------:R-:W-:Y:S01]  /*77b0*/  MOV R0, UR37 ;  /* 0x0000002500007c02 */ /* 0x000fe20008000f00 */
[----:B------:R-:W-:Y:S03]  /*77c0*/  UIADD3 UR51, UPT, UPT, UR51, 0x1, URZ ;  /* 0x0000000133337890 */ /* 0x000fe6000fffe0ff */
[----:B------:R-:W-:Y:S01]  /*77d0*/  @P1 LEA R5, R5, UR48, 0x3 ;  /* 0x0000003005051c11 */ /* 0x000fe2000f8e18ff */
[----:B------:R-:W-:Y:S04]  /*77e0*/  UISETP.NE.AND UP0, UPT, UR51, 0x4, UPT ;  /* 0x000000043300788c */ /* 0x000fe8000bf05270 */
[----:B------:R-:W-:Y:S01]  /*77f0*/  @P1 VIADD R5, R5, 0xc0 ;  /* 0x000000c005051836 */ /* 0x000fe20000000000 */
[----:B------:R-:W-:Y:S04]  /*7800*/  USEL UR51, UR51, URZ, UP0 ;  /* 0x000000ff33337287 */ /* 0x000fe80008000000 */
[----:B------:R-:W-:Y:S04]  /*7810*/  @P1 PRMT R0, R0, 0x654, R5 ;  /* 0x0000065400001816 */ /* 0x000fe80000000005 */
[----:B------:R2:W-:Y:S04]  /*7820*/  @P1 SYNCS.ARRIVE.TRANS64.RED.A1T0 RZ, [R0+URZ], RZ ;  /* 0x000000ff00ff19a7 */ /* 0x0005e800081004ff */
.L_x_123:
[----:B------:R-:W4:Y:S01]  /*7830*/  @P1 SYNCS.PHASECHK.TRANS64.TRYWAIT P0, [R3+URZ+0xa0], R2 ;  /* 0x0000a002030015a7 */ /* 0x000f2200080011ff */
[----:B------:R-:W-:Y:S01]  /*7840*/  BSSY B1, `(.L_x_124) ;  /* 0x000001f000017945 */ /* 0x000fe20003800000 */
[----:B----4-:R-:W-:Y:S03]  /*7850*/  @P1 SEL R101, RZ, 0x1, !P0 ;  /* 0x00000001ff651807 */ /* 0x010fe60004000000 */
[----:B------:R-:W-:Y:S05]  /*7860*/  @!P1 BRA `(.L_x_125) ;  /* 0x0000000000709947 */ /* 0x000fea0003800000 */
[----:B------:R-:W-:Y:S01]  /*7870*/  ISETP.NE.AND P1, PT, R103, RZ, PT ;  /* 0x000000ff6700720c */ /* 0x000fe20003f25270 */
[----:B------:R-:W-:Y:S01]  /*7880*/  BSSY B0, `(.L_x_126) ;  /* 0x000000b000007945 */ /* 0x000fe20003800000 */
[----:B------:R-:W-:Y:S11]  /*7890*/  ISETP.NE.AND P0, PT, R101, RZ, PT ;  /* 0x000000ff6500720c */ /* 0x000ff60003f05270 */
[----:B------:R-:W-:Y:S05]  /*78a0*/  @P1 IMAD R4, R87, 0x4000, R182 ;  /* 0x0000400057041824 */ /* 0x000fea00078e02b6 */
[----:B------:R-:W-:Y:S04]  /*78b0*/  @P1 IADD3 R9, PT, PT, R4, UR48, RZ ;  /* 0x0000003004091c10 */ /* 0x000fe8000fffe0ff */
[----:B------:R-:W-:Y:S01]  /*78c0*/  @P1 IADD3 R7, PT, PT, R102, R9, RZ ;  /* 0x0000000966071210 */ /* 0x000fe20007ffe0ff */
[--C-:B------:R-:W-:Y:S02]  /*78d0*/  @P1 IMAD.IADD R5, R100, 0x1, R9.reuse ;  /* 0x0000000164051824 */ /* 0x100fe400078e0209 */
[----:B------:R-:W-:Y:S01]  /*78e0*/  @P1 IMAD.IADD R2, R108, 0x1, R9 ;  /* 0x000000016c021824 */ /* 0x000fe200078e0209 */
[----:B------:R-:W-:Y:S06]  /*78f0*/  @P0 BRA `(.L_x_127) ;  /* 0x00000000000c0947 */ /* 0x000fec0003800000 */
[----:B--2---:R-:W-:Y:S04]  /*7900*/  SHF.L.U32 R0, R167, 0x1f, RZ ;  /* 0x0000001fa7007819 */ /* 0x004fe800000006ff */
[----:B------:R-:W2:Y:S02]  /*7910*/  SYNCS.PHASECHK.TRANS64.TRYWAIT P0, [R3+URZ+0xa0], R0 ;  /* 0x0000a000030075a7 */ /* 0x000ea400080011ff */
[----:B--2---:R-:W-:Y:S05]  /*7920*/  @!P0 BRA `(.L_x_128) ;  /* 0x0000004800e88947 */ /* 0x004fea0003800000 */
.L_x_127:
[----:B------:R-:W-:Y:S05]  /*7930*/  BSYNC B0 ;  /* 0x0000000000007941 */ /* 0x000fea0003800000 */
.L_x_126:
[----:B------:R-:W-:Y:S01]  /*7940*/  ISETP.NE.AND P0, PT, R103, RZ, PT ;  /* 0x000000ff6700720c */ /* 0x000fe20003f05270 */
[----:B------:R-:W-:Y:S11]  /*7950*/  VIADD R87, R87, 0x1 ;  /* 0x0000000157577836 */ /* 0x000ff60000000000 */
[----:B------:R-:W-:Y:S01]  /*7960*/  @!UPT UIADD3 URZ, UPT, UPT, URZ, URZ, URZ ;  /* 0x000000fffffff290 */ /* 0x000fe2000fffe0ff */
[----:B------:R4:W1:Y:S01]  /*7970*/  @P0 LDS.128 R88, [R4+UR48+0x400] ;  /* 0x0004003004580984 */ /* 0x0008620008000c00 */
[--C-:B--2---:R-:W-:Y:S01]  /*7980*/  @P0 IMAD.IADD R3, R102, 0x1, R5.reuse ;  /* 0x0000000166030824 */ /* 0x104fe200078e0205 */
[C---:B------:R-:W-:Y:S01]  /*7990*/  @P0 IADD3 R0, PT, PT, R108.reuse, R7, RZ ;  /* 0x000000076c000210 */ /* 0x040fe20007ffe0ff */
[C---:B------:R-:W-:Y:S01]  /*79a0*/  @P0 IMAD.IADD R6, R108.reuse, 0x1, R5 ;  /* 0x000000016c060824 */ /* 0x040fe200078e0205 */
[----:B------:R4:W2:Y:S02]  /*79b0*/  @P0 LDS.128 R96, [R2+0x400] ;  /* 0x0004000002600984 */ /* 0x0008a40000000c00 */
[----:B------:R-:W-:Y:S02]  /*79c0*/  @P0 IADD3 R8, PT, PT, R108, R3, RZ ;  /* 0x000000036c080210 */ /* 0x000fe40007ffe0ff */
[----:B------:R4:W1:Y:S04]  /*79d0*/  @P0 LDS.128 R104, [R7+0x400] ;  /* 0x0004000007680984 */ /* 0x0008680000000c00 */
[----:B------:R4:W1:Y:S04]  /*79e0*/  @P0 LDS.128 R112, [R0+0x400] ;  /* 0x0004000000700984 */ /* 0x0008680000000c00 */
[----:B------:R4:W1:Y:S04]  /*79f0*/  @P0 LDS.128 R120, [R5+0x400] ;  /* 0x0004000005780984 */ /* 0x0008680000000c00 */
[----:B------:R4:W1:Y:S04]  /*7a00*/  @P0 LDS.128 R128, [R6+0x400] ;  /* 0x0004000006800984 */ /* 0x0008680000000c00 */
[----:B------:R4:W1:Y:S04]  /*7a10*/  @P0 LDS.128 R136, [R3+0x400] ;  /* 0x0004000003880984 */ /* 0x0008680000000c00 */
[----:B------:R4:W1:Y:S02]  /*7a20*/  @P0 LDS.128 R144, [R8+0x400] ;  /* 0x0004000008900984 */ /* 0x0008640000000c00 */
.L_x_125:
[----:B------:R-:W-:Y:S05]  /*7a30*/  BSYNC B1 ;  /* 0x0000000000017941 */ /* 0x000fea0003800000 */
.L_x_124:
[----:B----4-:R-:W-:Y:S05]  /*7a40*/  VIADD R3, R80, 0x40 ;  /* 0x0000004050037836 */ /* 0x010fea0000000000 */
[----:B------:R-:W-:Y:S04]  /*7a50*/  SHF.R.U32.HI R3, RZ, 0x15, R3 ;  /* 0x00000015ff037819 */ /* 0x000fe80000011603 */
[----:B------:R-:W-:Y:S11]  /*7a60*/  LOP3.LUT P0, RZ, R3, 0x3, R162, 0x48, !PT ;  /* 0x0000000303ff7812 */ /* 0x000ff600078048a2 */
[----:B------:R-:W-:Y:S02]  /*7a70*/  @!UPT UIADD3 URZ, UPT, UPT, URZ, URZ, URZ ;  /* 0x000000fffffff290 */ /* 0x000fe4000fffe0ff */
        /* <DEDUP_REMOVED lines=17> */
.L_x_129:
[----:B------:R-:W-:Y:S01]  /*7b90*/  ISETP.NE.AND P6, PT, R179, RZ, PT ;  /* 0x000000ffb300720c */ /* 0x000fe20003fc5270 */
[----:B------:R-:W-:Y:S05]  /*7ba0*/  WARPSYNC.ALL ;  /* 0x0000000000007948 */ /* 0x000fea0003800000 */
[----:B------:R-:W-:Y:S01]  /*7bb0*/  R2UR UR4, R80 ;  /* 0x00000000500472ca */ /* 0x000fe200000e0000 */
[----:B------:R-:W-:Y:S01]  /*7bc0*/  BSSY.RECONVERGENT B0, `(.L_x_130) ;  /* 0x0000103000007945 */ /* 0x000fe20003800200 */
[----:B--2---:R-:W-:Y:S02]  /*7bd0*/  MOV R0, UR51 ;  /* 0x0000003300007c02 */ /* 0x004fe40008000f00 */
[----:B------:R-:W-:Y:S02]  /*7be0*/  MOV R85, UR37 ;  /* 0x0000002500557c02 */ /* 0x000fe40008000f00 */
[----:B-1----:R-:W-:Y:S02]  /*7bf0*/  SHF.L.U32 R82, R88, 0x10, RZ ;  /* 0x0000001058527819 */ /* 0x002fe400000006ff */
[----:B------:R-:W-:Y:S02]  /*7c00*/  @P6 LEA R0, R0, UR48, 0x3 ;  /* 0x0000003000006c11 */ /* 0x000fe4000f8e18ff */
[----:B------:R-:W-:Y:S02]  /*7c10*/  LOP3.LUT R83, R88, 0xffff0000, RZ, 0xc0, !PT ;  /* 0xffff000058537812 */ /* 0x000fe400078ec0ff */
[----:B------:R-:W-:Y:S01]  /*7c20*/  @P6 IADD3 R0, PT, PT, R0, 0xc0, RZ ;  /* 0x000000c000006810 */ /* 0x000fe20007ffe0ff */
[----:B------:R-:W1:Y:S01]  /*7c30*/  LDTM.x64 R4, tmem[UR4+0x40] ;  /* 0x00004004000479ee */ /* 0x000e620008340000 */
[----:B------:R-:W-:Y:S02]  /*7c40*/  SHF.L.U32 R84, R89, 0x10, RZ ;  /* 0x0000001059547819 */ /* 0x000fe400000006ff */
[----:B------:R-:W-:Y:S02]  /*7c50*/  @P6 PRMT R85, R85, 0x654, R0 ;  /* 0x0000065455556816 */ /* 0x000fe40000000000 */
[----:B------:R-:W-:Y:S02]  /*7c60*/  LOP3.LUT R86, R89, 0xffff0000, RZ, 0xc0, !PT ;  /* 0xffff000059567812 */ /* 0x000fe400078ec0ff */
[----:B------:R-:W-:Y:S01]  /*7c70*/  ISETP.NE.AND P0, PT, R170, RZ, PT ;  /* 0x000000ffaa00720c */ /* 0x000fe20003f05270 */
[C---:B-1----:R-:W-:Y:S01]  /*7c80*/  FMUL R0, R78.reuse, R4 ;  /* 0x000000044e007220 */ /* 0x042fe20000400000 */
[C---:B------:R-:W-:Y:S01]  /*7c90*/  FMUL R2, R78.reuse, R5 ;  /* 0x000000054e027220 */ /* 0x040fe20000400000 */
[C---:B------:R-:W-:Y:S01]  /*7ca0*/  FMUL R3, R78.reuse, R6 ;  /* 0x000000064e037220 */ /* 0x040fe20000400000 */
[----:B------:R-:W-:Y:S01]  /*7cb0*/  FMUL R7, R78, R7 ;  /* 0x000000074e077220 */ /* 0x000fe20000400000 */
[C---:B------:R-:W-:Y:S01]  /*7cc0*/  FFMA R0, R81.reuse, R82, R0 ;  /* 0x0000005251007223 */ /* 0x040fe20000000000 */
[C---:B------:R-:W-:Y:S01]  /*7cd0*/  LOP3.LUT R82, R90.reuse, 0xffff0000, RZ, 0xc0, !PT ;  /* 0xffff00005a527812 */ /* 0x040fe200078ec0ff */
[C---:B------:R-:W-:Y:S01]  /*7ce0*/  FFMA R2, R81.reuse, R83, R2 ;  /* 0x0000005351027223 */ /* 0x040fe20000000002 */
[----:B------:R-:W-:Y:S01]  /*7cf0*/  SHF.L.U32 R83, R90, 0x10, RZ ;  /* 0x000000105a537819 */ /* 0x000fe200000006ff */
[C---:B------:R-:W-:Y:S01]  /*7d00*/  FFMA R3, R81.reuse, R84, R3 ;  /* 0x0000005451037223 */ /* 0x040fe20000000003 */
[----:B------:R-:W-:Y:S01]  /*7d10*/  FMUL R4, R78, R8 ;  /* 0x000000084e047220 */ /* 0x000fe20000400000 */
[----:B------:R-:W-:Y:S01]  /*7d20*/  FFMA R7, R81, R86, R7 ;  /* 0x0000005651077223 */ /* 0x000fe20000000007 */
[----:B------:R-:W-:Y:S01]  /*7d30*/  F2FP.BF16.F32.PACK_AB R92, R2, R0 ;  /* 0x00000000025c723e */ /* 0x000fe200000010ff */
[C---:B------:R-:W-:Y:S01]  /*7d40*/  FMUL R5, R78.reuse, R9 ;  /* 0x000000094e057220 */ /* 0x040fe20000400000 */
[----:B------:R-:W-:Y:S01]  /*7d50*/  LOP3.LUT R0, R91, 0xffff0000, RZ, 0xc0, !PT ;  /* 0xffff00005b007812 */ /* 0x000fe200078ec0ff */
[----:B------:R-:W-:Y:S01]  /*7d60*/  FFMA R4, R81, R83, R4 ;  /* 0x0000005351047223 */ /* 0x000fe20000000004 */
[----:B------:R-:W-:Y:S01]  /*7d70*/  SHF.L.U32 R83, R91, 0x10, RZ ;  /* 0x000000105b537819 */ /* 0x000fe200000006ff */
[----:B------:R-:W-:Y:S01]  /*7d80*/  FFMA R5, R81, R82, R5 ;  /* 0x0000005251057223 */ /* 0x000fe20000000005 */
[----:B------:R-:W-:Y:S01]  /*7d90*/  F2FP.BF16.F32.PACK_AB R93, R7, R3 ;  /* 0x00000003075d723e */ /* 0x000fe200000010ff */
[----:B------:R-:W-:Y:S01]  /*7da0*/  FMUL R6, R78, R10 ;  /* 0x0000000a4e067220 */ /* 0x000fe20000400000 */
[----:B------:R-:W-:Y:S01]  /*7db0*/  SHF.L.U32 R3, R96, 0x10, RZ ;  /* 0x0000001060037819 */ /* 0x000fe200000006ff */
[----:B------:R-:W-:Y:S01]  /*7dc0*/  FMUL R11, R78, R11 ;  /* 0x0000000b4e0b7220 */ /* 0x000fe20000400000 */
[----:B------:R-:W-:Y:S01]  /*7dd0*/  LOP3.LUT R2, R96, 0xffff0000, RZ, 0xc0, !PT ;  /* 0xffff000060027812 */ /* 0x000fe200078ec0ff */
[C---:B------:R-:W-:Y:S01]  /*7de0*/  FMUL R8, R78.reuse, R12 ;  /* 0x0000000c4e087220 */ /* 0x040fe20000400000 */
[----:B------:R-:W-:Y:S01]  /*7df0*/  LOP3.LUT R82, R107, 0xffff0000, RZ, 0xc0, !PT ;  /* 0xffff00006b527812 */ /* 0x000fe200078ec0ff */
[----:B------:R-:W-:Y:S01]  /*7e00*/  FMUL R9, R78, R13 ;  /* 0x0000000d4e097220 */ /* 0x000fe20000400000 */
[----:B------:R-:W-:Y:S01]  /*7e10*/  F2FP.BF16.F32.PACK_AB R94, R5, R4 ;  /* 0x00000004055e723e */ /* 0x000fe200000010ff */
[C---:B------:R-:W-:Y:S01]  /*7e20*/  FFMA R6, R81.reuse, R83, R6 ;  /* 0x0000005351067223 */ /* 0x040fe20000000006 */
[----:B------:R-:W-:Y:S01]  /*7e30*/  SHF.L.U32 R83, R104, 0x10, RZ ;  /* 0x0000001068537819 */ /* 0x000fe200000006ff */
[----:B------:R-:W-:Y:S01]  /*7e40*/  FFMA R11, R81, R0, R11 ;  /* 0x00000000510b7223 */ /* 0x000fe2000000000b */
[----:B------:R-:W-:Y:S01]  /*7e50*/  SHF.L.U32 R0, R97, 0x10, RZ ;  /* 0x0000001061007819 */ /* 0x000fe200000006ff */
[C---:B------:R-:W-:Y:S01]  /*7e60*/  FFMA R8, R81.reuse, R3, R8 ;  /* 0x0000000351087223 */ /* 0x040fe20000000008 */
[----:B------:R-:W-:Y:S01]  /*7e70*/  SHF.L.U32 R3, R98, 0x10, RZ ;  /* 0x0000001062037819 */ /* 0x000fe200000006ff */
[----:B------:R-:W-:Y:S01]  /*7e80*/  FFMA R9, R81, R2, R9 ;  /* 0x0000000251097223 */ /* 0x000fe20000000009 */
[----:B------:R-:W-:Y:S01]  /*7e90*/  LOP3.LUT R2, R97, 0xffff0000, RZ, 0xc0, !PT ;  /* 0xffff000061027812 */ /* 0x000fe200078ec0ff */
[C---:B------:R-:W-:Y:S01]  /*7ea0*/  FMUL R10, R78.reuse, R14 ;  /* 0x0000000e4e0a7220 */ /* 0x040fe20000400000 */
[----:B------:R-:W-:Y:S01]  /*7eb0*/  F2FP.BF16.F32.PACK_AB R95, R11, R6 ;  /* 0x000000060b5f723e */ /* 0x000fe200000010ff */
[C---:B------:R-:W-:Y:S01]  /*7ec0*/  FMUL R15, R78.reuse, R15 ;  /* 0x0000000f4e0f7220 */ /* 0x040fe20000400000 */
[----:B------:R-:W-:Y:S01]  /*7ed0*/  F2FP.BF16.F32.PACK_AB R116, R9, R8 ;  /* 0x000000080974723e */ /* 0x000fe200000010ff */
[----:B------:R-:W-:Y:S01]  /*7ee0*/  FMUL R12, R78, R16 ;  /* 0x000000104e0c7220 */ /* 0x000fe20000400000 */
[C---:B------:R-:W-:Y:S01]  /*7ef0*/  FFMA R10, R81.reuse, R0, R10 ;  /* 0x00000000510a7223 */ /* 0x040fe2000000000a */
[----:B------:R-:W-:Y:S01]  /*7f00*/  LOP3.LUT R0, R98, 0xffff0000, RZ, 0xc0, !PT ;  /* 0xffff000062007812 */ /* 0x000fe200078ec0ff */
[----:B------:R-:W-:Y:S01]  /*7f10*/  FFMA R15, R81, R2, R15 ;  /* 0x00000002510f7223 */ /* 0x000fe2000000000f */
        /* <DEDUP_REMOVED lines=9> */
[----:B------:R-:W-:Y:S01]  /*7fb0*/  FMUL R16, R78, R20 ;  /* 0x000000144e107220 */ /* 0x000fe20000400000 */
[----:B------:R-:W-:Y:S01]  /*7fc0*/  FFMA R14, R81, R3, R14 ;  /* 0x00000003510e7223 */ /* 0x000fe2000000000e */
[----:B------:R-:W-:Y:S01]  /*7fd0*/  SHF.L.U32 R3, R106, 0x10, RZ ;  /* 0x000000106a037819 */ /* 0x000fe200000006ff */
[C---:B------:R-:W-:Y:S01]  /*7fe0*/  FMUL R17, R78.reuse, R21 ;  /* 0x000000154e117220 */ /* 0x040fe20000400000 */
[----:B------:R-:W-:Y:S01]  /*7ff0*/  F2FP.BF16.F32.PACK_AB R118, R13, R12 ;  /* 0x0000000c0d76723e */ /* 0x000fe200000010ff */
[----:B------:R-:W-:Y:S01]  /*8000*/  FFMA R19, R81, R2, R19 ;  /* 0x0000000251137223 */ /* 0x000fe20000000013 */
[----:B------:R-:W-:Y:S01]  /*8010*/  SHF.L.U32 R2, R105, 0x10, RZ ;  /* 0x0000001069027819 */ /* 0x000fe200000006ff */
        /* <DEDUP_REMOVED lines=12> */
[C---:B------:R-:W-:Y:S01]  /*80e0*/  FFMA R23, R81.reuse, R0, R23 ;  /* 0x0000000051177223 */ /* 0x040fe20000000017 */
[----:B------:R-:W-:Y:S01]  /*80f0*/  SHF.L.U32 R0, R112, 0x10, RZ ;  /* 0x0000001070007819 */ /* 0x000fe200000006ff */
[C---:B------:R-:W-:Y:S01]  /*8100*/  FMUL R22, R78.reuse, R26 ;  /* 0x0000001a4e167220 */ /* 0x040fe20000400000 */
[----:B------:R-:W-:Y:S01]  /*8110*/  FMUL R27, R78, R27 ;  /* 0x0000001b4e1b7220 */ /* 0x000fe20000400000 */
        /* <DEDUP_REMOVED lines=9> */
[----:B------:R-:W-:Y:S01]  /*81b0*/  LOP3.LUT R82, R115, 0xffff0000, RZ, 0xc0, !PT ;  /* 0xffff000073527812 */ /* 0x000fe200078ec0ff */
[----:B------:R-:W-:Y:S01]  /*81c0*/  FFMA R24, R81, R0, R24 ;  /* 0x0000000051187223 */ /* 0x000fe20000000018 */
[----:B------:R-:W-:Y:S01]  /*81d0*/  SHF.L.U32 R0, R113, 0x10, RZ ;  /* 0x0000001071007819 */ /* 0x000fe200000006ff */
[C---:B------:R-:W-:Y:S01]  /*81e0*/  FMUL R25, R78.reuse, R29 ;  /* 0x0000001d4e197220 */ /* 0x040fe20000400000 */
[----:B------:R-:W-:Y:S01]  /*81f0*/  F2FP.BF16.F32.PACK_AB R126, R21, R20 ;  /* 0x00000014157e723e */ /* 0x000fe200000010ff */
[----:B------:R-:W-:Y:S01]  /*8200*/  FMUL R26, R78, R30 ;  /* 0x0000001e4e1a7220 */ /* 0x000fe20000400000 */
[----:B------:R-:W-:Y:S01]  /*8210*/  F2FP.BF16.F32.PACK_AB R127, R27, R22 ;  /* 0x000000161b7f723e */ /* 0x000fe200000010ff */
        /* <DEDUP_REMOVED lines=38> */
[----:B------:R1:W-:Y:S01]  /*8480*/  STS.128 [R182+UR48+0x4400], R92 ;  /* 0x0044005cb6007988 */ /* 0x0003e20008000c30 */
        /* <DEDUP_REMOVED lines=12> */
[----:B------:R2:W-:Y:S01]  /*8550*/  STS.128 [R181+0x4400], R116 ;  /* 0x00440074b5007388 */ /* 0x0005e20000000c00 */
        /* <DEDUP_REMOVED lines=12> */
[----:B------:R4:W-:Y:S01]  /*8620*/  STS.128 [R180+0x4400], R124 ;  /* 0x0044007cb4007388 */ /* 0x0009e20000000c00 */
[----:B------:R-:W-:Y:S01]  /*8630*/  FMUL R51, R78, R51 ;  /* 0x000000334e337220 */ /* 0x000fe20000400000 */
[C---:B------:R-:W-:Y:S01]  /*8640*/  FFMA R44, R81.reuse, R3, R44 ;  /* 0x00000003512c7223 */ /* 0x040fe2000000002c */
[C---:B------:R-:W-:Y:S01]  /*8650*/  SHF.L.U32 R3, R136.reuse, 0x10, RZ ;  /* 0x0000001088037819 */ /* 0x040fe200000006ff */
[----:B------:R-:W-:Y:S01]  /*8660*/  FFMA R45, R81, R2, R45 ;  /* 0x00000002512d7223 */ /* 0x000fe2000000002d */
[----:B------:R-:W-:Y:S01]  /*8670*/  LOP3.LUT R2, R137, 0xffff0000, RZ, 0xc0, !PT ;  /* 0xffff000089027812 */ /* 0x000fe200078ec0ff */
        /* <DEDUP_REMOVED lines=8> */
[C---:B------:R-:W-:Y:S01]  /*8700*/  FMUL R50, R78.reuse, R54 ;  /* 0x000000364e327220 */ /* 0x040fe20000400000 */
[----:B------:R-:W-:Y:S01]  /*8710*/  F2FP.BF16.F32.PACK_AB R94, R37, R36 ;  /* 0x00000024255e723e */ /* 0x000fe200000010ff */
[----:B------:R1:W-:Y:S01]  /*8720*/  STS.128 [R178+0x4400], R132 ;  /* 0x00440084b2007388 */ /* 0x0003e20000000c00 */
[----:B------:R-:W-:Y:S01]  /*8730*/  F2FP.BF16.F32.PACK_AB R95, R43, R38 ;  /* 0x000000262b5f723e */ /* 0x000fe200000010ff */
[----:B------:R-:W-:Y:S01]  /*8740*/  FMUL R55, R78, R55 ;  /* 0x000000374e377220 */ /* 0x000fe20000400000 */
[----:B--2---:R-:W-:Y:S01]  /*8750*/  F2FP.BF16.F32.PACK_AB R116, R41, R40 ;  /* 0x000000282974723e */ /* 0x004fe200000010ff */
[----:B------:R-:W-:Y:S01]  /*8760*/  FFMA R48, R81, R3, R48 ;  /* 0x0000000351307223 */ /* 0x000fe20000000030 */
[----:B------:R-:W-:Y:S01]  /*8770*/  SHF.L.U32 R3, R139, 0x10, RZ ;  /* 0x000000108b037819 */ /* 0x000fe200000006ff */
[----:B------:R-:W-:Y:S01]  /*8780*/  FFMA R49, R81, R0, R49 ;  /* 0x0000000051317223 */ /* 0x000fe20000000031 */
[C---:B------:R-:W-:Y:S01]  /*8790*/  SHF.L.U32 R0, R138.reuse, 0x10, RZ ;  /* 0x000000108a007819 */ /* 0x040fe200000006ff */
[----:B------:R2:W-:Y:S01]  /*87a0*/  STS.128 [R177+0x4400], R92 ;  /* 0x0044005cb1007388 */ /* 0x0005e20000000c00 */
[----:B------:R-:W-:Y:S01]  /*87b0*/  F2FP.BF16.F32.PACK_AB R117, R47, R42 ;  /* 0x0000002a2f75723e */ /* 0x000fe200000010ff */
[----:B------:R-:W-:Y:S01]  /*87c0*/  FFMA R50, R81, R83, R50 ;  /* 0x0000005351327223 */ /* 0x000fe20000000032 */
[----:B------:R-:W-:Y:S01]  /*87d0*/  SHF.L.U32 R83, R145, 0x10, RZ ;  /* 0x0000001091537819 */ /* 0x000fe200000006ff */
[----:B------:R-:W-:Y:S01]  /*87e0*/  FFMA R55, R81, R2, R55 ;  /* 0x0000000251377223 */ /* 0x000fe20000000037 */
[----:B------:R-:W-:Y:S01]  /*87f0*/  LOP3.LUT R2, R138, 0xffff0000, RZ, 0xc0, !PT ;  /* 0xffff00008a027812 */ /* 0x000fe200078ec0ff */
[C---:B------:R-:W-:Y:S01]  /*8800*/  FMUL R52, R78.reuse, R56 ;  /* 0x000000384e347220 */ /* 0x040fe20000400000 */
[----:B------:R-:W-:Y:S01]  /*8810*/  F2FP.BF16.F32.PACK_AB R118, R45, R44 ;  /* 0x0000002c2d76723e */ /* 0x000fe200000010ff */
[C---:B------:R-:W-:Y:S01]  /*8820*/  FMUL R53, R78.reuse, R57 ;  /* 0x000000394e357220 */ /* 0x040fe20000400000 */
[C---:B------:R-:W-:Y:S01]  /*8830*/  FMUL R54, R78.reuse, R58 ;  /* 0x0000003a4e367220 */ /* 0x040fe20000400000 */
[----:B------:R-:W-:Y:S01]  /*8840*/  FFMA R52, R81, R0, R52 ;  /* 0x0000000051347223 */ /* 0x000fe20000000034 */
[----:B------:R-:W-:Y:S01]  /*8850*/  LOP3.LUT R0, R139, 0xffff0000, RZ, 0xc0, !PT ;  /* 0xffff00008b007812 */ /* 0x000fe200078ec0ff */
[C---:B------:R-:W-:Y:S01]  /*8860*/  FFMA R53, R81.reuse, R2, R53 ;  /* 0x0000000251357223 */ /* 0x040fe20000000035 */
[----:B------:R-:W-:Y:S01]  /*8870*/  FFMA R54, R81, R3, R54 ;  /* 0x0000000351367223 */ /* 0x000fe20000000036 */
[----:B------:R-:W-:Y:S01]  /*8880*/  FMUL R59, R78, R59 ;  /* 0x0000003b4e3b7220 */ /* 0x000fe20000400000 */
[----:B------:R-:W-:Y:S01]  /*8890*/  SHF.L.U32 R3, R144, 0x10, RZ ;  /* 0x0000001090037819 */ /* 0x000fe200000006ff */
[----:B------:R-:W-:Y:S01]  /*88a0*/  FMUL R56, R78, R60 ;  /* 0x0000003c4e387220 */ /* 0x000fe20000400000 */
[----:B------:R-:W-:Y:S01]  /*88b0*/  LOP3.LUT R2, R144, 0xffff0000, RZ, 0xc0, !PT ;  /* 0xffff000090027812 */ /* 0x000fe200078ec0ff */
[C---:B------:R-:W-:Y:S01]  /*88c0*/  FMUL R57, R78.reuse, R61 ;  /* 0x0000003d4e397220 */ /* 0x040fe20000400000 */
[----:B------:R-:W-:Y:S01]  /*88d0*/  F2FP.BF16.F32.PACK_AB R119, R51, R46 ;  /* 0x0000002e3377723e */ /* 0x000fe200000010ff */
[C---:B------:R-:W-:Y:S01]  /*88e0*/  FMUL R58, R78.reuse, R62 ;  /* 0x0000003e4e3a7220 */ /* 0x040fe20000400000 */
[C---:B------:R-:W-:Y:S01]  /*88f0*/  FFMA R59, R81.reuse, R0, R59 ;  /* 0x00000000513b7223 */ /* 0x040fe2000000003b */
[----:B------:R-:W-:Y:S01]  /*8900*/  FFMA R56, R81, R3, R56 ;  /* 0x0000000351387223 */ /* 0x000fe20000000038 */
[----:B------:R-:W-:Y:S01]  /*8910*/  LOP3.LUT R0, R145, 0xffff0000, RZ, 0xc0, !PT ;  /* 0xffff000091007812 */ /* 0x000fe200078ec0ff */
[----:B------:R2:W-:Y:S01]  /*8920*/  STS.128 [R176+0x4400], R116 ;  /* 0x00440074b0007388 */ /* 0x0005e20000000c00 */
[C---:B------:R-:W-:Y:S01]  /*8930*/  FFMA R57, R81.reuse, R2, R57 ;  /* 0x0000000251397223 */ /* 0x040fe20000000039 */
[----:B------:R-:W-:Y:S01]  /*8940*/  FMUL R63, R78, R63 ;  /* 0x0000003f4e3f7220 */ /* 0x000fe20000400000 */
[----:B------:R-:W-:Y:S01]  /*8950*/  SHF.L.U32 R3, R146, 0x10, RZ ;  /* 0x0000001092037819 */ /* 0x000fe200000006ff */
[----:B------:R-:W-:Y:S01]  /*8960*/  FFMA R58, R81, R83, R58 ;  /* 0x00000053513a7223 */ /* 0x000fe2000000003a */
[----:B------:R-:W-:Y:S01]  /*8970*/  FMUL R60, R78, R64 ;  /* 0x000000404e3c7220 */ /* 0x000fe20000400000 */
[----:B------:R-:W-:Y:S01]  /*8980*/  LOP3.LUT R2, R146, 0xffff0000, RZ, 0xc0, !PT ;  /* 0xffff000092027812 */ /* 0x000fe200078ec0ff */
[C---:B------:R-:W-:Y:S01]  /*8990*/  FMUL R61, R78.reuse, R65 ;  /* 0x000000414e3d7220 */ /* 0x040fe20000400000 */
[----:B------:R-:W-:Y:S01]  /*89a0*/  SHF.L.U32 R83, R147, 0x10, RZ ;  /* 0x0000001093537819 */ /* 0x000fe200000006ff */
[C---:B------:R-:W-:Y:S01]  /*89b0*/  FMUL R62, R78.reuse, R66 ;  /* 0x000000424e3e7220 */ /* 0x040fe20000400000 */
[----:B------:R-:W-:Y:S01]  /*89c0*/  FFMA R63, R81, R0, R63 ;  /* 0x00000000513f7223 */ /* 0x000fe2000000003f */
[----:B------:R-:W-:Y:S01]  /*89d0*/  FMUL R67, R78, R67 ;  /* 0x000000434e437220 */ /* 0x000fe20000400000 */
[----:B----4-:R-:W-:Y:S01]  /*89e0*/  F2FP.BF16.F32.PACK_AB R124, R49, R48 ;  /* 0x00000030317c723e */ /* 0x010fe200000010ff */
[----:B------:R-:W-:Y:S01]  /*89f0*/  FFMA R60, R81, R3, R60 ;  /* 0x00000003513c7223 */ /* 0x000fe2000000003c */
[----:B------:R-:W-:Y:S01]  /*8a00*/  F2FP.BF16.F32.PACK_AB R125, R55, R50 ;  /* 0x00000032377d723e */ /* 0x000fe200000010ff */
[----:B------:R-:W-:Y:S01]  /*8a10*/  FFMA R61, R81, R2, R61 ;  /* 0x00000002513d7223 */ /* 0x000fe2000000003d */
[----:B------:R-:W-:Y:S01]  /*8a20*/  F2FP.BF16.F32.PACK_AB R126, R53, R52 ;  /* 0x00000034357e723e */ /* 0x000fe200000010ff */
[----:B------:R-:W-:Y:S01]  /*8a30*/  FFMA R62, R81, R83, R62 ;  /* 0x00000053513e7223 */ /* 0x000fe2000000003e */
[----:B------:R-:W-:Y:S01]  /*8a40*/  F2FP.BF16.F32.PACK_AB R127, R59, R54 ;  /* 0x000000363b7f723e */ /* 0x000fe200000010ff */
[----:B------:R-:W-:Y:S01]  /*8a50*/  FFMA R67, R81, R82, R67 ;  /* 0x0000005251437223 */ /* 0x000fe20000000043 */
[----:B-1----:R-:W-:Y:S02]  /*8a60*/  F2FP.BF16.F32.PACK_AB R132, R57, R56 ;  /* 0x000000383984723e */ /* 0x002fe400000010ff */
[----:B------:R-:W-:Y:S01]  /*8a70*/  F2FP.BF16.F32.PACK_AB R133, R63, R58 ;  /* 0x0000003a3f85723e */ /* 0x000fe200000010ff */
[----:B------:R2:W-:Y:S01]  /*8a80*/  STS.128 [R175+0x4400], R124 ;  /* 0x0044007caf007388 */ /* 0x0005e20000000c00 */
[----:B------:R-:W-:Y:S02]  /*8a90*/  F2FP.BF16.F32.PACK_AB R134, R61, R60 ;  /* 0x0000003c3d86723e */ /* 0x000fe400000010ff */
[----:B------:R-:W-:Y:S02]  /*8aa0*/  F2FP.BF16.F32.PACK_AB R135, R67, R62 ;  /* 0x0000003e4387723e */ /* 0x000fe400000010ff */
[----:B------:R-:W-:Y:S02]  /*8ab0*/  LEA R0, R87, UR48, 0x3 ;  /* 0x0000003057007c11 */ /* 0x000fe4000f8e18ff */
[----:B------:R-:W-:Y:S01]  /*8ac0*/  @P6 SHF.L.U32 R3, R167, 0x1f, RZ ;  /* 0x0000001fa7036819 */ /* 0x000fe200000006ff */
[----:B------:R2:W-:Y:S01]  /*8ad0*/  STS.128 [R174+0x4400], R132 ;  /* 0x00440084ae007388 */ /* 0x0005e20000000c00 */
[----:B------:R-:W-:Y:S01]  /*8ae0*/  @!PT LDS RZ, [RZ] ;  /* 0x00000000fffff984 */ /* 0x000fe20000000800 */
[----:B------:R-:W-:Y:S01]  /*8af0*/  @!PT LDS RZ, [RZ] ;  /* 0x00000000fffff984 */ /* 0x000fe20000000800 */
[----:B------:R-:W-:Y:S01]  /*8b00*/  @!PT LDS RZ, [RZ] ;  /* 0x00000000fffff984 */ /* 0x000fe20000000800 */
[----:B------:R-:W-:Y:S01]  /*8b10*/  @!PT LDS RZ, [RZ] ;  /* 0x00000000fffff984 */ /* 0x000fe20000000800 */
[----:B------:R1:W-:Y:S07]  /*8b20*/  MEMBAR.ALL.CTA ;  /* 0x0000000000007992 */ /* 0x0003ee0000008000 */
[----:B-1----:R-:W1:Y:S02]  /*8b30*/  FENCE.VIEW.ASYNC.S ;  /* 0x00000000000073c6 */ /* 0x002e640000000000 */
[----:B-1----:R-:W-:Y:S06]  /*8b40*/  BAR.SYNC.DEFER_BLOCKING 0x1, 0x80 ;  /* 0x0042000000007b1d */ /* 0x002fec0000010000 */
[----:B------:R-:W-:Y:S05]  /*8b50*/  @P0 BRA `(.L_x_131) ;  /* 0x0000000000240947 */ /* 0x000fea0003800000 */
[----:B------:R-:W-:Y:S02]  /*8b60*/  UIADD3 UR8, UP0, UPT, UR52, 0x680, URZ ;  /* 0x0000068034087890 */ /* 0x000fe4000ff1e0ff */
[----:B------:R-:W-:Y:S02]  /*8b70*/  UIADD3 UR5, UPT, UPT, UR41, 0x40, URZ ;  /* 0x0000004029057890 */ /* 0x000fe4000fffe0ff */
[----:B------:R-:W-:Y:S02]  /*8b80*/  UIADD3 UR4, UPT, UPT, UR48, 0x4400, URZ ;  /* 0x0000440030047890 */ /* 0x000fe4000fffe0ff */
[----:B------:R-:W-:Y:S01]  /*8b90*/  UIADD3.X UR9, UPT, UPT, URZ, UR53, URZ, UP0, !UPT ;  /* 0x00000035ff097290 */ /* 0x000fe200087fe4ff */
[----:B------:R-:W-:Y:S01]  /*8ba0*/  UMOV UR6, UR42 ;  /* 0x0000002a00067c82 */ /* 0x000fe20008000000 */
[----:B------:R-:W-:Y:S07]  /*8bb0*/  UMOV UR7, UR36 ;  /* 0x0000002400077c82 */ /* 0x000fee0008000000 */
[----:B------:R1:W-:Y:S01]  /*8bc0*/  UTMASTG.3D [UR4], [UR8] ;  /* 0x00000004080073b5 */ /* 0x0003e20008010000 */
[----:B------:R0:W-:Y:S01]  /*8bd0*/  UTMACMDFLUSH ;  /* 0x00000000000079b7 */ /* 0x0001e20000000000 */
[----:B-1----:R-:W-:Y:S04]  /*8be0*/  DEPBAR.LE SB0, 0x1 ;  /* 0x000080400000791a */ /* 0x002fe80000000000 */
.L_x_131:
[----:B------:R-:W-:Y:S05]  /*8bf0*/  BSYNC.RECONVERGENT B0 ;  /* 0x0000000000007941 */ /* 0x000fea0003800200 */
.L_x_130:
[----:B------:R-:W-:Y:S01]  /*8c00*/  BAR.SYNC.DEFER_BLOCKING 0x1, 0x80 ;  /* 0x0042000000007b1d */ /* 0x000fe20000010000 */
[----:B------:R-:W-:Y:S04]  /*8c10*/  UIADD3 UR40, UPT, UPT, UR51, 0x1, URZ ;  /* 0x0000000133287890 */ /* 0x000fe8000fffe0ff */
[----:B------:R-:W-:Y:S04]  /*8c20*/  UISETP.NE.AND UP0, UPT, UR40, 0x4, UPT ;  /* 0x000000042800788c */ /* 0x000fe8000bf05270 */
[----:B------:R-:W-:Y:S01]  /*8c30*/  USEL UR40, UR40, URZ, UP0 ;  /* 0x000000ff28287287 */ /* 0x000fe20008000000 */
[----:B------:R1:W-:Y:S01]  /*8c40*/  @P6 SYNCS.ARRIVE.TRANS64.RED.A1T0 RZ, [R85+URZ], RZ ;  /* 0x000000ff55ff69a7 */ /* 0x0003e200081004ff */
[----:B------:R-:W-:Y:S01]  /*8c50*/  BSSY B1, `(.L_x_132) ;  /* 0x0000020000017945 */ /* 0x000fe20003800000 */
[----:B------:R-:W4:Y:S02]  /*8c60*/  @P6 SYNCS.PHASECHK.TRANS64.TRYWAIT P0, [R0+URZ+0xa0], R3 ;  /* 0x0000a003000065a7 */ /* 0x000f2400080011ff */
[----:B----4-:R-:W-:Y:S01]  /*8c70*/  @P6 SEL R101, RZ, 0x1, !P0 ;  /* 0x00000001ff656807 */ /* 0x010fe20004000000 */
[----:B-1----:R-:W-:Y:S06]  /*8c80*/  @!P6 BRA `(.L_x_133) ;  /* 0x000000000070e947 */ /* 0x002fec0003800000 */
        /* <DEDUP_REMOVED lines=9> */
[----:B------:R-:W-:Y:S04]  /*8d20*/  SHF.L.U32 R7, R167, 0x1f, RZ ;  /* 0x0000001fa7077819 */ /* 0x000fe800000006ff */
[----:B------:R-:W1:Y:S02]  /*8d30*/  SYNCS.PHASECHK.TRANS64.TRYWAIT P0, [R0+URZ+0xa0], R7 ;  /* 0x0000a007000075a7 */ /* 0x000e6400080011ff */
[----:B-1----:R-:W-:Y:S05]  /*8d40*/  @!P0 BRA `(.L_x_136) ;  /* 0x0000003400f48947 */ /* 0x002fea0003800000 */
.L_x_135:
[----:B------:R-:W-:Y:S05]  /*8d50*/  BSYNC B0 ;  /* 0x0000000000007941 */ /* 0x000fea0003800000 */
.L_x_134:
[----:B------:R-:W-:Y:S01]  /*8d60*/  ISETP.NE.AND P0, PT, R103, RZ, PT ;  /* 0x000000ff6700720c */ /* 0x000fe20003f05270 */
[----:B------:R-:W-:Y:S11]  /*8d70*/  VIADD R87, R87, 0x1 ;  /* 0x0000000157577836 */ /* 0x000ff60000000000 */
[----:B------:R-:W-:Y:S01]  /*8d80*/  @!UPT UIADD3 URZ, UPT, UPT, URZ, URZ, URZ ;  /* 0x000000fffffff290 */ /* 0x000fe2000fffe0ff */
[----:B------:R4:W2:Y:S01]  /*8d90*/  @P0 LDS.128 R88, [R4+UR48+0x400] ;  /* 0x0004003004580984 */ /* 0x0008a20008000c00 */
[--C-:B-1----:R-:W-:Y:S01]  /*8da0*/  @P0 IMAD.IADD R7, R102, 0x1, R3.reuse ;  /* 0x0000000166070824 */ /* 0x102fe200078e0203 */
[C---:B------:R-:W-:Y:S01]  /*8db0*/  @P0 IADD3 R0, PT, PT, R108.reuse, R5, RZ ;  /* 0x000000056c000210 */ /* 0x040fe20007ffe0ff */
[C---:B------:R-:W-:Y:S01]  /*8dc0*/  @P0 IMAD.IADD R6, R108.reuse, 0x1, R3 ;  /* 0x000000016c060824 */ /* 0x040fe200078e0203 */
[----:B------:R4:W1:Y:S02]  /*8dd0*/  @P0 LDS.128 R96, [R2+0x400] ;  /* 0x0004000002600984 */ /* 0x0008640000000c00 */
[----:B------:R-:W-:Y:S02]  /*8de0*/  @P0 IADD3 R8, PT, PT, R108, R7, RZ ;  /* 0x000000076c080210 */ /* 0x000fe40007ffe0ff */
[----:B------:R4:W1:Y:S04]  /*8df0*/  @P0 LDS.128 R104, [R5+0x400] ;  /* 0x0004000005680984 */ /* 0x0008680000000c00 */
[----:B------:R4:W1:Y:S04]  /*8e00*/  @P0 LDS.128 R112, [R0+0x400] ;  /* 0x0004000000700984 */ /* 0x0008680000000c00 */
[----:B------:R4:W1:Y:S04]  /*8e10*/  @P0 LDS.128 R120, [R3+0x400] ;  /* 0x0004000003780984 */ /* 0x0008680000000c00 */
[----:B------:R4:W1:Y:S04]  /*8e20*/  @P0 LDS.128 R128, [R6+0x400] ;  /* 0x0004000006800984 */ /* 0x0008680000000c00 */
[----:B------:R4:W1:Y:S04]  /*8e30*/  @P0 LDS.128 R136, [R7+0x400] ;  /* 0x0004000007880984 */ /* 0x0008680000000c00 */
[----:B------:R4:W1:Y:S02]  /*8e40*/  @P0 LDS.128 R144, [R8+0x400] ;  /* 0x0004000008900984 */ /* 0x0008640000000c00 */
.L_x_133:
[----:B------:R-:W-:Y:S05]  /*8e50*/  BSYNC B1 ;  /* 0x0000000000017941 */ /* 0x000fea0003800000 */
.L_x_132:
        /* <DEDUP_REMOVED lines=21> */
.L_x_137:
[----:B------:R-:W-:Y:S01]  /*8fb0*/  ISETP.NE.AND P6, PT, R179, RZ, PT ;  /* 0x000000ffb300720c */ /* 0x000fe20003fc5270 */
[----:B------:R-:W-:Y:S05]  /*8fc0*/  WARPSYNC.ALL ;  /* 0x0000000000007948 */ /* 0x000fea0003800000 */
[----:B------:R-:W-:Y:S01]  /*8fd0*/  R2UR UR4, R80 ;  /* 0x00000000500472ca */ /* 0x000fe200000e0000 */
[----:B------:R-:W-:Y:S01]  /*8fe0*/  BSSY.RECONVERGENT B0, `(.L_x_138) ;  /* 0x0000103000007945 */ /* 0x000fe20003800200 */
[----:B------:R-:W-:Y:S02]  /*8ff0*/  MOV R3, UR40 ;  /* 0x0000002800037c02 */ /* 0x000fe40008000f00 */
[----:B------:R-:W-:Y:S02]  /*9000*/  MOV R84, UR37 ;  /* 0x0000002500547c02 */ /* 0x000fe40008000f00 */
[C---:B--2---:R-:W-:Y:S02]  /*9010*/  SHF.L.U32 R82, R88.reuse, 0x10, RZ ;  /* 0x0000001058527819 */ /* 0x044fe400000006ff */
[----:B------:R-:W-:Y:S02]  /*9020*/  @P6 LEA R3, R3, UR48, 0x3 ;  /* 0x0000003003036c11 */ /* 0x000fe4000f8e18ff */
[----:B------:R-:W-:Y:S02]  /*9030*/  LOP3.LUT R83, R88, 0xffff0000, RZ, 0xc0, !PT ;  /* 0xffff000058537812 */ /* 0x000fe400078ec0ff */
[----:B------:R-:W-:Y:S01]  /*9040*/  @P6 IADD3 R3, PT, PT, R3, 0xc0, RZ ;  /* 0x000000c003036810 */ /* 0x000fe20007ffe0ff */
[----:B------:R-:W2:Y:S01]  /*9050*/  LDTM.x64 R4, tmem[UR4+0x80] ;  /* 0x00008004000479ee */ /* 0x000ea20008340000 */
[----:B------:R-:W-:Y:S02]  /*9060*/  ISETP.NE.AND P0, PT, R170, RZ, PT ;  /* 0x000000ffaa00720c */ /* 0x000fe40003f05270 */
[----:B------:R-:W-:Y:S01]  /*9070*/  @P6 PRMT R84, R84, 0x654, R3 ;  /* 0x0000065454546816 */ /* 0x000fe20000000003 */
[C---:B--2---:R-:W-:Y:S01]  /*9080*/  FMUL R0, R78.reuse, R4 ;  /* 0x000000044e007220 */ /* 0x044fe20000400000 */
[C---:B------:R-:W-:Y:S01]  /*9090*/  FMUL R3, R78.reuse, R6 ;  /* 0x000000064e037220 */ /* 0x040fe20000400000 */
        /* <DEDUP_REMOVED lines=38> */
[C---:B------:R-:W-:Y:S01]  /*9300*/  FFMA R0, R81.reuse, R82, R0 ;  /* 0x0000005251007223 */ /* 0x040fe20000000000 */
[----:B------:R-:W-:Y:S01]  /*9310*/  FFMA R2, R81, R83, R2 ;  /* 0x0000005351027223 */ /* 0x000fe20000000002 */
[C---:B------:R-:W-:Y:S01]  /*9320*/  FMUL R45, R78.reuse, R49 ;  /* 0x000000314e2d7220 */ /* 0x040fe20000400000 */
[C---:B------:R-:W-:Y:S01]  /*9330*/  FMUL R58, R78.reuse, R62 ;  /* 0x0000003e4e3a7220 */ /* 0x040fe20000400000 */
[C---:B------:R-:W-:Y:S01]  /*9340*/  FMUL R60, R78.reuse, R64 ;  /* 0x000000404e3c7220 */ /* 0x040fe20000400000 */
[C---:B------:R-:W-:Y:S01]  /*9350*/  SHF.L.U32 R64, R89.reuse, 0x10, RZ ;  /* 0x0000001059407819 */ /* 0x040fe200000006ff */
[----:B------:R-:W-:Y:S01]  /*9360*/  FMUL R49, R78, R53 ;  /* 0x000000354e317220 */ /* 0x000fe20000400000 */
[----:B------:R-:W-:Y:S01]  /*9370*/  F2FP.BF16.F32.PACK_AB R92, R2, R0 ;  /* 0x00000000025c723e */ /* 0x000fe200000010ff */
[C---:B------:R-:W-:Y:S01]  /*9380*/  FMUL R62, R78.reuse, R66 ;  /* 0x000000424e3e7220 */ /* 0x040fe20000400000 */
[----:B------:R-:W-:Y:S01]  /*9390*/  LOP3.LUT R66, R89, 0xffff0000, RZ, 0xc0, !PT ;  /* 0xffff000059427812 */ /* 0x000fe200078ec0ff */
[C---:B------:R-:W-:Y:S01]  /*93a0*/  FMUL R53, R78.reuse, R57 ;  /* 0x000000394e357220 */ /* 0x040fe20000400000 */
[----:B------:R-:W-:Y:S01]  /*93b0*/  LOP3.LUT R0, R91, 0xffff0000, RZ, 0xc0, !PT ;  /* 0xffff00005b007812 */ /* 0x000fe200078ec0ff */
[----:B------:R-:W-:Y:S01]  /*93c0*/  FMUL R7, R78, R7 ;  /* 0x000000074e077220 */ /* 0x000fe20000400000 */
[----:B-1----:R-:W-:Y:S01]  /*93d0*/  LOP3.LUT R2, R96, 0xffff0000, RZ, 0xc0, !PT ;  /* 0xffff000060027812 */ /* 0x002fe200078ec0ff */
[C---:B------:R-:W-:Y:S01]  /*93e0*/  FMUL R57, R78.reuse, R61 ;  /* 0x0000003d4e397220 */ /* 0x040fe20000400000 */
[----:B------:R-:W-:Y:S01]  /*93f0*/  FMUL R61, R78, R65 ;  /* 0x000000414e3d7220 */ /* 0x000fe20000400000 */
[C---:B------:R-:W-:Y:S01]  /*9400*/  SHF.L.U32 R65, R90.reuse, 0x10, RZ ;  /* 0x000000105a417819 */ /* 0x040fe200000006ff */
[C---:B------:R-:W-:Y:S01]  /*9410*/  FFMA R3, R81.reuse, R64, R3 ;  /* 0x0000004051037223 */ /* 0x040fe20000000003 */
[----:B------:R-:W-:Y:S01]  /*9420*/  LOP3.LUT R64, R90, 0xffff0000, RZ, 0xc0, !PT ;  /* 0xffff00005a407812 */ /* 0x000fe200078ec0ff */
[C---:B------:R-:W-:Y:S01]  /*9430*/  FFMA R7, R81.reuse, R66, R7 ;  /* 0x0000004251077223 */ /* 0x040fe20000000007 */
[C---:B------:R-:W-:Y:S01]  /*9440*/  FMUL R11, R78.reuse, R11 ;  /* 0x0000000b4e0b7220 */ /* 0x040fe20000400000 */
[----:B------:R-:W-:Y:S01]  /*9450*/  FFMA R4, R81, R65, R4 ;  /* 0x0000004151047223 */ /* 0x000fe20000000004 */
[----:B------:R-:W-:Y:S01]  /*9460*/  SHF.L.U32 R65, R91, 0x10, RZ ;  /* 0x000000105b417819 */ /* 0x000fe200000006ff */
[----:B------:R-:W-:Y:S01]  /*9470*/  FFMA R5, R81, R64, R5 ;  /* 0x0000004051057223 */ /* 0x000fe20000000005 */
[----:B------:R-:W-:Y:S01]  /*9480*/  F2FP.BF16.F32.PACK_AB R93, R7, R3 ;  /* 0x00000003075d723e */ /* 0x000fe200000010ff */
[----:B------:R-:W-:Y:S01]  /*9490*/  FMUL R15, R78, R15 ;  /* 0x0000000f4e0f7220 */ /* 0x000fe20000400000 */
[----:B------:R-:W-:Y:S01]  /*94a0*/  SHF.L.U32 R3, R96, 0x10, RZ ;  /* 0x0000001060037819 */ /* 0x000fe200000006ff */
[----:B------:R-:W-:Y:S01]  /*94b0*/  FFMA R6, R81, R65, R6 ;  /* 0x0000004151067223 */ /* 0x000fe20000000006 */
[----:B------:R-:W-:Y:S01]  /*94c0*/  F2FP.BF16.F32.PACK_AB R94, R5, R4 ;  /* 0x00000004055e723e */ /* 0x000fe200000010ff */
[----:B------:R-:W-:Y:S01]  /*94d0*/  FFMA R11, R81, R0, R11 ;  /* 0x00000000510b7223 */ /* 0x000fe2000000000b */
[----:B------:R-:W-:Y:S01]  /*94e0*/  SHF.L.U32 R0, R97, 0x10, RZ ;  /* 0x0000001061007819 */ /* 0x000fe200000006ff */
[C---:B------:R-:W-:Y:S01]  /*94f0*/  FFMA R8, R81.reuse, R3, R8 ;  /* 0x0000000351087223 */ /* 0x040fe20000000008 */
[C---:B------:R-:W-:Y:S01]  /*9500*/  SHF.L.U32 R3, R98.reuse, 0x10, RZ ;  /* 0x0000001062037819 */ /* 0x040fe200000006ff */
[----:B------:R-:W-:Y:S01]  /*9510*/  FFMA R9, R81, R2, R9 ;  /* 0x0000000251097223 */ /* 0x000fe20000000009 */
[----:B------:R-:W-:Y:S01]  /*9520*/  LOP3.LUT R2, R97, 0xffff0000, RZ, 0xc0, !PT ;  /* 0xffff000061027812 */ /* 0x000fe200078ec0ff */
[C---:B------:R-:W-:Y:S01]  /*9530*/  FFMA R10, R81.reuse, R0, R10 ;  /* 0x00000000510a7223 */ /* 0x040fe2000000000a */
[----:B------:R-:W-:Y:S01]  /*9540*/  LOP3.LUT R0, R98, 0xffff0000, RZ, 0xc0, !PT ;  /* 0xffff000062007812 */ /* 0x000fe200078ec0ff */
[----:B------:R-:W-:Y:S01]  /*9550*/  FMUL R19, R78, R19 ;  /* 0x000000134e137220 */ /* 0x000fe20000400000 */
[C---:B------:R-:W-:Y:S01]  /*9560*/  SHF.L.U32 R5, R104.reuse, 0x10, RZ ;  /* 0x0000001068057819 */ /* 0x040fe200000006ff */
[----:B------:R-:W-:Y:S01]  /*9570*/  FFMA R15, R81, R2, R15 ;  /* 0x00000002510f7223 */ /* 0x000fe2000000000f */
[----:B------:R-:W-:Y:S01]  /*9580*/  LOP3.LUT R2, R99, 0xffff0000, RZ, 0xc0, !PT ;  /* 0xffff000063027812 */ /* 0x000fe200078ec0ff */
[----:B------:R-:W-:Y:S01]  /*9590*/  FFMA R12, R81, R3, R12 ;  /* 0x00000003510c7223 */ /* 0x000fe2000000000c */
[----:B------:R-:W-:Y:S01]  /*95a0*/  SHF.L.U32 R3, R99, 0x10, RZ ;  /* 0x0000001063037819 */ /* 0x000fe200000006ff */
[----:B------:R-:W-:Y:S01]  /*95b0*/  FFMA R13, R81, R0, R13 ;  /* 0x00000000510d7223 */ /* 0x000fe2000000000d */
[----:B------:R-:W-:Y:S01]  /*95c0*/  LOP3.LUT R0, R104, 0xffff0000, RZ, 0xc0, !PT ;  /* 0xffff000068007812 */ /* 0x000fe200078ec0ff */
[----:B------:R-:W-:Y:S01]  /*95d0*/  FMUL R23, R78, R23 ;  /* 0x000000174e177220 */ /* 0x000fe20000400000 */
[----:B------:R-:W-:Y:S01]  /*95e0*/  LOP3.LUT R4, R107, 0xffff0000, RZ, 0xc0, !PT ;  /* 0xffff00006b047812 */ /* 0x000fe200078ec0ff */
[C---:B------:R-:W-:Y:S01]  /*95f0*/  FFMA R14, R81.reuse, R3, R14 ;  /* 0x00000003510e7223 */ /* 0x040fe2000000000e */
[C---:B------:R-:W-:Y:S01]  /*9600*/  SHF.L.U32 R3, R106.reuse, 0x10, RZ ;  /* 0x000000106a037819 */ /* 0x040fe200000006ff */
[----:B------:R-:W-:Y:S01]  /*9610*/  FFMA R19, R81, R2, R19 ;  /* 0x0000000251137223 */ /* 0x000fe20000000013 */
[----:B------:R-:W-:Y:S01]  /*9620*/  SHF.L.U32 R2, R105, 0x10, RZ ;  /* 0x0000001069027819 */ /* 0x000fe200000006ff */
[----:B------:R-:W-:Y:S01]  /*9630*/  FFMA R16, R81, R5, R16 ;  /* 0x0000000551107223 */ /* 0x000fe20000000010 */
[----:B------:R-:W-:Y:S01]  /*9640*/  SHF.L.U32 R5, R107, 0x10, RZ ;  /* 0x000000106b057819 */ /* 0x000fe200000006ff */
[----:B------:R-:W-:Y:S01]  /*9650*/  FFMA R17, R81, R0, R17 ;  /* 0x0000000051117223 */ /* 0x000fe20000000011 */
[----:B------:R-:W-:Y:S01]  /*9660*/  LOP3.LUT R0, R105, 0xffff0000, RZ, 0xc0, !PT ;  /* 0xffff000069007812 */ /* 0x000fe200078ec0ff */
[----:B------:R-:W-:Y:S01]  /*9670*/  FFMA R18, R81, R2, R18 ;  /* 0x0000000251127223 */ /* 0x000fe20000000012 */
[----:B------:R-:W-:Y:S01]  /*9680*/  LOP3.LUT R2, R106, 0xffff0000, RZ, 0xc0, !PT ;  /* 0xffff00006a027812 */ /* 0x000fe200078ec0ff */
[----:B------:R-:W-:Y:S01]  /*9690*/  FMUL R27, R78, R27 ;  /* 0x0000001b4e1b7220 */ /* 0x000fe20000400000 */
[----:B------:R-:W-:Y:S01]  /*96a0*/  F2FP.BF16.F32.PACK_AB R95, R11, R6 ;  /* 0x000000060b5f723e */ /* 0x000fe200000010ff */
[C---:B------:R-:W-:Y:S01]  /*96b0*/  FFMA R23, R81.reuse, R0, R23 ;  /* 0x0000000051177223 */ /* 0x040fe20000000017 */
[----:B------:R-:W-:Y:S01]  /*96c0*/  SHF.L.U32 R0, R112, 0x10, RZ ;  /* 0x0000001070007819 */ /* 0x000fe200000006ff */
[C---:B------:R-:W-:Y:S01]  /*96d0*/  FFMA R20, R81.reuse, R3, R20 ;  /* 0x0000000351147223 */ /* 0x040fe20000000014 */
[----:B------:R-:W-:Y:S01]  /*96e0*/  SHF.L.U32 R3, R114, 0x10, RZ ;  /* 0x0000001072037819 */ /* 0x000fe200000006ff */
        /* <DEDUP_REMOVED lines=8> */
[----:B------:R-:W-:Y:S01]  /*9770*/  FFMA R25, R81, R2, R25 ;  /* 0x0000000251197223 */ /* 0x000fe20000000019 */
[----:B------:R-:W-:Y:S01]  /*9780*/  LOP3.LUT R2, R114, 0xffff0000, RZ, 0xc0, !PT ;  /* 0xffff000072027812 */ /* 0x000fe200078ec0ff */
[C---:B------:R-:W-:Y:S01]  /*9790*/  FMUL R31, R78.reuse, R31 ;  /* 0x0000001f4e1f7220 */ /* 0x040fe20000400000 */
[----:B------:R-:W-:Y:S01]  /*97a0*/  F2FP.BF16.F32.PACK_AB R8, R9, R8 ;  /* 0x000000080908723e */ /* 0x000fe200000010ff */
[----:B------:R-:W-:Y:S01]  /*97b0*/  FFMA R26, R81, R0, R26 ;  /* 0x00000000511a7223 */ /* 0x000fe2000000001a */
[----:B------:R-:W-:Y:S01]  /*97c0*/  LOP3.LUT R0, R113, 0xffff0000, RZ, 0xc0, !PT ;  /* 0xffff000071007812 */ /* 0x000fe200078ec0ff */
[C---:B------:R-:W-:Y:S01]  /*97d0*/  FMUL R35, R78.reuse, R35 ;  /* 0x000000234e237220 */ /* 0x040fe20000400000 */
[----:B------:R-:W-:Y:S01]  /*97e0*/  F2FP.BF16.F32.PACK_AB R9, R15, R10 ;  /* 0x0000000a0f09723e */ /* 0x000fe200000010ff */
[----:B------:R-:W-:Y:S01]  /*97f0*/  FMUL R39, R78, R39 ;  /* 0x000000274e277220 */ /* 0x000fe20000400000 */
[----:B------:R-:W-:Y:S01]  /*9800*/  F2FP.BF16.F32.PACK_AB R10, R13, R12 ;  /* 0x0000000c0d0a723e */ /* 0x000fe200000010ff */
[C---:B------:R-:W-:Y:S01]  /*9810*/  FFMA R31, R81.reuse, R0, R31 ;  /* 0x00000000511f7223 */ /* 0x040fe2000000001f */
[C---:B------:R-:W-:Y:S01]  /*9820*/  SHF.L.U32 R0, R120.reuse, 0x10, RZ ;  /* 0x0000001078007819 */ /* 0x040fe200000006ff */
[----:B------:R-:W-:Y:S01]  /*9830*/  FFMA R28, R81, R3, R28 ;  /* 0x00000003511c7223 */ /* 0x000fe2000000001c */
[----:B------:R-:W-:Y:S01]  /*9840*/  SHF.L.U32 R3, R121, 0x10, RZ ;  /* 0x0000001079037819 */ /* 0x000fe200000006ff */
        /* <DEDUP_REMOVED lines=8> */
[----:B------:R-:W-:Y:S01]  /*98d0*/  FFMA R33, R81, R2, R33 ;  /* 0x0000000251217223 */ /* 0x000fe20000000021 */
[----:B------:R-:W-:Y:S01]  /*98e0*/  LOP3.LUT R2, R123, 0xffff0000, RZ, 0xc0, !PT ;  /* 0xffff00007b027812 */ /* 0x000fe200078ec0ff */
[C---:B------:R-:W-:Y:S01]  /*98f0*/  FFMA R34, R81.reuse, R3, R34 ;  /* 0x0000000351227223 */ /* 0x040fe20000000022 */
[C---:B------:R-:W-:Y:S01]  /*9900*/  SHF.L.U32 R3, R122.reuse, 0x10, RZ ;  /* 0x000000107a037819 */ /* 0x040fe200000006ff */
[----:B------:R-:W-:Y:S01]  /*9910*/  FFMA R39, R81, R0, R39 ;  /* 0x0000000051277223 */ /* 0x000fe20000000027 */
[----:B------:R-:W-:Y:S01]  /*9920*/  LOP3.LUT R0, R122, 0xffff0000, RZ, 0xc0, !PT ;  /* 0xffff00007a007812 */ /* 0x000fe200078ec0ff */
[----:B------:R-:W-:Y:S01]  /*9930*/  FMUL R43, R78, R43 ;  /* 0x0000002b4e2b7220 */ /* 0x000fe20000400000 */
[----:B------:R-:W-:Y:S01]  /*9940*/  F2FP.BF16.F32.PACK_AB R16, R17, R16 ;  /* 0x000000101110723e */ /* 0x000fe200000010ff */
[----:B------:R-:W-:Y:S01]  /*9950*/  FFMA R36, R81, R3, R36 ;  /* 0x0000000351247223 */ /* 0x000fe20000000024 */
[----:B------:R-:W-:Y:S01]  /*9960*/  SHF.L.U32 R3, R129, 0x10, RZ ;  /* 0x0000001081037819 */ /* 0x000fe200000006ff */
[C---:B------:R-:W-:Y:S01]  /*9970*/  FFMA R37, R81.reuse, R0, R37 ;  /* 0x0000000051257223 */ /* 0x040fe20000000025 */
[C---:B------:R-:W-:Y:S01]  /*9980*/  SHF.L.U32 R0, R128.reuse, 0x10, RZ ;  /* 0x0000001080007819 */ /* 0x040fe200000006ff */
[----:B------:R-:W-:Y:S01]  /*9990*/  FFMA R38, R81, R5, R38 ;  /* 0x0000000551267223 */ /* 0x000fe20000000026 */
[----:B------:R-:W-:Y:S01]  /*99a0*/  F2FP.BF16.F32.PACK_AB R17, R23, R18 ;  /* 0x000000121711723e */ /* 0x000fe200000010ff */
[----:B------:R1:W-:Y:S01]  /*99b0*/  STS.128 [R182+UR48+0x8400], R92 ;  /* 0x0084005cb6007988 */ /* 0x0003e20008000c30 */
[----:B------:R-:W-:Y:S01]  /*99c0*/  SHF.L.U32 R5, R131, 0x10, RZ ;  /* 0x0000001083057819 */ /* 0x000fe200000006ff */
[C---:B------:R-:W-:Y:S01]  /*99d0*/  FFMA R43, R81.reuse, R2, R43 ;  /* 0x00000002512b7223 */ /* 0x040fe2000000002b */
[----:B------:R-:W-:Y:S01]  /*99e0*/  LOP3.LUT R2, R128, 0xffff0000, RZ, 0xc0, !PT ;  /* 0xffff000080027812 */ /* 0x000fe200078ec0ff */
[----:B------:R-:W-:Y:S01]  /*99f0*/  FFMA R40, R81, R0, R40 ;  /* 0x0000000051287223 */ /* 0x000fe20000000028 */
[----:B------:R-:W-:Y:S01]  /*9a00*/  LOP3.LUT R0, R129, 0xffff0000, RZ, 0xc0, !PT ;  /* 0xffff000081007812 */ /* 0x000fe200078ec0ff */
[----:B------:R-:W-:Y:S01]  /*9a10*/  FMUL R47, R78, R47 ;  /* 0x0000002f4e2f7220 */ /* 0x000fe20000400000 */
[----:B------:R-:W-:Y:S01]  /*9a20*/  F2FP.BF16.F32.PACK_AB R18, R21, R20 ;  /* 0x000000141512723e */ /* 0x000fe200000010ff */
[C---:B------:R-:W-:Y:S01]  /*9a30*/  FFMA R41, R81.reuse, R2, R41 ;  /* 0x0000000251297223 */ /* 0x040fe20000000029 */
[C---:B------:R-:W-:Y:S01]  /*9a40*/  LOP3.LUT R2, R130.reuse, 0xffff0000, RZ, 0xc0, !PT ;  /* 0xffff000082027812 */ /* 0x040fe200078ec0ff */
[----:B------:R-:W-:Y:S01]  /*9a50*/  FFMA R42, R81, R3, R42 ;  /* 0x00000003512a7223 */ /* 0x000fe2000000002a */
[----:B------:R-:W-:Y:S01]  /*9a60*/  SHF.L.U32 R3, R130, 0x10, RZ ;  /* 0x0000001082037819 */ /* 0x000fe200000006ff */
[----:B------:R1:W-:Y:S01]  /*9a70*/  STS.128 [R181+0x8400], R8 ;  /* 0x00840008b5007388 */ /* 0x0003e20000000c00 */
[----:B------:R-:W-:Y:S01]  /*9a80*/  F2FP.BF16.F32.PACK_AB R19, R27, R22 ;  /* 0x000000161b13723e */ /* 0x000fe200000010ff */
[----:B------:R-:W-:Y:S01]  /*9a90*/  FFMA R47, R81, R0, R47 ;  /* 0x00000000512f7223 */ /* 0x000fe2000000002f */
[----:B------:R-:W-:Y:S01]  /*9aa0*/  LOP3.LUT R0, R131, 0xffff0000, RZ, 0xc0, !PT ;  /* 0xffff000083007812 */ /* 0x000fe200078ec0ff */
[----:B------:R-:W-:Y:S01]  /*9ab0*/  FMUL R51, R78, R51 ;  /* 0x000000334e337220 */ /* 0x000fe20000400000 */
[----:B------:R-:W-:Y:S01]  /*9ac0*/  F2FP.BF16.F32.PACK_AB R24, R25, R24 ;  /* 0x000000181918723e */ /* 0x000fe200000010ff */
[C---:B------:R-:W-:Y:S01]  /*9ad0*/  FFMA R44, R81.reuse, R3, R44 ;  /* 0x00000003512c7223 */ /* 0x040fe2000000002c */
[C---:B------:R-:W-:Y:S01]  /*9ae0*/  SHF.L.U32 R3, R136.reuse, 0x10, RZ ;  /* 0x0000001088037819 */ /* 0x040fe200000006ff */
[----:B------:R-:W-:Y:S01]  /*9af0*/  FFMA R45, R81, R2, R45 ;  /* 0x00000002512d7223 */ /* 0x000fe2000000002d */
[----:B------:R-:W-:Y:S01]  /*9b00*/  F2FP.BF16.F32.PACK_AB R25, R31, R26 ;  /* 0x0000001a1f19723e */ /* 0x000fe200000010ff */
[----:B------:R-:W-:Y:S01]  /*9b10*/  FFMA R46, R81, R5, R46 ;  /* 0x00000005512e7223 */ /* 0x000fe2000000002e */
[----:B------:R-:W-:Y:S01]  /*9b20*/  SHF.L.U32 R5, R137, 0x10, RZ ;  /* 0x0000001089057819 */ /* 0x000fe200000006ff */
[----:B------:R1:W-:Y:S01]  /*9b30*/  STS.128 [R180+0x8400], R16 ;  /* 0x00840010b4007388 */ /* 0x0003e20000000c00 */
[----:B------:R-:W-:Y:S01]  /*9b40*/  F2FP.BF16.F32.PACK_AB R26, R29, R28 ;  /* 0x0000001c1d1a723e */ /* 0x000fe200000010ff */
[C---:B------:R-:W-:Y:S01]  /*9b50*/  FFMA R51, R81.reuse, R0, R51 ;  /* 0x0000000051337223 */ /* 0x040fe20000000033 */
[----:B------:R-:W-:Y:S01]  /*9b60*/  LOP3.LUT R0, R136, 0xffff0000, RZ, 0xc0, !PT ;  /* 0xffff000088007812 */ /* 0x000fe200078ec0ff */
[----:B------:R-:W-:Y:S01]  /*9b70*/  FFMA R48, R81, R3, R48 ;  /* 0x0000000351307223 */ /* 0x000fe20000000030 */
[----:B------:R-:W-:Y:S01]  /*9b80*/  F2FP.BF16.F32.PACK_AB R27, R35, R30 ;  /* 0x0000001e231b723e */ /* 0x000fe200000010ff */
[----:B------:R-:W-:Y:S01]  /*9b90*/  FMUL R55, R78, R55 ;  /* 0x000000374e377220 */ /* 0x000fe20000400000 */
[----:B------:R-:W-:Y:S01]  /*9ba0*/  LOP3.LUT R2, R137, 0xffff0000, RZ, 0xc0, !PT ;  /* 0xffff000089027812 */ /* 0x000fe200078ec0ff */
[C---:B------:R-:W-:Y:S01]  /*9bb0*/  FFMA R49, R81.reuse, R0, R49 ;  /* 0x0000000051317223 */ /* 0x040fe20000000031 */
[C---:B------:R-:W-:Y:S01]  /*9bc0*/  SHF.L.U32 R0, R138.reuse, 0x10, RZ ;  /* 0x000000108a007819 */ /* 0x040fe200000006ff */
[----:B------:R-:W-:Y:S01]  /*9bd0*/  FFMA R50, R81, R5, R50 ;  /* 0x0000000551327223 */ /* 0x000fe20000000032 */
[----:B------:R-:W-:Y:S01]  /*9be0*/  F2FP.BF16.F32.PACK_AB R32, R33, R32 ;  /* 0x000000202120723e */ /* 0x000fe200000010ff */
[----:B------:R1:W-:Y:S01]  /*9bf0*/  STS.128 [R178+0x8400], R24 ;  /* 0x00840018b2007388 */ /* 0x0003e20000000c00 */
[----:B------:R-:W-:Y:S01]  /*9c00*/  F2FP.BF16.F32.PACK_AB R33, R39, R34 ;  /* 0x000000222721723e */ /* 0x000fe200000010ff */
[C---:B------:R-:W-:Y:S01]  /*9c10*/  FFMA R55, R81.reuse, R2, R55 ;  /* 0x0000000251377223 */ /* 0x040fe20000000037 */
[----:B------:R-:W-:Y:S01]  /*9c20*/  LOP3.LUT R2, R138, 0xffff0000, RZ, 0xc0, !PT ;  /* 0xffff00008a027812 */ /* 0x000fe200078ec0ff */
[----:B------:R-:W-:Y:S01]  /*9c30*/  FFMA R52, R81, R0, R52 ;  /* 0x0000000051347223 */ /* 0x000fe20000000034 */
[----:B------:R-:W-:Y:S01]  /*9c40*/  SHF.L.U32 R3, R139, 0x10, RZ ;  /* 0x000000108b037819 */ /* 0x000fe200000006ff */
[C---:B------:R-:W-:Y:S01]  /*9c50*/  FMUL R59, R78.reuse, R59 ;  /* 0x0000003b4e3b7220 */ /* 0x040fe20000400000 */
[----:B------:R-:W-:Y:S01]  /*9c60*/  F2FP.BF16.F32.PACK_AB R34, R37, R36 ;  /* 0x000000242522723e */ /* 0x000fe200000010ff */
[----:B------:R-:W-:Y:S01]  /*9c70*/  FFMA R53, R81, R2, R53 ;  /* 0x0000000251357223 */ /* 0x000fe20000000035 */
[----:B------:R-:W-:Y:S01]  /*9c80*/  F2FP.BF16.F32.PACK_AB R35, R43, R38 ;  /* 0x000000262b23723e */ /* 0x000fe200000010ff */
[----:B------:R-:W-:Y:S01]  /*9c90*/  FFMA R54, R81, R3, R54 ;  /* 0x0000000351367223 */ /* 0x000fe20000000036 */
[----:B------:R-:W-:Y:S01]  /*9ca0*/  LOP3.LUT R0, R139, 0xffff0000, RZ, 0xc0, !PT ;  /* 0xffff00008b007812 */ /* 0x000fe200078ec0ff */
[----:B------:R-:W-:Y:S01]  /*9cb0*/  FMUL R63, R78, R63 ;  /* 0x0000003f4e3f7220 */ /* 0x000fe20000400000 */
[----:B------:R-:W-:Y:S01]  /*9cc0*/  F2FP.BF16.F32.PACK_AB R40, R41, R40 ;  /* 0x000000282928723e */ /* 0x000fe200000010ff */
[----:B------:R1:W-:Y:S01]  /*9cd0*/  STS.128 [R177+0x8400], R32 ;  /* 0x00840020b1007388 */ /* 0x0003e20000000c00 */
[C---:B------:R-:W-:Y:S01]  /*9ce0*/  SHF.L.U32 R3, R144.reuse, 0x10, RZ ;  /* 0x0000001090037819 */ /* 0x040fe200000006ff */
[----:B------:R-:W-:Y:S01]  /*9cf0*/  FFMA R59, R81, R0, R59 ;  /* 0x00000000513b7223 */ /* 0x000fe2000000003b */
[----:B------:R-:W-:Y:S01]  /*9d00*/  LOP3.LUT R2, R144, 0xffff0000, RZ, 0xc0, !PT ;  /* 0xffff000090027812 */ /* 0x000fe200078ec0ff */
[----:B------:R-:W-:Y:S01]  /*9d10*/  FMUL R67, R78, R67 ;  /* 0x000000434e437220 */ /* 0x000fe20000400000 */
[----:B------:R-:W-:Y:S01]  /*9d20*/  F2FP.BF16.F32.PACK_AB R41, R47, R42 ;  /* 0x0000002a2f29723e */ /* 0x000fe200000010ff */
[----:B------:R-:W-:Y:S01]  /*9d30*/  FFMA R56, R81, R3, R56 ;  /* 0x0000000351387223 */ /* 0x000fe20000000038 */
[----:B------:R-:W-:Y:S01]  /*9d40*/  SHF.L.U32 R5, R145, 0x10, RZ ;  /* 0x0000001091057819 */ /* 0x000fe200000006ff */
[----:B------:R-:W-:Y:S01]  /*9d50*/  FFMA R57, R81, R2, R57 ;  /* 0x0000000251397223 */ /* 0x000fe20000000039 */
[----:B------:R-:W-:Y:S02]  /*9d60*/  F2FP.BF16.F32.PACK_AB R42, R45, R44 ;  /* 0x0000002c2d2a723e */ /* 0x000fe400000010ff */
[----:B------:R-:W-:Y:S01]  /*9d70*/  F2FP.BF16.F32.PACK_AB R43, R51, R46 ;  /* 0x0000002e332b723e */ /* 0x000fe200000010ff */
[----:B------:R-:W-:Y:S01]  /*9d80*/  FFMA R58, R81, R5, R58 ;  /* 0x00000005513a7223 */ /* 0x000fe2000000003a */
[----:B------:R-:W-:Y:S02]  /*9d90*/  LOP3.LUT R0, R145, 0xffff0000, RZ, 0xc0, !PT ;  /* 0xffff000091007812 */ /* 0x000fe400078ec0ff */
[C---:B------:R-:W-:Y:S01]  /*9da0*/  SHF.L.U32 R3, R146.reuse, 0x10, RZ ;  /* 0x0000001092037819 */ /* 0x040fe200000006ff */
[----:B------:R1:W-:Y:S01]  /*9db0*/  STS.128 [R176+0x8400], R40 ;  /* 0x00840028b0007388 */ /* 0x0003e20000000c00 */
        /* <DEDUP_REMOVED lines=8> */
[----:B------:R-:W-:Y:S02]  /*9e40*/  F2FP.BF16.F32.PACK_AB R49, R55, R50 ;  /* 0x000000323731723e */ /* 0x000fe400000010ff */
[----:B------:R-:W-:Y:S01]  /*9e50*/  F2FP.BF16.F32.PACK_AB R50, R53, R52 ;  /* 0x000000343532723e */ /* 0x000fe200000010ff */
[----:B------:R-:W-:Y:S01]  /*9e60*/  FFMA R67, R81, R4, R67 ;  /* 0x0000000451437223 */ /* 0x000fe20000000043 */
[----:B------:R-:W-:Y:S02]  /*9e70*/  F2FP.BF16.F32.PACK_AB R51, R59, R54 ;  /* 0x000000363b33723e */ /* 0x000fe400000010ff */
[----:B------:R-:W-:Y:S02]  /*9e80*/  F2FP.BF16.F32.PACK_AB R56, R57, R56 ;  /* 0x000000383938723e */ /* 0x000fe400000010ff */
        /* <DEDUP_REMOVED lines=23> */
[----:B--2---:R-:W-:Y:S04]  /*a000*/  DEPBAR.LE SB0, 0x1 ;  /* 0x000080400000791a */ /* 0x004fe80000000000 */
.L_x_139:
[----:B------:R-:W-:Y:S05]  /*a010*/  BSYNC.RECONVERGENT B0 ;  /* 0x0000000000007941 */ /* 0x000fea0003800200 */
.L_x_138:
        /* <DEDUP_REMOVED lines=8> */
[----:B--2---:R-:W-:Y:S06]  /*a0a0*/  @!P6 BRA `(.L_x_141) ;  /* 0x00000000006ce947 */ /* 0x004fec0003800000 */
[----:B------:R-:W-:Y:S01]  /*a0b0*/  ISETP.NE.AND P1, PT, R103, RZ, PT ;  /* 0x000000ff6700720c */ /* 0x000fe20003f25270 */
[----:B------:R-:W-:Y:S01]  /*a0c0*/  BSSY B0, `(.L_x_142) ;  /* 0x000000b000007945 */ /* 0x000fe20003800000 */
[----:B------:R-:W-:Y:S11]  /*a0d0*/  ISETP.NE.AND P0, PT, R101, RZ, PT ;  /* 0x000000ff6500720c */ /* 0x000ff60003f05270 */
[----:B------:R-:W-:Y:S05]  /*a0e0*/  @P1 IMAD R87, R87, 0x4000, R182 ;  /* 0x0000400057571824 */ /* 0x000fea00078e02b6 */
[----:B-1----:R-:W-:Y:S04]  /*a0f0*/  @P1 IADD3 R9, PT, PT, R87, UR48, RZ ;  /* 0x0000003057091c10 */ /* 0x002fe8000fffe0ff */
[----:B------:R-:W-:Y:S01]  /*a100*/  @P1 IADD3 R7, PT, PT, R102, R9, RZ ;  /* 0x0000000966071210 */ /* 0x000fe20007ffe0ff */
[--C-:B------:R-:W-:Y:S02]  /*a110*/  @P1 IMAD.IADD R5, R100, 0x1, R9.reuse ;  /* 0x0000000164051824 */ /* 0x100fe400078e0209 */
[----:B------:R-:W-:Y:S01]  /*a120*/  @P1 IMAD.IADD R2, R108, 0x1, R9 ;  /* 0x000000016c021824 */ /* 0x000fe200078e0209 */
[----:B------:R-:W-:Y:S06]  /*a130*/  @P0 BRA `(.L_x_143) ;  /* 0x00000000000c0947 */ /* 0x000fec0003800000 */
[----:B------:R-:W-:Y:S04]  /*a140*/  SHF.L.U32 R0, R167, 0x1f, RZ ;  /* 0x0000001fa7007819 */ /* 0x000fe800000006ff */
[----:B------:R-:W1:Y:S02]  /*a150*/  SYNCS.PHASECHK.TRANS64.TRYWAIT P0, [R3+URZ+0xa0], R0 ;  /* 0x0000a000030075a7 */ /* 0x000e6400080011ff */
[----:B-1----:R-:W-:Y:S05]  /*a160*/  @!P0 BRA `(.L_x_144) ;  /* 0x0000002400008947 */ /* 0x002fea0003800000 */
.L_x_143:
[----:B------:R-:W-:Y:S05]  /*a170*/  BSYNC B0 ;  /* 0x0000000000007941 */ /* 0x000fea0003800000 */
.L_x_142:
[----:B------:R-:W-:Y:S11]  /*a180*/  ISETP.NE.AND P0, PT, R103, RZ, PT ;  /* 0x000000ff6700720c */ /* 0x000ff60003f05270 */
[----:B------:R-:W-:Y:S02]  /*a190*/  @!UPT UIADD3 URZ, UPT, UPT, URZ, URZ, URZ ;  /* 0x000000fffffff290 */ /* 0x000fe4000fffe0ff */
[----:B------:R2:W4:Y:S01]  /*a1a0*/  @P0 LDS.128 R88, [R87+UR48+0x400] ;  /* 0x0004003057580984 */ /* 0x0005220008000c00 */
[----:B-1----:R-:W-:Y:S01]  /*a1b0*/  @P0 IMAD.IADD R3, R102, 0x1, R5 ;  /* 0x0000000166030824 */ /* 0x002fe200078e0205 */
        /* <DEDUP_REMOVED lines=10> */
.L_x_141:
[----:B------:R-:W-:Y:S05]  /*a260*/  BSYNC B1 ;  /* 0x0000000000017941 */ /* 0x000fea0003800000 */
.L_x_140:
[----:B--2---:R-:W-:Y:S05]  /*a270*/  VIADD R3, R80, 0xc0 ;  /* 0x000000c050037836 */ /* 0x004fea0000000000 */
[----:B------:R-:W-:Y:S04]  /*a280*/  SHF.R.U32.HI R3, RZ, 0x15, R3 ;  /* 0x00000015ff037819 */ /* 0x000fe80000011603 */
[----:B------:R-:W-:Y:S11]  /*a290*/  LOP3.LUT P0, RZ, R3, 0x3, R162, 0x48, !PT ;  /* 0x0000000303ff7812 */ /* 0x000ff600078048a2 */
[----:B------:R-:W-:Y:S02]  /*a2a0*/  @!UPT UIADD3 URZ, UPT, UPT, URZ, URZ, URZ ;  /* 0x000000fffffff290 */ /* 0x000fe4000fffe0ff */
[----:B------:R-:W-:Y:S05]  /*a2b0*/  @!P0 BRA `(.L_x_145) ;  /* 0x0000000000408947 */ /* 0x000fea0003800000 */
[----:B------:R-:W2:Y:S01]  /*a2c0*/  LDCU.64 UR8, c[0x4][0x70] ;  /* 0x01000e00ff0877ac */ /* 0x000ea20008000a00 */
[----:B------:R-:W-:Y:S01]  /*a2d0*/  MOV R3, 0x0 ;  /* 0x0000000000037802 */ /* 0x000fe20000000f00 */
[----:B------:R-:W-:Y:S02]  /*a2e0*/  HFMA2 R12, -RZ, RZ, 0, 5.9604644775390625e-08 ;  /* 0x00000001ff0c7431 */ /* 0x000fe400000001ff */
[----:B-1----:R-:W-:Y:S02]  /*a2f0*/  IMAD.MOV.U32 R8, RZ, RZ, 0x192 ;  /* 0x00000192ff087424 */ /* 0x002fe400078e00ff */
[----:B------:R-:W-:Y:S01]  /*a300*/  IMAD.MOV.U32 R13, RZ, RZ, RZ ;  /* 0x000000ffff0d7224 */ /* 0x000fe200078e00ff */
[----:B------:R-:W1:Y:S01]  /*a310*/  LDCU.64 UR6, c[0x4][0x78] ;  /* 0x01000f00ff0677ac */ /* 0x000e620008000a00 */
[----:B------:R-:W3:Y:S01]  /*a320*/  LDC.64 R2, c[0x4][R3] ;  /* 0x0100000003027b82 */ /* 0x000ee20000000a00 */
[----:B------:R-:W5:Y:S01]  /*a330*/  LDCU.64 UR4, c[0x4][0x10] ;  /* 0x01000200ff0477ac */ /* 0x000f620008000a00 */
[----:B--2---:R-:W-:Y:S01]  /*a340*/  MOV R5, UR9 ;  /* 0x0000000900057c02 */ /* 0x004fe20008000f00 */
[----:B------:R-:W-:Y:S01]  /*a350*/  IMAD.U32 R4, RZ, RZ, UR8 ;  /* 0x00000008ff047e24 */ /* 0x000fe2000f8e00ff */
[----:B-1----:R-:W-:Y:S01]  /*a360*/  MOV R7, UR7 ;  /* 0x0000000700077c02 */ /* 0x002fe20008000f00 */
[----:B------:R-:W-:Y:S01]  /*a370*/  IMAD.U32 R6, RZ, RZ, UR6 ;  /* 0x00000006ff067e24 */ /* 0x000fe2000f8e00ff */
[----:B-----5:R-:W-:Y:S01]  /*a380*/  MOV R11, UR5 ;  /* 0x00000005000b7c02 */ /* 0x020fe20008000f00 */
[----:B------:R-:W-:Y:S02]  /*a390*/  IMAD.U32 R10, RZ, RZ, UR4 ;  /* 0x00000004ff0a7e24 */ /* 0x000fe4000f8e00ff */
[----:B------:R-:W-:Y:S07]  /*a3a0*/  LEPC R20, `(.L_x_145) ;  /* 0x000000001014794e */ /* 0x000fee0000000000 */
[----:B---34-:R-:W-:Y:S05]  /*a3b0*/  CALL.ABS.NOINC R2 ;  /* 0x0000000002007343 */ /* 0x018fea0003c00000 */
.L_x_145:
[----:B------:R-:W-:Y:S01]  /*a3c0*/  ISETP.NE.AND P0, PT, R170, RZ, PT ;  /* 0x000000ffaa00720c */ /* 0x000fe20003f05270 */
[----:B------:R-:W-:Y:S05]  /*a3d0*/  WARPSYNC.ALL ;  /* 0x0000000000007948 */ /* 0x000fea0003800000 */
[----:B------:R-:W-:Y:S01]  /*a3e0*/  R2UR UR4, R80 ;  /* 0x00000000500472ca */ /* 0x000fe200000e0000 */
[----:B------:R-:W-:Y:S01]  /*a3f0*/  BSSY.RECONVERGENT B0, `(.L_x_146) ;  /* 0x00000ff000007945 */ /* 0x000fe20003800200 */
[C---:B----4-:R-:W-:Y:S02]  /*a400*/  SHF.L.U32 R82, R88.reuse, 0x10, RZ ;  /* 0x0000001058527819 */ /* 0x050fe400000006ff */
[----:B------:R-:W-:Y:S02]  /*a410*/  LOP3.LUT R84, R88, 0xffff0000, RZ, 0xc0, !PT ;  /* 0xffff000058547812 */ /* 0x000fe400078ec0ff */
[C---:B------:R-:W-:Y:S02]  /*a420*/  SHF.L.U32 R83, R89.reuse, 0x10, RZ ;  /* 0x0000001059537819 */ /* 0x040fe400000006ff */
[----:B------:R-:W-:Y:S02]  /*a430*/  LOP3.LUT R86, R89, 0xffff0000, RZ, 0xc0, !PT ;  /* 0xffff000059567812 */ /* 0x000fe400078ec0ff */
[C---:B------:R-:W-:Y:S02]  /*a440*/  SHF.L.U32 R85, R90.reuse, 0x10, RZ ;  /* 0x000000105a557819 */ /* 0x040fe400000006ff */
[----:B------:R-:W-:Y:S01]  /*a450*/  LOP3.LUT R88, R90, 0xffff0000, RZ, 0xc0, !PT ;  /* 0xffff00005a587812 */ /* 0x000fe200078ec0ff */
[----:B-1----:R-:W1:Y:S01]  /*a460*/  LDTM.x64 R4, tmem[UR4+0xc0] ;  /* 0x0000c004000479ee */ /* 0x002e620008340000 */
[C---:B------:R-:W-:Y:S01]  /*a470*/  SHF.L.U32 R87, R91.reuse, 0x10, RZ ;  /* 0x000000105b577819 */ /* 0x040fe200000006ff */
[----:B------:R-:W-:Y:S01]  /*a480*/  NOP ;  /* 0x0000000000007918 */ /* 0x000fe20000000000 */
[----:B------:R-:W-:Y:S02]  /*a490*/  LOP3.LUT R90, R91, 0xffff0000, RZ, 0xc0, !PT ;  /* 0xffff00005b5a7812 */ /* 0x000fe400078ec0ff */
[C---:B------:R-:W-:Y:S02]  /*a4a0*/  SHF.L.U32 R89, R96.reuse, 0x10, RZ ;  /* 0x0000001060597819 */ /* 0x040fe400000006ff */
[----:B------:R-:W-:Y:S02]  /*a4b0*/  LOP3.LUT R91, R96, 0xffff0000, RZ, 0xc0, !PT ;  /* 0xffff0000605b7812 */ /* 0x000fe400078ec0ff */
[C---:B------:R-:W-:Y:S02]  /*a4c0*/  SHF.L.U32 R92, R97.reuse, 0x10, RZ ;  /* 0x00000010615c7819 */ /* 0x040fe400000006ff */
[----:B------:R-:W-:Y:S02]  /*a4d0*/  LOP3.LUT R94, R97, 0xffff0000, RZ, 0xc0, !PT ;  /* 0xffff0000615e7812 */ /* 0x000fe400078ec0ff */
[C---:B------:R-:W-:Y:S02]  /*a4e0*/  SHF.L.U32 R93, R98.reuse, 0x10, RZ ;  /* 0x00000010625d7819 */ /* 0x040fe400000006ff */
[----:B------:R-:W-:Y:S02]  /*a4f0*/  LOP3.LUT R96, R98, 0xffff0000, RZ, 0xc0, !PT ;  /* 0xffff000062607812 */ /* 0x000fe400078ec0ff */
[----:B------:R-:W-:Y:S02]  /*a500*/  SHF.L.U32 R95, R99, 0x10, RZ ;  /* 0x00000010635f7819 */ /* 0x000fe400000006ff */
[----:B------:R-:W-:Y:S02]  /*a510*/  IADD3 R183, PT, PT, R183, 0x120, RZ ;  /* 0x00000120b7b77810 */ /* 0x000fe40007ffe0ff */
[----:B------:R-:W-:Y:S02]  /*a520*/  LOP3.LUT R98, R99, 0xffff0000, RZ, 0xc0, !PT ;  /* 0xffff000063627812 */ /* 0x000fe400078ec0ff */
[----:B------:R-:W-:Y:S01]  /*a530*/  SHF.L.U32 R97, R104, 0x10, RZ ;  /* 0x0000001068617819 */ /* 0x000fe200000006ff */
[----:B-1----:R-:W-:Y:S01]  /*a540*/  FMUL R4, R78, R4 ;  /* 0x000000044e047220 */ /* 0x002fe20000400000 */
[----:B------:R-:W-:Y:S01]  /*a550*/  LOP3.LUT R100, R104, 0xffff0000, RZ, 0xc0, !PT ;  /* 0xffff000068647812 */ /* 0x000fe200078ec0ff */
[C---:B------:R-:W-:Y:S01]  /*a560*/  FMUL R5, R78.reuse, R5 ;  /* 0x000000054e057220 */ /* 0x040fe20000400000 */
[----:B------:R-:W-:Y:S01]  /*a570*/  SHF.L.U32 R99, R105, 0x10, RZ ;  /* 0x0000001069637819 */ /* 0x000fe200000006ff */
[----:B------:R-:W-:Y:S01]  /*a580*/  FFMA R4, R81, R82, R4 ;  /* 0x0000005251047223 */ /* 0x000fe20000000004 */
[----:B------:R-:W-:Y:S01]  /*a590*/  LOP3.LUT R183, R183, 0xfefffff8, RZ, 0xc0, !PT ;  /* 0xfefffff8b7b77812 */ /* 0x000fe200078ec0ff */
[----:B------:R-:W-:Y:S01]  /*a5a0*/  FFMA R5, R81, R84, R5 ;  /* 0x0000005451057223 */ /* 0x000fe20000000005 */
[----:B------:R-:W-:Y:S01]  /*a5b0*/  LOP3.LUT R102, R105, 0xffff0000, RZ, 0xc0, !PT ;  /* 0xffff000069667812 */ /* 0x000fe200078ec0ff */
[----:B------:R-:W-:Y:S01]  /*a5c0*/  FMUL R6, R78, R6 ;  /* 0x000000064e067220 */ /* 0x000fe20000400000 */
[C---:B------:R-:W-:Y:S01]  /*a5d0*/  SHF.L.U32 R101, R106.reuse, 0x10, RZ ;  /* 0x000000106a657819 */ /* 0x040fe200000006ff */
[----:B------:R1:W-:Y:S01]  /*a5e0*/  SYNCS.ARRIVE.TRANS64.RED.A1T0 RZ, [R183+URZ], RZ ;  /* 0x000000ffb7ff79a7 */ /* 0x0003e200081004ff */
[----:B------:R-:W-:Y:S01]  /*a5f0*/  F2FP.BF16.F32.PACK_AB R4, R5, R4 ;  /* 0x000000040504723e */ /* 0x000fe200000010ff */
[----:B------:R-:W-:Y:S01]  /*a600*/  FFMA R6, R81, R83, R6 ;  /* 0x0000005351067223 */ /* 0x000fe20000000006 */
[----:B------:R-:W-:Y:S01]  /*a610*/  LOP3.LUT R104, R106, 0xffff0000, RZ, 0xc0, !PT ;  /* 0xffff00006a687812 */ /* 0x000fe200078ec0ff */
[C---:B------:R-:W-:Y:S01]  /*a620*/  FMUL R7, R78.reuse, R7 ;  /* 0x000000074e077220 */ /* 0x040fe20000400000 */
[C---:B------:R-:W-:Y:S01]  /*a630*/  SHF.L.U32 R103, R107.reuse, 0x10, RZ ;  /* 0x000000106b677819 */ /* 0x040fe200000006ff */
[----:B------:R-:W-:Y:S01]  /*a640*/  FMUL R8, R78, R8 ;  /* 0x000000084e087220 */ /* 0x000fe20000400000 */
[----:B------:R-:W-:Y:S01]  /*a650*/  LOP3.LUT R106, R107, 0xffff0000, RZ, 0xc0, !PT ;  /* 0xffff00006b6a7812 */ /* 0x000fe200078ec0ff */
[C---:B------:R-:W-:Y:S01]  /*a660*/  FFMA R7, R81.reuse, R86, R7 ;  /* 0x0000005651077223 */ /* 0x040fe20000000007 */
[C---:B------:R-:W-:Y:S01]  /*a670*/  SHF.L.U32 R105, R112.reuse, 0x10, RZ ;  /* 0x0000001070697819 */ /* 0x040fe200000006ff */
[----:B------:R-:W-:Y:S01]  /*a680*/  FFMA R8, R81, R85, R8 ;  /* 0x0000005551087223 */ /* 0x000fe20000000008 */
[----:B------:R-:W-:Y:S01]  /*a690*/  LOP3.LUT R108, R112, 0xffff0000, RZ, 0xc0, !PT ;  /* 0xffff0000706c7812 */ /* 0x000fe200078ec0ff */
[C---:B------:R-:W-:Y:S01]  /*a6a0*/  FMUL R9, R78.reuse, R9 ;  /* 0x000000094e097220 */ /* 0x040fe20000400000 */
[----:B------:R-:W-:Y:S01]  /*a6b0*/  F2FP.BF16.F32.PACK_AB R5, R7, R6 ;  /* 0x000000060705723e */ /* 0x000fe200000010ff */
[----:B------:R-:W-:Y:S01]  /*a6c0*/  FMUL R10, R78, R10 ;  /* 0x0000000a4e0a7220 */ /* 0x000fe20000400000 */
        /* <DEDUP_REMOVED lines=8> */
[----:B------:R-:W-:Y:S01]  /*a750*/  LOP3.LUT R112, R114, 0xffff0000, RZ, 0xc0, !PT ;  /* 0xffff000072707812 */ /* 0x000fe200078ec0ff */
[----:B------:R-:W-:Y:S01]  /*a760*/  FFMA R11, R81, R90, R11 ;  /* 0x0000005a510b7223 */ /* 0x000fe2000000000b */
[----:B------:R-:W-:Y:S01]  /*a770*/  SHF.L.U32 R111, R115, 0x10, RZ ;  /* 0x00000010736f7819 */ /* 0x000fe200000006ff */
[----:B------:R-:W-:Y:S01]  /*a780*/  FFMA R0, R81, R89, R0 ;  /* 0x0000005951007223 */ /* 0x000fe20000000000 */
[----:B------:R-:W-:Y:S01]  /*a790*/  LOP3.LUT R114, R115, 0xffff0000, RZ, 0xc0, !PT ;  /* 0xffff000073727812 */ /* 0x000fe200078ec0ff */
[C---:B------:R-:W-:Y:S01]  /*a7a0*/  FMUL R2, R78.reuse, R13 ;  /* 0x0000000d4e027220 */ /* 0x040fe20000400000 */
[----:B------:R-:W-:Y:S01]  /*a7b0*/  F2FP.BF16.F32.PACK_AB R7, R11, R10 ;  /* 0x0000000a0b07723e */ /* 0x000fe200000010ff */
[----:B------:R-:W-:Y:S01]  /*a7c0*/  FMUL R3, R78, R14 ;  /* 0x0000000e4e037220 */ /* 0x000fe20000400000 */
[----:B------:R-:W-:Y:S01]  /*a7d0*/  SHF.L.U32 R113, R120, 0x10, RZ ;  /* 0x0000001078717819 */ /* 0x000fe200000006ff */
[----:B------:R-:W-:Y:S01]  /*a7e0*/  FMUL R15, R78, R15 ;  /* 0x0000000f4e0f7220 */ /* 0x000fe20000400000 */
[----:B------:R-:W-:Y:S01]  /*a7f0*/  LOP3.LUT R116, R120, 0xffff0000, RZ, 0xc0, !PT ;  /* 0xffff000078747812 */ /* 0x000fe200078ec0ff */
[C---:B------:R-:W-:Y:S01]  /*a800*/  FMUL R12, R78.reuse, R16 ;  /* 0x000000104e0c7220 */ /* 0x040fe20000400000 */
[----:B------:R-:W-:Y:S01]  /*a810*/  SHF.L.U32 R115, R121, 0x10, RZ ;  /* 0x0000001079737819 */ /* 0x000fe200000006ff */
[----:B------:R-:W-:Y:S01]  /*a820*/  FFMA R2, R81, R91, R2 ;  /* 0x0000005b51027223 */ /* 0x000fe20000000002 */
[----:B------:R-:W-:Y:S01]  /*a830*/  LOP3.LUT R118, R121, 0xffff0000, RZ, 0xc0, !PT ;  /* 0xffff000079767812 */ /* 0x000fe200078ec0ff */
[----:B------:R-:W-:Y:S01]  /*a840*/  FMUL R13, R78, R17 ;  /* 0x000000114e0d7220 */ /* 0x000fe20000400000 */
[----:B------:R-:W-:Y:S01]  /*a850*/  SHF.L.U32 R117, R122, 0x10, RZ ;  /* 0x000000107a757819 */ /* 0x000fe200000006ff */
[C---:B------:R-:W-:Y:S01]  /*a860*/  FFMA R3, R81.reuse, R92, R3 ;  /* 0x0000005c51037223 */ /* 0x040fe20000000003 */
[----:B------:R-:W-:Y:S01]  /*a870*/  F2FP.BF16.F32.PACK_AB R8, R2, R0 ;  /* 0x000000000208723e */ /* 0x000fe200000010ff */
[----:B------:R-:W-:Y:S01]  /*a880*/  FMUL R14, R78, R18 ;  /* 0x000000124e0e7220 */ /* 0x000fe20000400000 */
[----:B------:R-:W-:Y:S01]  /*a890*/  LOP3.LUT R120, R122, 0xffff0000, RZ, 0xc0, !PT ;  /* 0xffff00007a787812 */ /* 0x000fe200078ec0ff */
[----:B------:R-:W-:Y:S01]  /*a8a0*/  FFMA R15, R81, R94, R15 ;  /* 0x0000005e510f7223 */ /* 0x000fe2000000000f */
[C---:B------:R-:W-:Y:S01]  /*a8b0*/  SHF.L.U32 R119, R123.reuse, 0x10, RZ ;  /* 0x000000107b777819 */ /* 0x040fe200000006ff */
[C---:B------:R-:W-:Y:S01]  /*a8c0*/  FMUL R19, R78.reuse, R19 ;  /* 0x000000134e137220 */ /* 0x040fe20000400000 */
[----:B------:R-:W-:Y:S01]  /*a8d0*/  LOP3.LUT R122, R123, 0xffff0000, RZ, 0xc0, !PT ;  /* 0xffff00007b7a7812 */ /* 0x000fe200078ec0ff */
[----:B------:R-:W-:Y:S01]  /*a8e0*/  FFMA R12, R81, R93, R12 ;  /* 0x0000005d510c7223 */ /* 0x000fe2000000000c */
[----:B------:R-:W-:Y:S01]  /*a8f0*/  F2FP.BF16.F32.PACK_AB R9, R15, R3 ;  /* 0x000000030f09723e */ /* 0x000fe200000010ff */
[----:B------:R-:W-:Y:S01]  /*a900*/  FMUL R16, R78, R20 ;  /* 0x000000144e107220 */ /* 0x000fe20000400000 */
[C---:B------:R-:W-:Y:S01]  /*a910*/  SHF.L.U32 R121, R128.reuse, 0x10, RZ ;  /* 0x0000001080797819 */ /* 0x040fe200000006ff */
[----:B------:R1:W-:Y:S01]  /*a920*/  STS.128 [R182+UR48+0xc400], R4 ;  /* 0x00c40004b6007988 */ /* 0x0003e20008000c30 */
[C---:B------:R-:W-:Y:S01]  /*a930*/  FFMA R13, R81.reuse, R96, R13 ;  /* 0x00000060510d7223 */ /* 0x040fe2000000000d */
[----:B------:R-:W-:Y:S01]  /*a940*/  LOP3.LUT R124, R128, 0xffff0000, RZ, 0xc0, !PT ;  /* 0xffff0000807c7812 */ /* 0x000fe200078ec0ff */
[C---:B------:R-:W-:Y:S01]  /*a950*/  FFMA R14, R81.reuse, R95, R14 ;  /* 0x0000005f510e7223 */ /* 0x040fe2000000000e */
[----:B------:R-:W-:Y:S01]  /*a960*/  FFMA R19, R81, R98, R19 ;  /* 0x0000006251137223 */ /* 0x000fe20000000013 */
[----:B------:R-:W-:Y:S01]  /*a970*/  SHF.L.U32 R123, R129, 0x10, RZ ;  /* 0x00000010817b7819 */ /* 0x000fe200000006ff */
[----:B------:R-:W-:Y:S01]  /*a980*/  FFMA R16, R81, R97, R16 ;  /* 0x0000006151107223 */ /* 0x000fe20000000010 */
[----:B------:R-:W-:Y:S01]  /*a990*/  F2FP.BF16.F32.PACK_AB R10, R13, R12 ;  /* 0x0000000c0d0a723e */ /* 0x000fe200000010ff */
[C---:B------:R-:W-:Y:S01]  /*a9a0*/  FMUL R17, R78.reuse, R21 ;  /* 0x000000154e117220 */ /* 0x040fe20000400000 */
[----:B------:R-:W-:Y:S01]  /*a9b0*/  F2FP.BF16.F32.PACK_AB R11, R19, R14 ;  /* 0x0000000e130b723e */ /* 0x000fe200000010ff */
[C---:B------:R-:W-:Y:S01]  /*a9c0*/  FMUL R18, R78.reuse, R22 ;  /* 0x000000164e127220 */ /* 0x040fe20000400000 */
[C---:B------:R-:W-:Y:S01]  /*a9d0*/  FMUL R23, R78.reuse, R23 ;  /* 0x000000174e177220 */ /* 0x040fe20000400000 */
[----:B------:R-:W-:Y:S01]  /*a9e0*/  FFMA R17, R81, R100, R17 ;  /* 0x0000006451117223 */ /* 0x000fe20000000011 */
[C---:B------:R-:W-:Y:S01]  /*a9f0*/  FMUL R20, R78.reuse, R24 ;  /* 0x000000184e147220 */ /* 0x040fe20000400000 */
[----:B------:R-:W-:Y:S01]  /*aa00*/  LOP3.LUT R126, R129, 0xffff0000, RZ, 0xc0, !PT ;  /* 0xffff0000817e7812 */ /* 0x000fe200078ec0ff */
[----:B------:R1:W-:Y:S01]  /*aa10*/  STS.128 [R181+0xc400], R8 ;  /* 0x00c40008b5007388 */ /* 0x0003e20000000c00 */
[----:B------:R-:W-:Y:S01]  /*aa20*/  FFMA R18, R81, R99, R18 ;  /* 0x0000006351127223 */ /* 0x000fe20000000012 */
[----:B------:R-:W-:Y:S01]  /*aa30*/  F2FP.BF16.F32.PACK_AB R16, R17, R16 ;  /* 0x000000101110723e */ /* 0x000fe200000010ff */
[C---:B------:R-:W-:Y:S01]  /*aa40*/  FFMA R23, R81.reuse, R102, R23 ;  /* 0x0000006651177223 */ /* 0x040fe20000000017 */
[----:B------:R-:W-:Y:S01]  /*aa50*/  FFMA R20, R81, R101, R20 ;  /* 0x0000006551147223 */ /* 0x000fe20000000014 */
[----:B------:R-:W-:Y:S01]  /*aa60*/  FMUL R21, R78, R25 ;  /* 0x000000194e157220 */ /* 0x000fe20000400000 */
[----:B------:R-:W-:Y:S01]  /*aa70*/  SHF.L.U32 R125, R130, 0x10, RZ ;  /* 0x00000010827d7819 */ /* 0x000fe200000006ff */
[C---:B------:R-:W-:Y:S01]  /*aa80*/  FMUL R22, R78.reuse, R26 ;  /* 0x0000001a4e167220 */ /* 0x040fe20000400000 */
[----:B------:R-:W-:Y:S01]  /*aa90*/  F2FP.BF16.F32.PACK_AB R17, R23, R18 ;  /* 0x000000121711723e */ /* 0x000fe200000010ff */
[C---:B------:R-:W-:Y:S01]  /*aaa0*/  FFMA R21, R81.reuse, R104, R21 ;  /* 0x0000006851157223 */ /* 0x040fe20000000015 */
[----:B------:R-:W-:Y:S01]  /*aab0*/  FMUL R27, R78, R27 ;  /* 0x0000001b4e1b7220 */ /* 0x000fe20000400000 */
[----:B------:R-:W-:Y:S01]  /*aac0*/  FFMA R22, R81, R103, R22 ;  /* 0x0000006751167223 */ /* 0x000fe20000000016 */
[----:B------:R-:W-:Y:S01]  /*aad0*/  LOP3.LUT R128, R130, 0xffff0000, RZ, 0xc0, !PT ;  /* 0xffff000082807812 */ /* 0x000fe200078ec0ff */
[C---:B------:R-:W-:Y:S01]  /*aae0*/  FMUL R24, R78.reuse, R28 ;  /* 0x0000001c4e187220 */ /* 0x040fe20000400000 */
[----:B------:R-:W-:Y:S01]  /*aaf0*/  F2FP.BF16.F32.PACK_AB R18, R21, R20 ;  /* 0x000000141512723e */ /* 0x000fe200000010ff */
[C---:B------:R-:W-:Y:S01]  /*ab00*/  FFMA R27, R81.reuse, R106, R27 ;  /* 0x0000006a511b7223 */ /* 0x040fe2000000001b */
[C---:B------:R-:W-:Y:S01]  /*ab10*/  FMUL R25, R78.reuse, R29 ;  /* 0x0000001d4e197220 */ /* 0x040fe20000400000 */
[----:B------:R-:W-:Y:S01]  /*ab20*/  FFMA R24, R81, R105, R24 ;  /* 0x0000006951187223 */ /* 0x000fe20000000018 */
[----:B------:R-:W-:Y:S01]  /*ab30*/  SHF.L.U32 R127, R131, 0x10, RZ ;  /* 0x00000010837f7819 */ /* 0x000fe200000006ff */
[C---:B------:R-:W-:Y:S01]  /*ab40*/  FMUL R26, R78.reuse, R30 ;  /* 0x0000001e4e1a7220 */ /* 0x040fe20000400000 */
[----:B------:R-:W-:Y:S01]  /*ab50*/  F2FP.BF16.F32.PACK_AB R19, R27, R22 ;  /* 0x000000161b13723e */ /* 0x000fe200000010ff */
[C---:B------:R-:W-:Y:S01]  /*ab60*/  FFMA R25, R81.reuse, R108, R25 ;  /* 0x0000006c51197223 */ /* 0x040fe20000000019 */
[C---:B------:R-:W-:Y:S01]  /*ab70*/  FMUL R31, R78.reuse, R31 ;  /* 0x0000001f4e1f7220 */ /* 0x040fe20000400000 */
[----:B------:R-:W-:Y:S01]  /*ab80*/  FFMA R26, R81, R107, R26 ;  /* 0x0000006b511a7223 */ /* 0x000fe2000000001a */
[----:B------:R-:W-:Y:S01]  /*ab90*/  LOP3.LUT R130, R131, 0xffff0000, RZ, 0xc0, !PT ;  /* 0xffff000083827812 */ /* 0x000fe200078ec0ff */
[----:B------:R1:W-:Y:S01]  /*aba0*/  STS.128 [R180+0xc400], R16 ;  /* 0x00c40010b4007388 */ /* 0x0003e20000000c00 */
[----:B------:R-:W-:Y:S01]  /*abb0*/  F2FP.BF16.F32.PACK_AB R24, R25, R24 ;  /* 0x000000181918723e */ /* 0x000fe200000010ff */
[C---:B------:R-:W-:Y:S01]  /*abc0*/  FFMA R31, R81.reuse, R110, R31 ;  /* 0x0000006e511f7223 */ /* 0x040fe2000000001f */
[C---:B------:R-:W-:Y:S01]  /*abd0*/  FMUL R28, R78.reuse, R32 ;  /* 0x000000204e1c7220 */ /* 0x040fe20000400000 */
[C---:B------:R-:W-:Y:S01]  /*abe0*/  FMUL R29, R78.reuse, R33 ;  /* 0x000000214e1d7220 */ /* 0x040fe20000400000 */
[----:B------:R-:W-:Y:S01]  /*abf0*/  FMUL R30, R78, R34 ;  /* 0x000000224e1e7220 */ /* 0x000fe20000400000 */
[----:B------:R-:W-:Y:S01]  /*ac00*/  SHF.L.U32 R129, R136, 0x10, RZ ;  /* 0x0000001088817819 */ /* 0x000fe200000006ff */
[----:B------:R-:W-:Y:S01]  /*ac10*/  FFMA R28, R81, R109, R28 ;  /* 0x0000006d511c7223 */ /* 0x000fe2000000001c */
[----:B------:R-:W-:Y:S01]  /*ac20*/  F2FP.BF16.F32.PACK_AB R25, R31, R26 ;  /* 0x0000001a1f19723e */ /* 0x000fe200000010ff */
[C---:B------:R-:W-:Y:S01]  /*ac30*/  FFMA R29, R81.reuse, R112, R29 ;  /* 0x00000070511d7223 */ /* 0x040fe2000000001d */
[----:B------:R-:W-:Y:S01]  /*ac40*/  FFMA R30, R81, R111, R30 ;  /* 0x0000006f511e7223 */ /* 0x000fe2000000001e */
[----:B------:R-:W-:Y:S01]  /*ac50*/  FMUL R35, R78, R35 ;  /* 0x000000234e237220 */ /* 0x000fe20000400000 */
        /* <DEDUP_REMOVED lines=34> */
[----:B------:R-:W-:Y:S01]  /*ae80*/  FFMA R41, R81, R124, R41 ;  /* 0x0000007c51297223 */ /* 0x000fe20000000029 */
[C---:B------:R-:W-:Y:S01]  /*ae90*/  FMUL R47, R78.reuse, R47 ;  /* 0x0000002f4e2f7220 */ /* 0x040fe20000400000 */
[C---:B------:R-:W-:Y:S01]  /*aea0*/  FMUL R44, R78.reuse, R48 ;  /* 0x000000304e2c7220 */ /* 0x040fe20000400000 */
[----:B------:R-:W-:Y:S01]  /*aeb0*/  FMUL R45, R78, R49 ;  /* 0x000000314e2d7220 */ /* 0x000fe20000400000 */
[----:B------:R1:W-:Y:S01]  /*aec0*/  STS.128 [R177+0xc400], R32 ;  /* 0x00c40020b1007388 */ /* 0x0003e20000000c00 */
[----:B------:R-:W-:Y:S01]  /*aed0*/  LOP3.LUT R138, R139, 0xffff0000, RZ, 0xc0, !PT ;  /* 0xffff00008b8a7812 */ /* 0x000fe200078ec0ff */
[----:B------:R-:W-:Y:S01]  /*aee0*/  FFMA R42, R81, R123, R42 ;  /* 0x0000007b512a7223 */ /* 0x000fe2000000002a */
[----:B------:R-:W-:Y:S01]  /*aef0*/  F2FP.BF16.F32.PACK_AB R40, R41, R40 ;  /* 0x000000282928723e */ /* 0x000fe200000010ff */
[C---:B------:R-:W-:Y:S01]  /*af00*/  FFMA R47, R81.reuse, R126, R47 ;  /* 0x0000007e512f7223 */ /* 0x040fe2000000002f */
[C---:B------:R-:W-:Y:S01]  /*af10*/  FFMA R44, R81.reuse, R125, R44 ;  /* 0x0000007d512c7223 */ /* 0x040fe2000000002c */
[----:B------:R-:W-:Y:S01]  /*af20*/  SHF.L.U32 R137, R144, 0x10, RZ ;  /* 0x0000001090897819 */ /* 0x000fe200000006ff */
[C---:B------:R-:W-:Y:S01]  /*af30*/  FFMA R45, R81.reuse, R128, R45 ;  /* 0x00000080512d7223 */ /* 0x040fe2000000002d */
[C---:B------:R-:W-:Y:S01]  /*af40*/  FMUL R46, R78.reuse, R50 ;  /* 0x000000324e2e7220 */ /* 0x040fe20000400000 */
[C---:B------:R-:W-:Y:S01]  /*af50*/  FMUL R51, R78.reuse, R51 ;  /* 0x000000334e337220 */ /* 0x040fe20000400000 */
[C---:B------:R-:W-:Y:S01]  /*af60*/  FMUL R48, R78.reuse, R52 ;  /* 0x000000344e307220 */ /* 0x040fe20000400000 */
[C---:B------:R-:W-:Y:S01]  /*af70*/  FMUL R49, R78.reuse, R53 ;  /* 0x000000354e317220 */ /* 0x040fe20000400000 */
[C---:B------:R-:W-:Y:S01]  /*af80*/  FFMA R46, R81.reuse, R127, R46 ;  /* 0x0000007f512e7223 */ /* 0x040fe2000000002e */
[C---:B------:R-:W-:Y:S01]  /*af90*/  FMUL R50, R78.reuse, R54 ;  /* 0x000000364e327220 */ /* 0x040fe20000400000 */
[C---:B------:R-:W-:Y:S01]  /*afa0*/  FFMA R51, R81.reuse, R130, R51 ;  /* 0x0000008251337223 */ /* 0x040fe20000000033 */
[C---:B------:R-:W-:Y:S01]  /*afb0*/  FMUL R55, R78.reuse, R55 ;  /* 0x000000374e377220 */ /* 0x040fe20000400000 */
[C---:B------:R-:W-:Y:S01]  /*afc0*/  FFMA R48, R81.reuse, R129, R48 ;  /* 0x0000008151307223 */ /* 0x040fe20000000030 */
[C---:B------:R-:W-:Y:S01]  /*afd0*/  FMUL R52, R78.reuse, R56 ;  /* 0x000000384e347220 */ /* 0x040fe20000400000 */
[C---:B------:R-:W-:Y:S01]  /*afe0*/  FFMA R49, R81.reuse, R132, R49 ;  /* 0x0000008451317223 */ /* 0x040fe20000000031 */
[C---:B------:R-:W-:Y:S01]  /*aff0*/  FMUL R53, R78.reuse, R57 ;  /* 0x000000394e357220 */ /* 0x040fe20000400000 */
[----:B------:R-:W-:Y:S01]  /*b000*/  FFMA R50, R81, R131, R50 ;  /* 0x0000008351327223 */ /* 0x000fe20000000032 */
[C---:B------:R-:W-:Y:S01]  /*b010*/  FMUL R54, R78.reuse, R58 ;  /* 0x0000003a4e367220 */ /* 0x040fe20000400000 */
[----:B------:R-:W-:Y:S01]  /*b020*/  F2FP.BF16.F32.PACK_AB R41, R47, R42 ;  /* 0x0000002a2f29723e */ /* 0x000fe200000010ff */
[----:B------:R-:W-:Y:S01]  /*b030*/  FFMA R55, R81, R134, R55 ;  /* 0x0000008651377223 */ /* 0x000fe20000000037 */
[C---:B------:R-:W-:Y:S01]  /*b040*/  FMUL R59, R78.reuse, R59 ;  /* 0x0000003b4e3b7220 */ /* 0x040fe20000400000 */
[----:B------:R-:W-:Y:S01]  /*b050*/  F2FP.BF16.F32.PACK_AB R42, R45, R44 ;  /* 0x0000002c2d2a723e */ /* 0x000fe200000010ff */
[----:B------:R-:W-:Y:S01]  /*b060*/  FFMA R52, R81, R133, R52 ;  /* 0x0000008551347223 */ /* 0x000fe20000000034 */
[----:B------:R-:W-:Y:S01]  /*b070*/  F2FP.BF16.F32.PACK_AB R43, R51, R46 ;  /* 0x0000002e332b723e */ /* 0x000fe200000010ff */
[----:B------:R-:W-:Y:S01]  /*b080*/  FMUL R56, R78, R60 ;  /* 0x0000003c4e387220 */ /* 0x000fe20000400000 */
[----:B------:R-:W-:Y:S01]  /*b090*/  LOP3.LUT R140, R144, 0xffff0000, RZ, 0xc0, !PT ;  /* 0xffff0000908c7812 */ /* 0x000fe200078ec0ff */
[----:B------:R-:W-:Y:S01]  /*b0a0*/  FFMA R53, R81, R136, R53 ;  /* 0x0000008851357223 */ /* 0x000fe20000000035 */
[----:B------:R-:W-:Y:S01]  /*b0b0*/  SHF.L.U32 R139, R145, 0x10, RZ ;  /* 0x00000010918b7819 */ /* 0x000fe200000006ff */
[----:B------:R1:W-:Y:S01]  /*b0c0*/  STS.128 [R176+0xc400], R40 ;  /* 0x00c40028b0007388 */ /* 0x0003e20000000c00 */
[C---:B------:R-:W-:Y:S01]  /*b0d0*/  FMUL R57, R78.reuse, R61 ;  /* 0x0000003d4e397220 */ /* 0x040fe20000400000 */
[----:B------:R-:W-:Y:S01]  /*b0e0*/  FFMA R54, R81, R135, R54 ;  /* 0x0000008751367223 */ /* 0x000fe20000000036 */
[----:B------:R-:W-:Y:S01]  /*b0f0*/  LOP3.LUT R142, R145, 0xffff0000, RZ, 0xc0, !PT ;  /* 0xffff0000918e7812 */ /* 0x000fe200078ec0ff */
[----:B------:R-:W-:Y:S01]  /*b100*/  FMUL R58, R78, R62 ;  /* 0x0000003e4e3a7220 */ /* 0x000fe20000400000 */
[C---:B------:R-:W-:Y:S01]  /*b110*/  FFMA R59, R81.reuse, R138, R59 ;  /* 0x0000008a513b7223 */ /* 0x040fe2000000003b */
[----:B------:R-:W-:Y:S01]  /*b120*/  SHF.L.U32 R141, R146, 0x10, RZ ;  /* 0x00000010928d7819 */ /* 0x000fe200000006ff */
[----:B------:R-:W-:Y:S01]  /*b130*/  FMUL R63, R78, R63 ;  /* 0x0000003f4e3f7220 */ /* 0x000fe20000400000 */
        /* <DEDUP_REMOVED lines=9> */
[C---:B------:R-:W-:Y:S01]  /*b1d0*/  FMUL R62, R78.reuse, R66 ;  /* 0x000000424e3e7220 */ /* 0x040fe20000400000 */
[----:B------:R-:W-:Y:S01]  /*b1e0*/  F2FP.BF16.F32.PACK_AB R49, R55, R50 ;  /* 0x000000323731723e */ /* 0x000fe200000010ff */
[----:B------:R-:W-:Y:S01]  /*b1f0*/  FFMA R63, R81, R142, R63 ;  /* 0x0000008e513f7223 */ /* 0x000fe2000000003f */
[----:B------:R-:W-:Y:S01]  /*b200*/  FMUL R67, R78, R67 ;  /* 0x000000434e437220 */ /* 0x000fe20000400000 */
[----:B------:R-:W-:Y:S01]  /*b210*/  F2FP.BF16.F32.PACK_AB R50, R53, R52 ;  /* 0x000000343532723e */ /* 0x000fe200000010ff */
[----:B------:R-:W-:Y:S01]  /*b220*/  FFMA R60, R81, R141, R60 ;  /* 0x0000008d513c7223 */ /* 0x000fe2000000003c */
[----:B------:R-:W-:Y:S01]  /*b230*/  F2FP.BF16.F32.PACK_AB R51, R59, R54 ;  /* 0x000000363b33723e */ /* 0x000fe200000010ff */
[C---:B------:R-:W-:Y:S01]  /*b240*/  FFMA R61, R81.reuse, R144, R61 ;  /* 0x00000090513d7223 */ /* 0x040fe2000000003d */
[C---:B------:R-:W-:Y:S01]  /*b250*/  FFMA R62, R81.reuse, R143, R62 ;  /* 0x0000008f513e7223 */ /* 0x040fe2000000003e */
[----:B------:R-:W-:Y:S01]  /*b260*/  FFMA R67, R81, R146, R67 ;  /* 0x0000009251437223 */ /* 0x000fe20000000043 */
[----:B------:R-:W-:Y:S01]  /*b270*/  F2FP.BF16.F32.PACK_AB R56, R57, R56 ;  /* 0x000000383938723e */ /* 0x000fe200000010ff */
[----:B------:R1:W-:Y:S01]  /*b280*/  STS.128 [R175+0xc400], R48 ;  /* 0x00c40030af007388 */ /* 0x0003e20000000c00 */
[----:B------:R-:W-:Y:S02]  /*b290*/  F2FP.BF16.F32.PACK_AB R57, R63, R58 ;  /* 0x0000003a3f39723e */ /* 0x000fe400000010ff */
        /* <DEDUP_REMOVED lines=20> */
.L_x_147:
[----:B------:R-:W-:Y:S05]  /*b3e0*/  BSYNC.RECONVERGENT B0 ;  /* 0x0000000000007941 */ /* 0x000fea0003800200 */
.L_x_146:
[----:B------:R-:W-:Y:S01]  /*b3f0*/  BAR.SYNC.DEFER_BLOCKING 0x1, 0x80 ;  /* 0x0042000000007b1d */ /* 0x000fe20000010000 */
[----:B------:R-:W-:Y:S01]  /*b400*/  UISETP.NE.AND UP0, UPT, UR49, -0x4, UPT ;  /* 0xfffffffc3100788c */ /* 0x000fe2000bf05270 */
[----:B------:R-:W-:Y:S08]  /*b410*/  IADD3 R76, PT, PT, R76, 0x1, RZ ;  /* 0x000000014c4c7810 */ /* 0x000ff00007ffe0ff */
[----:B------:R-:W-:Y:S05]  /*b420*/  BRA.U !UP0, `(.L_x_148) ;  /* 0x0000000108287547 */ /* 0x000fea000b800000 */
[----:B------:R-:W-:Y:S01]  /*b430*/  ISETP.NE.AND P0, PT, R179, RZ, PT ;  /* 0x000000ffb300720c */ /* 0x000fe20003f05270 */
[----:B------:R-:W-:Y:S01]  /*b440*/  IMAD.U32 R3, RZ, RZ, UR51 ;  /* 0x00000033ff037e24 */ /* 0x000fe2000f8e00ff */
[----:B------:R-:W-:Y:S01]  /*b450*/  UIADD3 UR51, UPT, UPT, UR51, 0x1, URZ ;  /* 0x0000000133337890 */ /* 0x000fe2000fffe0ff */
[----:B------:R-:W-:Y:S03]  /*b460*/  IMAD.U32 R0, RZ, RZ, UR37 ;  /* 0x00000025ff007e24 */ /* 0x000fe6000f8e00ff */
[----:B------:R-:W-:Y:S04]  /*b470*/  UISETP.NE.AND UP0, UPT, UR51, 0x4, UPT ;  /* 0x000000043300788c */ /* 0x000fe8000bf05270 */
[----:B------:R-:W-:Y:S03]  /*b480*/  USEL UR51, UR51, URZ, UP0 ;  /* 0x000000ff33337287 */ /* 0x000fe60008000000 */
[----:B------:R-:W-:Y:S05]  /*b490*/  @P0 LEA R3, R3, UR48, 0x3 ;  /* 0x0000003003030c11 */ /* 0x000fea000f8e18ff */
[----:B------:R-:W-:Y:S05]  /*b4a0*/  @P0 VIADD R3, R3, 0xc0 ;  /* 0x000000c003030836 */ /* 0x000fea0000000000 */
[----:B------:R-:W-:Y:S04]  /*b4b0*/  @P0 PRMT R0, R0, 0x654, R3 ;  /* 0x0000065400000816 */ /* 0x000fe80000000003 */
[----:B------:R2:W-:Y:S03]  /*b4c0*/  @P0 SYNCS.ARRIVE.TRANS64.RED.A1T0 RZ, [R0+URZ], RZ ;  /* 0x000000ff00ff09a7 */ /* 0x0005e600081004ff */
.L_x_148:
[----:B------:R-:W-:Y:S01]  /*b4d0*/  ISETP.NE.AND P2, PT, R171, RZ, PT ;  /* 0x000000ffab00720c */ /* 0x000fe20003f45270 */
[----:B------:R-:W-:Y:S01]  /*b4e0*/  UIADD3 UR49, UPT, UPT, UR49, 0x4, URZ ;  /* 0x0000000431317890 */ /* 0x000fe2000fffe0ff */
[----:B------:R-:W-:Y:S01]  /*b4f0*/  ISETP.NE.AND P0, PT, R173, 0x2, PT ;  /* 0x00000002ad00780c */ /* 0x000fe20003f05270 */
[----:B------:R-:W-:Y:S01]  /*b500*/  IMAD.IADD R20, R75, 0x1, R154 ;  /* 0x000000014b147824 */ /* 0x000fe200078e029a */
[----:B------:R-:W-:Y:S01]  /*b510*/  ISETP.NE.AND P1, PT, R76, 0x2, PT ;  /* 0x000000024c00780c */ /* 0x000fe20003f25270 */
[----:B------:R-:W-:Y:S01]  /*b520*/  IMAD.IADD R21, R77, 0x1, R156 ;  /* 0x000000014d157824 */ /* 0x000fe200078e029c */
[----:B--2---:R-:W-:Y:S02]  /*b530*/  SEL R0, RZ, 0x1, P0 ;  /* 0x00000001ff007807 */ /* 0x004fe40000000000 */
[----:B------:R-:W-:Y:S02]  /*b540*/  SEL R3, RZ, 0x1, P1 ;  /* 0x00000001ff037807 */ /* 0x000fe40000800000 */
[----:B------:R-:W-:Y:S02]  /*b550*/  LOP3.LUT R165, R165, R0, RZ, 0x3c, !PT ;  /* 0x00000000a5a57212 */ /* 0x000fe400078e3cff */
[----:B------:R-:W-:Y:S02]  /*b560*/  LOP3.LUT R166, R166, R3, RZ, 0x3c, !PT ;  /* 0x00000003a6a67212 */ /* 0x000fe400078e3cff */
[----:B------:R-:W-:Y:S02]  /*b570*/  @P2 R2UR UR36, R164 ;  /* 0x00000000a42422ca */ /* 0x000fe400000e0000 */
[----:B------:R-:W-:Y:S02]  /*b580*/  SEL R173, R173, RZ, P0 ;  /* 0x000000ffadad7207 */ /* 0x000fe40000000000 */
[----:B------:R-:W-:Y:S01]  /*b590*/  SEL R76, R76, RZ, P1 ;  /* 0x000000ff4c4c7207 */ /* 0x000fe20000800000 */
[----:B------:R-:W-:Y:S10]  /*b5a0*/  @P2 BRA `(.L_x_149) ;  /* 0xffffffa000282947 */ /* 0x000ff4000383ffff */
[----:B------:R-:W-:-:S09]  /*b5b0*/  UISETP.NE.AND UP0, UPT, UR50, URZ, UPT ;  /* 0x000000ff3200728c */ /* 0x000fd2000bf05270 */
[----:B------:R-:W-:Y:S05]  /*b5c0*/  BRA.U !UP0, `(.L_x_150) ;  /* 0x0000000108487547 */ /* 0x000fea000b800000 */
[----:B------:R-:W2:Y:S02]  /*b5d0*/  LDCU.64 UR4, c[0x0][0x890] ;  /* 0x00011200ff0477ac */ /* 0x000ea40008000a00 */
[----:B--2---:R-:W-:-:S04]  /*b5e0*/  UISETP.NE.U32.AND UP0, UPT, UR4, URZ, UPT ;  /* 0x000000ff0400728c */ /* 0x004fc8000bf05070 */
[----:B------:R-:W-:-:S09]  /*b5f0*/  UISETP.NE.AND.EX UP0, UPT, UR5, URZ, UPT, UP0 ;  /* 0x000000ff0500728c */ /* 0x000fd2000bf05300 */
[----:B------:R-:W-:Y:S05]  /*b600*/  BRA.U UP0, `(.L_x_151) ;  /* 0x00000001000c7547 */ /* 0x000fea000b800000 */
[----:B------:R-:W-:-:S13]  /*b610*/  FSETP.NEU.AND P0, PT, R81, RZ, PT ;  /* 0x000000ff5100720b */ /* 0x000fda0003f0d000 */
[----:B------:R-:W-:Y:S05]  /*b620*/  @!P0 EXIT ;  /* 0x000000000000894d */ /* 0x000fea0003800000 */
[----:B------:R-:W-:Y:S05]  /*b630*/  BRA `(.L_x_150) ;  /* 0x00000000002c7947 */ /* 0x000fea0003800000 */
.L_x_151:
[----:B------:R-:W-:Y:S01]  /*b640*/  ISETP.NE.AND P0, PT, R172, RZ, PT ;  /* 0x000000ffac00720c */ /* 0x000fe20003f05270 */
[----:B------:R-:W-:-:S12]  /*b650*/  BSSY.RECONVERGENT B0, `(.L_x_150) ;  /* 0x0000009000007945 */ /* 0x000fd80003800200 */
[----:B------:R-:W-:Y:S05]  /*b660*/  @P0 BRA `(.L_x_152) ;  /* 0x0000000000140947 */ /* 0x000fea0003800000 */
[----:B------:R-:W2:Y:S02]  /*b670*/  LDCU.64 UR4, c[0x0][0x888] ;  /* 0x00011100ff0477ac */ /* 0x000ea40008000a00 */
[----:B--2---:R-:W-:-:S04]  /*b680*/  ISETP.NE.U32.AND P0, PT, RZ, UR4, PT ;  /* 0x00000004ff007c0c */ /* 0x004fc8000bf05070 */
[----:B------:R-:W-:-:S13]  /*b690*/  ISETP.NE.AND.EX P0, PT, RZ, UR5, PT, P0 ;  /* 0x00000005ff007c0c */ /* 0x000fda000bf05300 */
[----:B------:R-:W-:Y:S05]  /*b6a0*/  @!P0 EXIT ;  /* 0x000000000000894d */ /* 0x000fea0003800000 */
[----:B------:R-:W-:Y:S05]  /*b6b0*/  BRA `(.L_x_153) ;  /* 0x0000000000087947 */ /* 0x000fea0003800000 */
.L_x_152:
[----:B------:R-:W-:-:S13]  /*b6c0*/  FSETP.NEU.AND P0, PT, R81, RZ, PT ;  /* 0x000000ff5100720b */ /* 0x000fda0003f0d000 */
[----:B------:R-:W-:Y:S05]  /*b6d0*/  @!P0 EXIT ;  /* 0x000000000000894d */ /* 0x000fea0003800000 */
.L_x_153:
[----:B------:R-:W-:Y:S05]  /*b6e0*/  BSYNC.RECONVERGENT B0 ;  /* 0x0000000000007941 */ /* 0x000fea0003800200 */
.L_x_150:
[----:B------:R-:W-:Y:S01]  /*b6f0*/  ULEA UR4, UR51, UR48, 0x3 ;  /* 0x0000003033047291 */ /* 0x000fe2000f8e18ff */
[----:B------:R-:W-:-:S04]  /*b700*/  DEPBAR.LE SB0, 0x0 ;  /* 0x000080000000791a */ /* 0x000fc80000000000 */
[----:B------:R-:W-:-:S04]  /*b710*/  UIADD3 UR4, UPT, UPT, UR4, 0xc0, URZ ;  /* 0x000000c004047890 */ /* 0x000fc8000fffe0ff */
[----:B------:R-:W-:-:S09]  /*b720*/  UPRMT UR4, UR37, 0x654, UR4 ;  /* 0x0000065425047896 */ /* 0x000fd20008000004 */
[----:B------:R-:W-:Y:S01]  /*b730*/  SYNCS.ARRIVE.TRANS64.RED.A1T0 RZ, [UR4], RZ ;  /* 0x000000ffffff79a7 */ /* 0x000fe20008100404 */
[----:B------:R-:W-:Y:S05]  /*b740*/  EXIT ;  /* 0x000000000000794d */ /* 0x000fea0003800000 */
.L_x_25:
[----:B--2---:R2:W4:Y:S02]  /*b750*/  SYNCS.PHASECHK.TRANS64.TRYWAIT P0, [R3+URZ+0x140], R2 ;  /* 0x00014002030075a7 */ /* 0x00452400080011ff */
[----:B----4-:R-:W-:Y:S05]  /*b760*/  @!P0 NANOSLEEP.SYNCS 0x989680 ;  /* 0x009896800000895d */ /* 0x010fea0003900000 */
[----:B------:R-:W4:Y:S02]  /*b770*/  @!P0 SYNCS.PHASECHK.TRANS64 P0, [R3+URZ+0x140], R2 ;  /* 0x00014002030085a7 */ /* 0x000f2400080010ff */
[----:B----4-:R-:W-:Y:S05]  /*b780*/  @!P0 BRA `(.L_x_25) ;  /* 0xfffffffc00f08947 */ /* 0x010fea000383ffff */
[----:B------:R-:W-:Y:S05]  /*b790*/  BRA `(.L_x_154) ;  /* 0xffffff6000487947 */ /* 0x000fea000383ffff */
.L_x_28:
[----:B-1----:R-:W-:-:S07]  /*b7a0*/  MOV R2, UR33 ;  /* 0x0000002100027c02 */ /* 0x002fce0008000f00 */
.L_x_155:
[----:B-1----:R1:W2:Y:S02]  /*b7b0*/  SYNCS.PHASECHK.TRANS64.TRYWAIT P0, [R2+URZ+0x50], R5 ;  /* 0x00005005020075a7 */ /* 0x0022a400080011ff */
[----:B--2---:R-:W-:Y:S05]  /*b7c0*/  @!P0 NANOSLEEP.SYNCS 0x989680 ;  /* 0x009896800000895d */ /* 0x004fea0003900000 */
[----:B------:R-:W2:Y:S02]  /*b7d0*/  @!P0 SYNCS.PHASECHK.TRANS64 P0, [R2+URZ+0x50], R5 ;  /* 0x00005005020085a7 */ /* 0x000ea400080010ff */
[----:B--2---:R-:W-:Y:S05]  /*b7e0*/  @!P0 BRA `(.L_x_155) ;  /* 0xfffffffc00f08947 */ /* 0x004fea000383ffff */
[----:B------:R-:W-:Y:S05]  /*b7f0*/  BRA `(.L_x_27) ;  /* 0xffffff6000ac7947 */ /* 0x000fea000383ffff */
.L_x_35:
[----:B-1----:R-:W-:-:S07]  /*b800*/  MOV R2, UR17 ;  /* 0x0000001100027c02 */ /* 0x002fce0008000f00 */
.L_x_156:
[----:B-1----:R1:W2:Y:S02]  /*b810*/  SYNCS.PHASECHK.TRANS64.TRYWAIT P0, [R2+URZ+0x50], R5 ;  /* 0x00005005020075a7 */ /* 0x0022a400080011ff */
[----:B--2---:R-:W-:Y:S05]  /*b820*/  @!P0 NANOSLEEP.SYNCS 0x989680 ;  /* 0x009896800000895d */ /* 0x004fea0003900000 */
[----:B------:R-:W2:Y:S02]  /*b830*/  @!P0 SYNCS.PHASECHK.TRANS64 P0, [R2+URZ+0x50], R5 ;  /* 0x00005005020085a7 */ /* 0x000ea400080010ff */
[----:B--2---:R-:W-:Y:S05]  /*b840*/  @!P0 BRA `(.L_x_156) ;  /* 0xfffffffc00f08947 */ /* 0x004fea000383ffff */
[----:B------:R-:W-:Y:S05]  /*b850*/  BRA `(.L_x_34) ;  /* 0xffffff6400647947 */ /* 0x000fea000383ffff */
.L_x_40:
[----:B-1----:R1:W2:Y:S02]  /*b860*/  SYNCS.PHASECHK.TRANS64.TRYWAIT P0, [R2+URZ+0xf0], R3 ;  /* 0x0000f003020075a7 */ /* 0x0022a400080011ff */
[----:B--2---:R-:W-:Y:S05]  /*b870*/  @!P0 NANOSLEEP.SYNCS 0x989680 ;  /* 0x009896800000895d */ /* 0x004fea0003900000 */
[----:B------:R-:W2:Y:S02]  /*b880*/  @!P0 SYNCS.PHASECHK.TRANS64 P0, [R2+URZ+0xf0], R3 ;  /* 0x0000f003020085a7 */ /* 0x000ea400080010ff */
[----:B--2---:R-:W-:Y:S05]  /*b890*/  @!P0 BRA `(.L_x_40) ;  /* 0xfffffffc00f08947 */ /* 0x004fea000383ffff */
[----:B------:R-:W-:Y:S05]  /*b8a0*/  BRA `(.L_x_157) ;  /* 0xffffff6800047947 */ /* 0x000fea000383ffff */
.L_x_44:
[----:B---3--:R-:W-:-:S07]  /*b8b0*/  MOV R0, UR4 ;  /* 0x0000000400007c02 */ /* 0x008fce0008000f00 */
.L_x_158:
[----:B-1----:R1:W2:Y:S02]  /*b8c0*/  SYNCS.PHASECHK.TRANS64.TRYWAIT P0, [R0+URZ], R3 ;  /* 0x00000003000075a7 */ /* 0x0022a400080011ff */
[----:B--2---:R-:W-:Y:S05]  /*b8d0*/  @!P0 NANOSLEEP.SYNCS 0x989680 ;  /* 0x009896800000895d */ /* 0x004fea0003900000 */
[----:B------:R-:W2:Y:S02]  /*b8e0*/  @!P0 SYNCS.PHASECHK.TRANS64 P0, [R0+URZ], R3 ;  /* 0x00000003000085a7 */ /* 0x000ea400080010ff */
[----:B--2---:R-:W-:Y:S05]  /*b8f0*/  @!P0 BRA `(.L_x_158) ;  /* 0xfffffffc00f08947 */ /* 0x004fea000383ffff */
[----:B------:R-:W-:Y:S05]  /*b900*/  BRA `(.L_x_159) ;  /* 0xffffff6c00747947 */ /* 0x000fea000383ffff */
.L_x_45:
[----:B---3--:R-:W-:-:S07]  /*b910*/  MOV R0, UR4 ;  /* 0x0000000400007c02 */ /* 0x008fce0008000f00 */
.L_x_160:
[----:B-1----:R1:W2:Y:S02]  /*b920*/  SYNCS.PHASECHK.TRANS64.TRYWAIT P0, [R0+URZ], R3 ;  /* 0x00000003000075a7 */ /* 0x0022a400080011ff */
[----:B--2---:R-:W-:Y:S05]  /*b930*/  @!P0 NANOSLEEP.SYNCS 0x989680 ;  /* 0x009896800000895d */ /* 0x004fea0003900000 */
[----:B------:R-:W2:Y:S02]  /*b940*/  @!P0 SYNCS.PHASECHK.TRANS64 P0, [R0+URZ], R3 ;  /* 0x00000003000085a7 */ /* 0x000ea400080010ff */
[----:B--2---:R-:W-:Y:S05]  /*b950*/  @!P0 BRA `(.L_x_160) ;  /* 0xfffffffc00f08947 */ /* 0x004fea000383ffff */
[----:B------:R-:W-:Y:S05]  /*b960*/  BRA `(.L_x_161) ;  /* 0xffffff6c00807947 */ /* 0x000fea000383ffff */
.L_x_46:
[----:B---3--:R-:W-:-:S07]  /*b970*/  MOV R0, UR4 ;  /* 0x0000000400007c02 */ /* 0x008fce0008000f00 */
.L_x_162:
[----:B-1----:R1:W2:Y:S02]  /*b980*/  SYNCS.PHASECHK.TRANS64.TRYWAIT P0, [R0+URZ], R3 ;  /* 0x00000003000075a7 */ /* 0x0022a400080011ff */
[----:B--2---:R-:W-:Y:S05]  /*b990*/  @!P0 NANOSLEEP.SYNCS 0x989680 ;  /* 0x009896800000895d */ /* 0x004fea0003900000 */
[----:B------:R-:W2:Y:S02]  /*b9a0*/  @!P0 SYNCS.PHASECHK.TRANS64 P0, [R0+URZ], R3 ;  /* 0x00000003000085a7 */ /* 0x000ea400080010ff */
[----:B--2---:R-:W-:Y:S05]  /*b9b0*/  @!P0 BRA `(.L_x_162) ;  /* 0xfffffffc00f08947 */ /* 0x004fea000383ffff */
[----:B------:R-:W-:Y:S05]  /*b9c0*/  BRA `(.L_x_163) ;  /* 0xffffff6c008c7947 */ /* 0x000fea000383ffff */
.L_x_47:
[----:B---3--:R-:W-:-:S07]  /*b9d0*/  MOV R0, UR4 ;  /* 0x0000000400007c02 */ /* 0x008fce0008000f00 */
.L_x_164:
[----:B-1----:R1:W2:Y:S02]  /*b9e0*/  SYNCS.PHASECHK.TRANS64.TRYWAIT P0, [R0+URZ], R3 ;  /* 0x00000003000075a7 */ /* 0x0022a400080011ff */
[----:B--2---:R-:W-:Y:S05]  /*b9f0*/  @!P0 NANOSLEEP.SYNCS 0x989680 ;  /* 0x009896800000895d */ /* 0x004fea0003900000 */
[----:B------:R-:W2:Y:S02]  /*ba00*/  @!P0 SYNCS.PHASECHK.TRANS64 P0, [R0+URZ], R3 ;  /* 0x00000003000085a7 */ /* 0x000ea400080010ff */
[----:B--2---:R-:W-:Y:S05]  /*ba10*/  @!P0 BRA `(.L_x_164) ;  /* 0xfffffffc00f08947 */ /* 0x004fea000383ffff */
[----:B------:R-:W-:Y:S05]  /*ba20*/  BRA `(.L_x_165) ;  /* 0xffffff6c00987947 */ /* 0x000fea000383ffff */
.L_x_48:
[----:B---3--:R-:W-:-:S07]  /*ba30*/  MOV R0, UR4 ;  /* 0x0000000400007c02 */ /* 0x008fce0008000f00 */
.L_x_166:
[----:B-1----:R1:W2:Y:S02]  /*ba40*/  SYNCS.PHASECHK.TRANS64.TRYWAIT P0, [R0+URZ], R3 ;  /* 0x00000003000075a7 */ /* 0x0022a400080011ff */
[----:B--2---:R-:W-:Y:S05]  /*ba50*/  @!P0 NANOSLEEP.SYNCS 0x989680 ;  /* 0x009896800000895d */ /* 0x004fea0003900000 */
[----:B------:R-:W2:Y:S02]  /*ba60*/  @!P0 SYNCS.PHASECHK.TRANS64 P0, [R0+URZ], R3 ;  /* 0x00000003000085a7 */ /* 0x000ea400080010ff */
[----:B--2---:R-:W-:Y:S05]  /*ba70*/  @!P0 BRA `(.L_x_166) ;  /* 0xfffffffc00f08947 */ /* 0x004fea000383ffff */
[----:B------:R-:W-:Y:S05]  /*ba80*/  BRA `(.L_x_167) ;  /* 0xffffff6c00a47947 */ /* 0x000fea000383ffff */
.L_x_49:
[----:B---3--:R-:W-:-:S07]  /*ba90*/  MOV R0, UR4 ;  /* 0x0000000400007c02 */ /* 0x008fce0008000f00 */
.L_x_168:
[----:B-1----:R1:W2:Y:S02]  /*baa0*/  SYNCS.PHASECHK.TRANS64.TRYWAIT P0, [R0+URZ], R3 ;  /* 0x00000003000075a7 */ /* 0x0022a400080011ff */
[----:B--2---:R-:W-:Y:S05]  /*bab0*/  @!P0 NANOSLEEP.SYNCS 0x989680 ;  /* 0x009896800000895d */ /* 0x004fea0003900000 */
[----:B------:R-:W2:Y:S02]  /*bac0*/  @!P0 SYNCS.PHASECHK.TRANS64 P0, [R0+URZ], R3 ;  /* 0x00000003000085a7 */ /* 0x000ea400080010ff */
[----:B--2---:R-:W-:Y:S05]  /*bad0*/  @!P0 BRA `(.L_x_168) ;  /* 0xfffffffc00f08947 */ /* 0x004fea000383ffff */
[----:B------:R-:W-:Y:S05]  /*bae0*/  BRA `(.L_x_169) ;  /* 0xffffff6c00b07947 */ /* 0x000fea000383ffff */
.L_x_50:
[----:B---3--:R-:W-:-:S07]  /*baf0*/  MOV R0, UR4 ;  /* 0x0000000400007c02 */ /* 0x008fce0008000f00 */
.L_x_170:
[----:B-1----:R1:W2:Y:S02]  /*bb00*/  SYNCS.PHASECHK.TRANS64.TRYWAIT P0, [R0+URZ], R3 ;  /* 0x00000003000075a7 */ /* 0x0022a400080011ff */
[----:B--2---:R-:W-:Y:S05]  /*bb10*/  @!P0 NANOSLEEP.SYNCS 0x989680 ;  /* 0x009896800000895d */ /* 0x004fea0003900000 */
[----:B------:R-:W2:Y:S02]  /*bb20*/  @!P0 SYNCS.PHASECHK.TRANS64 P0, [R0+URZ], R3 ;  /* 0x00000003000085a7 */ /* 0x000ea400080010ff */
[----:B--2---:R-:W-:Y:S05]  /*bb30*/  @!P0 BRA `(.L_x_170) ;  /* 0xfffffffc00f08947 */ /* 0x004fea000383ffff */
[----:B------:R-:W-:Y:S05]  /*bb40*/  BRA `(.L_x_171) ;  /* 0xffffff6c00bc7947 */ /* 0x000fea000383ffff */
.L_x_51:
[----:B---3--:R-:W-:-:S07]  /*bb50*/  MOV R0, UR4 ;  /* 0x0000000400007c02 */ /* 0x008fce0008000f00 */
.L_x_172:
[----:B-1----:R1:W2:Y:S02]  /*bb60*/  SYNCS.PHASECHK.TRANS64.TRYWAIT P0, [R0+URZ], R3 ;  /* 0x00000003000075a7 */ /* 0x0022a400080011ff */
[----:B--2---:R-:W-:Y:S05]  /*bb70*/  @!P0 NANOSLEEP.SYNCS 0x989680 ;  /* 0x009896800000895d */ /* 0x004fea0003900000 */
[----:B------:R-:W2:Y:S02]  /*bb80*/  @!P0 SYNCS.PHASECHK.TRANS64 P0, [R0+URZ], R3 ;  /* 0x00000003000085a7 */ /* 0x000ea400080010ff */
[----:B--2---:R-:W-:Y:S05]  /*bb90*/  @!P0 BRA `(.L_x_172) ;  /* 0xfffffffc00f08947 */ /* 0x004fea000383ffff */
[----:B------:R-:W-:Y:S05]  /*bba0*/  BRA `(.L_x_173) ;  /* 0xffffff6c00c87947 */ /* 0x000fea000383ffff */
.L_x_52:
[----:B---3--:R-:W-:-:S07]  /*bbb0*/  MOV R0, UR4 ;  /* 0x0000000400007c02 */ /* 0x008fce0008000f00 */
.L_x_174:
[----:B-1----:R1:W2:Y:S02]  /*bbc0*/  SYNCS.PHASECHK.TRANS64.TRYWAIT P0, [R0+URZ], R3 ;  /* 0x00000003000075a7 */ /* 0x0022a400080011ff */
[----:B--2---:R-:W-:Y:S05]  /*bbd0*/  @!P0 NANOSLEEP.SYNCS 0x989680 ;  /* 0x009896800000895d */ /* 0x004fea0003900000 */
[----:B------:R-:W2:Y:S02]  /*bbe0*/  @!P0 SYNCS.PHASECHK.TRANS64 P0, [R0+URZ], R3 ;  /* 0x00000003000085a7 */ /* 0x000ea400080010ff */
[----:B--2---:R-:W-:Y:S05]  /*bbf0*/  @!P0 BRA `(.L_x_174) ;  /* 0xfffffffc00f08947 */ /* 0x004fea000383ffff */
[----:B------:R-:W-:Y:S05]  /*bc00*/  BRA `(.L_x_175) ;  /* 0xffffff6c00d47947 */ /* 0x000fea000383ffff */
.L_x_55:
[----:B-1----:R1:W2:Y:S02]  /*bc10*/  SYNCS.PHASECHK.TRANS64.TRYWAIT P0, [R0+URZ+0x130], R5 ;  /* 0x00013005000075a7 */ /* 0x0022a400080011ff */
[----:B--2---:R-:W-:Y:S05]  /*bc20*/  @!P0 NANOSLEEP.SYNCS 0x989680 ;  /* 0x009896800000895d */ /* 0x004fea0003900000 */
[----:B------:R-:W2:Y:S02]  /*bc30*/  @!P0 SYNCS.PHASECHK.TRANS64 P0, [R0+URZ+0x130], R5 ;  /* 0x00013005000085a7 */ /* 0x000ea400080010ff */
[----:B--2---:R-:W-:Y:S05]  /*bc40*/  @!P0 BRA `(.L_x_55) ;  /* 0xfffffffc00f08947 */ /* 0x004fea000383ffff */
[----:B------:R-:W-:Y:S05]  /*bc50*/  BRA `(.L_x_176) ;  /* 0xffffff7000347947 */ /* 0x000fea000383ffff */
.L_x_56:
[----:B------:R-:W-:-:S07]  /*bc60*/  MOV R0, UR5 ;  /* 0x0000000500007c02 */ /* 0x000fce0008000f00 */
.L_x_177:
[----:B-1----:R1:W2:Y:S02]  /*bc70*/  SYNCS.PHASECHK.TRANS64.TRYWAIT P0, [R0+URZ+0x100], R7 ;  /* 0x00010007000075a7 */ /* 0x0022a400080011ff */
[----:B--2---:R-:W-:Y:S05]  /*bc80*/  @!P0 NANOSLEEP.SYNCS 0x989680 ;  /* 0x009896800000895d */ /* 0x004fea0003900000 */
[----:B------:R-:W2:Y:S02]  /*bc90*/  @!P0 SYNCS.PHASECHK.TRANS64 P0, [R0+URZ+0x100], R7 ;  /* 0x00010007000085a7 */ /* 0x000ea400080010ff */
[----:B--2---:R-:W-:Y:S05]  /*bca0*/  @!P0 BRA `(.L_x_177) ;  /* 0xfffffffc00f08947 */ /* 0x004fea000383ffff */
[----:B------:R-:W-:Y:S05]  /*bcb0*/  BRA `(.L_x_178) ;  /* 0xffffff7000447947 */ /* 0x000fea000383ffff */
.L_x_57:
[----:B-1----:R1:W2:Y:S02]  /*bcc0*/  SYNCS.PHASECHK.TRANS64.TRYWAIT P1, [R0+URZ+0xf0], R5 ;  /* 0x0000f005000075a7 */ /* 0x0022a400080211ff */
[----:B--2---:R-:W-:Y:S05]  /*bcd0*/  @!P1 NANOSLEEP.SYNCS 0x989680 ;  /* 0x009896800000995d */ /* 0x004fea0003900000 */
[----:B------:R-:W2:Y:S02]  /*bce0*/  @!P1 SYNCS.PHASECHK.TRANS64 P1, [R0+URZ+0xf0], R5 ;  /* 0x0000f005000095a7 */ /* 0x000ea400080210ff */
[----:B--2---:R-:W-:Y:S05]  /*bcf0*/  @!P1 BRA `(.L_x_57) ;  /* 0xfffffffc00f09947 */ /* 0x004fea000383ffff */
[----:B------:R-:W-:Y:S05]  /*bd00*/  BRA `(.L_x_179) ;  /* 0xffffff7000747947 */ /* 0x000fea000383ffff */
.L_x_60:
[----:B------:R-:W-:-:S07]  /*bd10*/  MOV R0, UR5 ;  /* 0x0000000500007c02 */ /* 0x000fce0008000f00 */
.L_x_180:
[----:B-1----:R1:W2:Y:S02]  /*bd20*/  SYNCS.PHASECHK.TRANS64.TRYWAIT P0, [R0+URZ+0x100], R3 ;  /* 0x00010003000075a7 */ /* 0x0022a400080011ff */
[----:B--2---:R-:W-:Y:S05]  /*bd30*/  @!P0 NANOSLEEP.SYNCS 0x989680 ;  /* 0x009896800000895d */ /* 0x004fea0003900000 */
[----:B------:R-:W2:Y:S02]  /*bd40*/  @!P0 SYNCS.PHASECHK.TRANS64 P0, [R0+URZ+0x100], R3 ;  /* 0x00010003000085a7 */ /* 0x000ea400080010ff */
[----:B--2---:R-:W-:Y:S05]  /*bd50*/  @!P0 BRA `(.L_x_180) ;  /* 0xfffffffc00f08947 */ /* 0x004fea000383ffff */
[----:B------:R-:W-:Y:S05]  /*bd60*/  BRA `(.L_x_59) ;  /* 0xffffff7000c87947 */ /* 0x000fea000383ffff */
.L_x_69:
[----:B-1----:R-:W-:-:S04]  /*bd70*/  MOV R4, UR6 ;  /* 0x0000000600047c02 */ /* 0x002fc80008000f00 */
[----:B------:R1:W2:Y:S03]  /*bd80*/  SYNCS.PHASECHK.TRANS64.TRYWAIT P0, [R4+URZ+0x8], R5 ;  /* 0x00000805040075a7 */ /* 0x0002a600080011ff */
[----:B--2---:R-:W-:Y:S05]  /*bd90*/  @!P0 NANOSLEEP.SYNCS 0x989680 ;  /* 0x009896800000895d */ /* 0x004fea0003900000 */
[----:B------:R-:W2:Y:S02]  /*bda0*/  @!P0 SYNCS.PHASECHK.TRANS64 P0, [R4+URZ+0x8], R5 ;  /* 0x00000805040085a7 */ /* 0x000ea400080010ff */
[----:B--2---:R-:W-:Y:S05]  /*bdb0*/  @!P0 BRA `(.L_x_69) ;  /* 0xfffffffc00ec8947 */ /* 0x004fea000383ffff */
[----:B------:R-:W-:Y:S05]  /*bdc0*/  BRA `(.L_x_68) ;  /* 0xffffff74007c7947 */ /* 0x000fea000383ffff */
.L_x_71:
[----:B------:R-:W-:Y:S01]  /*bdd0*/  BSSY B0, `(.L_x_181) ;  /* 0x0000006000007945 */ /* 0x000fe20003800000 */
[----:B------:R-:W-:-:S07]  /*bde0*/  MOV R15, 0xffffffff ;  /* 0xffffffff000f7802 */ /* 0x000fce0000000f00 */
[----:B-1---5:R-:W-:Y:S05]  /*bdf0*/  WARPSYNC.COLLECTIVE R15, `(.L_x_182) ;  /* 0x000000000f0c7348 */ /* 0x022fea0003c00000 */
[----:B------:R-:W-:Y:S02]  /*be00*/  ELECT P6, UR79, PT ;  /* 0x00000000004f782f */ /* 0x000fe400038c0000 */
[----:B------:R-:W-:Y:S01]  /*be10*/  MOV R14, UR79 ;  /* 0x0000004f000e7c02 */ /* 0x000fe20008000f00 */
[----:B-1---5:R-:W-:Y:S10]  /*be20*/  ENDCOLLECTIVE ;  /* 0x000000000000791b */ /* 0x022ff40003800000 */
.L_x_182:
[----:B------:R-:W-:Y:S05]  /*be30*/  BSYNC B0 ;  /* 0x0000000000007941 */ /* 0x000fea0003800000 */
.L_x_181:
[----:B------:R-:W-:Y:S05]  /*be40*/  BRA `(.L_x_183) ;  /* 0xffffff7400ac7947 */ /* 0x000fea000383ffff */
.L_x_73:
[----:B-1----:R-:W-:-:S04]  /*be50*/  MOV R2, UR6 ;  /* 0x0000000600027c02 */ /* 0x002fc80008000f00 */
[----:B------:R1:W2:Y:S03]  /*be60*/  SYNCS.PHASECHK.TRANS64.TRYWAIT P0, [R2+URZ+0x8], R3 ;  /* 0x00000803020075a7 */ /* 0x0002a600080011ff */
[----:B--2---:R-:W-:Y:S05]  /*be70*/  @!P0 NANOSLEEP.SYNCS 0x989680 ;  /* 0x009896800000895d */ /* 0x004fea0003900000 */
[----:B------:R-:W2:Y:S02]  /*be80*/  @!P0 SYNCS.PHASECHK.TRANS64 P0, [R2+URZ+0x8], R3 ;  /* 0x00000803020085a7 */ /* 0x000ea400080010ff */
[----:B--2---:R-:W-:Y:S05]  /*be90*/  @!P0 BRA `(.L_x_73) ;  /* 0xfffffffc00ec8947 */ /* 0x004fea000383ffff */
[----:B------:R-:W-:Y:S05]  /*bea0*/  BRA `(.L_x_72) ;  /* 0xffffff7400b07947 */ /* 0x000fea000383ffff */
.L_x_74:
[----:B-1----:R1:W2:Y:S02]  /*beb0*/  SYNCS.PHASECHK.TRANS64.TRYWAIT P0, [R0+URZ+0xf0], R5 ;  /* 0x0000f005000075a7 */ /* 0x0022a400080011ff */
[----:B--2---:R-:W-:Y:S05]  /*bec0*/  @!P0 NANOSLEEP.SYNCS 0x989680 ;  /* 0x009896800000895d */ /* 0x004fea0003900000 */
[----:B------:R-:W2:Y:S02]  /*bed0*/  @!P0 SYNCS.PHASECHK.TRANS64 P0, [R0+URZ+0xf0], R5 ;  /* 0x0000f005000085a7 */ /* 0x000ea400080010ff */
[----:B--2---:R-:W-:Y:S05]  /*bee0*/  @!P0 BRA `(.L_x_74) ;  /* 0xfffffffc00f08947 */ /* 0x004fea000383ffff */
[----:B------:R-:W-:Y:S05]  /*bef0*/  BRA `(.L_x_184) ;  /* 0xffffff78008c7947 */ /* 0x000fea000383ffff */
.L_x_76:
[----:B------:R-:W-:-:S07]  /*bf00*/  MOV R0, UR10 ;  /* 0x0000000a00007c02 */ /* 0x000fce0008000f00 */
.L_x_185:
[----:B-1----:R1:W2:Y:S02]  /*bf10*/  SYNCS.PHASECHK.TRANS64.TRYWAIT P0, [R0+URZ+0x120], R5 ;  /* 0x00012005000075a7 */ /* 0x0022a400080011ff */
[----:B--2---:R-:W-:Y:S05]  /*bf20*/  @!P0 NANOSLEEP.SYNCS 0x989680 ;  /* 0x009896800000895d */ /* 0x004fea0003900000 */
[----:B------:R-:W2:Y:S02]  /*bf30*/  @!P0 SYNCS.PHASECHK.TRANS64 P0, [R0+URZ+0x120], R5 ;  /* 0x00012005000085a7 */ /* 0x000ea400080010ff */
[----:B--2---:R-:W-:Y:S05]  /*bf40*/  @!P0 BRA `(.L_x_185) ;  /* 0xfffffffc00f08947 */ /* 0x004fea000383ffff */
[----:B------:R-:W-:Y:S05]  /*bf50*/  BRA `(.L_x_186) ;  /* 0xffffff7800d87947 */ /* 0x000fea000383ffff */
.L_x_79:
[----:B------:R-:W-:Y:S07]  /*bf60*/  MOV R0, UR9 ;  /* 0x0000000900007c02 */ /* 0x000fee0008000f00 */
.L_x_187:
[----:B-1----:R1:W2:Y:S02]  /*bf70*/  SYNCS.PHASECHK.TRANS64.TRYWAIT P0, [R0+URZ], R5 ;  /* 0x00000005000075a7 */ /* 0x0022a400080011ff */
[----:B--2---:R-:W-:Y:S05]  /*bf80*/  @!P0 NANOSLEEP.SYNCS 0x989680 ;  /* 0x009896800000895d */ /* 0x004fea0003900000 */
[----:B------:R-:W2:Y:S02]  /*bf90*/  @!P0 SYNCS.PHASECHK.TRANS64 P0, [R0+URZ], R5 ;  /* 0x00000005000085a7 */ /* 0x000ea400080010ff */
[----:B--2---:R-:W-:Y:S05]  /*bfa0*/  @!P0 BRA `(.L_x_187) ;  /* 0xfffffffc00f08947 */ /* 0x004fea000383ffff */
[----:B------:R-:W-:Y:S05]  /*bfb0*/  BRA `(.L_x_78) ;  /* 0xffffff7800ec7947 */ /* 0x000fea000383ffff */
.L_x_83:
[----:B-1----:R-:W-:-:S07]  /*bfc0*/  MOV R0, UR5 ;  /* 0x0000000500007c02 */ /* 0x002fce0008000f00 */
.L_x_188:
[----:B-1----:R1:W2:Y:S02]  /*bfd0*/  SYNCS.PHASECHK.TRANS64.TRYWAIT P0, [R0+URZ], R3 ;  /* 0x00000003000075a7 */ /* 0x0022a400080011ff */
[----:B--2---:R-:W-:Y:S05]  /*bfe0*/  @!P0 NANOSLEEP.SYNCS 0x989680 ;  /* 0x009896800000895d */ /* 0x004fea0003900000 */
[----:B------:R-:W2:Y:S02]  /*bff0*/  @!P0 SYNCS.PHASECHK.TRANS64 P0, [R0+URZ], R3 ;  /* 0x00000003000085a7 */ /* 0x000ea400080010ff */
[----:B--2---:R-:W-:Y:S05]  /*c000*/  @!P0 BRA `(.L_x_188) ;  /* 0xfffffffc00f08947 */ /* 0x004fea000383ffff */
[----:B------:R-:W-:Y:S05]  /*c010*/  BRA `(.L_x_189) ;  /* 0xffffff7c00b87947 */ /* 0x000fea000383ffff */
.L_x_86:
[----:B------:R-:W-:-:S07]  /*c020*/  MOV R0, UR8 ;  /* 0x0000000800007c02 */ /* 0x000fce0008000f00 */
.L_x_190:
[----:B-1----:R1:W2:Y:S02]  /*c030*/  SYNCS.PHASECHK.TRANS64.TRYWAIT P1, [R0+URZ+0x150], R3 ;  /* 0x00015003000075a7 */ /* 0x0022a400080211ff */
[----:B--2---:R-:W-:Y:S05]  /*c040*/  @!P1 NANOSLEEP.SYNCS 0x989680 ;  /* 0x009896800000995d */ /* 0x004fea0003900000 */
[----:B------:R-:W2:Y:S02]  /*c050*/  @!P1 SYNCS.PHASECHK.TRANS64 P1, [R0+URZ+0x150], R3 ;  /* 0x00015003000095a7 */ /* 0x000ea400080210ff */
[----:B--2---:R-:W-:Y:S05]  /*c060*/  @!P1 BRA `(.L_x_190) ;  /* 0xfffffffc00f09947 */ /* 0x004fea000383ffff */
[----:B------:R-:W-:Y:S05]  /*c070*/  BRA `(.L_x_191) ;  /* 0xffffff8000047947 */ /* 0x000fea000383ffff */
.L_x_91:
[----:B--2---:R2:W4:Y:S02]  /*c080*/  SYNCS.PHASECHK.TRANS64.TRYWAIT P0, [R0+URZ+0xf0], R3 ;  /* 0x0000f003000075a7 */ /* 0x00452400080011ff */
[----:B----4-:R-:W-:Y:S05]  /*c090*/  @!P0 NANOSLEEP.SYNCS 0x989680 ;  /* 0x009896800000895d */ /* 0x010fea0003900000 */
[----:B------:R-:W4:Y:S02]  /*c0a0*/  @!P0 SYNCS.PHASECHK.TRANS64 P0, [R0+URZ+0xf0], R3 ;  /* 0x0000f003000085a7 */ /* 0x000f2400080010ff */
[----:B----4-:R-:W-:Y:S05]  /*c0b0*/  @!P0 BRA `(.L_x_91) ;  /* 0xfffffffc00f08947 */ /* 0x010fea000383ffff */
[----:B------:R-:W-:Y:S05]  /*c0c0*/  BRA `(.L_x_192) ;  /* 0xffffff8400187947 */ /* 0x000fea000383ffff */
.L_x_94:
[----:B------:R-:W-:Y:S07]  /*c0d0*/  MOV R0, UR7 ;  /* 0x0000000700007c02 */ /* 0x000fee0008000f00 */
.L_x_193:
[----:B--2---:R2:W4:Y:S02]  /*c0e0*/  SYNCS.PHASECHK.TRANS64.TRYWAIT P0, [R0+URZ+0xe8], R3 ;  /* 0x0000e803000075a7 */ /* 0x00452400080011ff */
[----:B----4-:R-:W-:Y:S05]  /*c0f0*/  @!P0 NANOSLEEP.SYNCS 0x989680 ;  /* 0x009896800000895d */ /* 0x010fea0003900000 */
[----:B------:R-:W4:Y:S02]  /*c100*/  @!P0 SYNCS.PHASECHK.TRANS64 P0, [R0+URZ+0xe8], R3 ;  /* 0x0000e803000085a7 */ /* 0x000f2400080010ff */
[----:B----4-:R-:W-:Y:S05]  /*c110*/  @!P0 BRA `(.L_x_193) ;  /* 0xfffffffc00f08947 */ /* 0x010fea000383ffff */
[----:B------:R-:W-:Y:S05]  /*c120*/  BRA `(.L_x_93) ;  /* 0xffffff8400f87947 */ /* 0x000fea000383ffff */
.L_x_97:
[----:B------:R-:W-:Y:S07]  /*c130*/  MOV R3, UR7 ;  /* 0x0000000700037c02 */ /* 0x000fee0008000f00 */
.L_x_194:
[----:B-1----:R1:W2:Y:S02]  /*c140*/  SYNCS.PHASECHK.TRANS64.TRYWAIT P0, [R3+URZ+0xc0], R12 ;  /* 0x0000c00c030075a7 */ /* 0x0022a400080011ff */
[----:B--2---:R-:W-:Y:S05]  /*c150*/  @!P0 NANOSLEEP.SYNCS 0x989680 ;  /* 0x009896800000895d */ /* 0x004fea0003900000 */
[----:B------:R-:W2:Y:S02]  /*c160*/  @!P0 SYNCS.PHASECHK.TRANS64 P0, [R3+URZ+0xc0], R12 ;  /* 0x0000c00c030085a7 */ /* 0x000ea400080010ff */
[----:B--2---:R-:W-:Y:S05]  /*c170*/  @!P0 BRA `(.L_x_194) ;  /* 0xfffffffc00f08947 */ /* 0x004fea000383ffff */
[----:B------:R-:W-:Y:S05]  /*c180*/  BRA `(.L_x_195) ;  /* 0xffffff8800707947 */ /* 0x000fea000383ffff */
.L_x_98:
[----:B-1----:R-:W-:Y:S07]  /*c190*/  MOV R3, UR7 ;  /* 0x0000000700037c02 */ /* 0x002fee0008000f00 */
.L_x_196:
[----:B-1----:R1:W2:Y:S02]  /*c1a0*/  SYNCS.PHASECHK.TRANS64.TRYWAIT P0, [R3+URZ+0xc8], R12 ;  /* 0x0000c80c030075a7 */ /* 0x0022a400080011ff */
[----:B--2---:R-:W-:Y:S05]  /*c1b0*/  @!P0 NANOSLEEP.SYNCS 0x989680 ;  /* 0x009896800000895d */ /* 0x004fea0003900000 */
[----:B------:R-:W2:Y:S02]  /*c1c0*/  @!P0 SYNCS.PHASECHK.TRANS64 P0, [R3+URZ+0xc8], R12 ;  /* 0x0000c80c030085a7 */ /* 0x000ea400080010ff */
[----:B--2---:R-:W-:Y:S05]  /*c1d0*/  @!P0 BRA `(.L_x_196) ;  /* 0xfffffffc00f08947 */ /* 0x004fea000383ffff */
[----:B------:R-:W-:Y:S05]  /*c1e0*/  BRA `(.L_x_197) ;  /* 0xffffff8800ac7947 */ /* 0x000fea000383ffff */
.L_x_99:
[----:B-1----:R-:W-:Y:S07]  /*c1f0*/  MOV R3, UR7 ;  /* 0x0000000700037c02 */ /* 0x002fee0008000f00 */
.L_x_198:
[----:B-1----:R1:W2:Y:S02]  /*c200*/  SYNCS.PHASECHK.TRANS64.TRYWAIT P0, [R3+URZ+0xd0], R12 ;  /* 0x0000d00c030075a7 */ /* 0x0022a400080011ff */
[----:B--2---:R-:W-:Y:S05]  /*c210*/  @!P0 NANOSLEEP.SYNCS 0x989680 ;  /* 0x009896800000895d */ /* 0x004fea0003900000 */
[----:B------:R-:W2:Y:S02]  /*c220*/  @!P0 SYNCS.PHASECHK.TRANS64 P0, [R3+URZ+0xd0], R12 ;  /* 0x0000d00c030085a7 */ /* 0x000ea400080010ff */
[----:B--2---:R-:W-:Y:S05]  /*c230*/  @!P0 BRA `(.L_x_198) ;  /* 0xfffffffc00f08947 */ /* 0x004fea000383ffff */
[----:B------:R-:W-:Y:S05]  /*c240*/  BRA `(.L_x_199) ;  /* 0xffffff8800f47947 */ /* 0x000fea000383ffff */
.L_x_100:
[----:B------:R-:W-:Y:S07]  /*c250*/  MOV R3, UR7 ;  /* 0x0000000700037c02 */ /* 0x000fee0008000f00 */
.L_x_200:
[----:B-1----:R1:W2:Y:S02]  /*c260*/  SYNCS.PHASECHK.TRANS64.TRYWAIT P0, [R3+URZ+0xd8], R12 ;  /* 0x0000d80c030075a7 */ /* 0x0022a400080011ff */
[----:B--2---:R-:W-:Y:S05]  /*c270*/  @!P0 NANOSLEEP.SYNCS 0x989680 ;  /* 0x009896800000895d */ /* 0x004fea0003900000 */
[----:B------:R-:W2:Y:S02]  /*c280*/  @!P0 SYNCS.PHASECHK.TRANS64 P0, [R3+URZ+0xd8], R12 ;  /* 0x0000d80c030085a7 */ /* 0x000ea400080010ff */
[----:B--2---:R-:W-:Y:S05]  /*c290*/  @!P0 BRA `(.L_x_200) ;  /* 0xfffffffc00f08947 */ /* 0x004fea000383ffff */
[----:B------:R-:W-:Y:S05]  /*c2a0*/  BRA `(.L_x_201) ;  /* 0xffffff8c007c7947 */ /* 0x000fea000383ffff */
.L_x_102:
[----:B------:R-:W-:-:S07]  /*c2b0*/  MOV R0, UR7 ;  /* 0x0000000700007c02 */ /* 0x000fce0008000f00 */
.L_x_202:
[----:B-1----:R1:W4:Y:S02]  /*c2c0*/  SYNCS.PHASECHK.TRANS64.TRYWAIT P0, [R0+URZ+0xc0], R3 ;  /* 0x0000c003000075a7 */ /* 0x00232400080011ff */
[----:B----4-:R-:W-:Y:S05]  /*c2d0*/  @!P0 NANOSLEEP.SYNCS 0x989680 ;  /* 0x009896800000895d */ /* 0x010fea0003900000 */
[----:B------:R-:W4:Y:S02]  /*c2e0*/  @!P0 SYNCS.PHASECHK.TRANS64 P0, [R0+URZ+0xc0], R3 ;  /* 0x0000c003000085a7 */ /* 0x000f2400080010ff */
[----:B----4-:R-:W-:Y:S05]  /*c2f0*/  @!P0 BRA `(.L_x_202) ;  /* 0xfffffffc00f08947 */ /* 0x010fea000383ffff */
[----:B------:R-:W-:Y:S05]  /*c300*/  BRA `(.L_x_203) ;  /* 0xffffff8c00ec7947 */ /* 0x000fea000383ffff */
.L_x_103:
[----:B-1----:R-:W-:-:S07]  /*c310*/  MOV R0, UR7 ;  /* 0x0000000700007c02 */ /* 0x002fce0008000f00 */
.L_x_204:
[----:B-1----:R1:W4:Y:S02]  /*c320*/  SYNCS.PHASECHK.TRANS64.TRYWAIT P0, [R0+URZ+0xc8], R3 ;  /* 0x0000c803000075a7 */ /* 0x00232400080011ff */
[----:B----4-:R-:W-:Y:S05]  /*c330*/  @!P0 NANOSLEEP.SYNCS 0x989680 ;  /* 0x009896800000895d */ /* 0x010fea0003900000 */
[----:B------:R-:W4:Y:S02]  /*c340*/  @!P0 SYNCS.PHASECHK.TRANS64 P0, [R0+URZ+0xc8], R3 ;  /* 0x0000c803000085a7 */ /* 0x000f2400080010ff */
[----:B----4-:R-:W-:Y:S05]  /*c350*/  @!P0 BRA `(.L_x_204) ;  /* 0xfffffffc00f08947 */ /* 0x010fea000383ffff */
[----:B------:R-:W-:Y:S05]  /*c360*/  BRA `(.L_x_205) ;  /* 0xffffff8c00dc7947 */ /* 0x000fea000383ffff */
.L_x_104:
[----:B-1----:R-:W-:-:S07]  /*c370*/  MOV R0, UR7 ;  /* 0x0000000700007c02 */ /* 0x002fce0008000f00 */
.L_x_206:
[----:B-1----:R1:W4:Y:S02]  /*c380*/  SYNCS.PHASECHK.TRANS64.TRYWAIT P0, [R0+URZ+0xd0], R3 ;  /* 0x0000d003000075a7 */ /* 0x00232400080011ff */
[----:B----4-:R-:W-:Y:S05]  /*c390*/  @!P0 NANOSLEEP.SYNCS 0x989680 ;  /* 0x009896800000895d */ /* 0x010fea0003900000 */
[----:B------:R-:W4:Y:S02]  /*c3a0*/  @!P0 SYNCS.PHASECHK.TRANS64 P0, [R0+URZ+0xd0], R3 ;  /* 0x0000d003000085a7 */ /* 0x000f2400080010ff */
[----:B----4-:R-:W-:Y:S05]  /*c3b0*/  @!P0 BRA `(.L_x_206) ;  /* 0xfffffffc00f08947 */ /* 0x010fea000383ffff */
[----:B------:R-:W-:Y:S05]  /*c3c0*/  BRA `(.L_x_207) ;  /* 0xffffff8c00cc7947 */ /* 0x000fea000383ffff */
.L_x_106:
[----:B--2---:R2:W3:Y:S02]  /*c3d0*/  SYNCS.PHASECHK.TRANS64.TRYWAIT P0, [R0+URZ+0xf0], R3 ;  /* 0x0000f003000075a7 */ /* 0x0044e400080011ff */
[----:B---3--:R-:W-:Y:S05]  /*c3e0*/  @!P0 NANOSLEEP.SYNCS 0x989680 ;  /* 0x009896800000895d */ /* 0x008fea0003900000 */
[----:B------:R-:W3:Y:S02]  /*c3f0*/  @!P0 SYNCS.PHASECHK.TRANS64 P0, [R0+URZ+0xf0], R3 ;  /* 0x0000f003000085a7 */ /* 0x000ee400080010ff */
[----:B---3--:R-:W-:Y:S05]  /*c400*/  @!P0 BRA `(.L_x_106) ;  /* 0xfffffffc00f08947 */ /* 0x008fea000383ffff */
[----:B------:R-:W-:Y:S05]  /*c410*/  BRA `(.L_x_208) ;  /* 0xffffff9000a07947 */ /* 0x000fea000383ffff */
.L_x_117:
[----:B-1----:R-:W-:Y:S04]  /*c420*/  MOV R2, UR48 ;  /* 0x0000003000027c02 */ /* 0x002fe80008000f00 */
[----:B------:R1:W3:Y:S03]  /*c430*/  SYNCS.PHASECHK.TRANS64.TRYWAIT P1, [R2+URZ+0xa0], R3 ;  /* 0x0000a003020075a7 */ /* 0x0002e600080211ff */
[----:B---3--:R-:W-:Y:S05]  /*c440*/  @!P1 NANOSLEEP.SYNCS 0x989680 ;  /* 0x009896800000995d */ /* 0x008fea0003900000 */
[----:B------:R-:W3:Y:S02]  /*c450*/  @!P1 SYNCS.PHASECHK.TRANS64 P1, [R2+URZ+0xa0], R3 ;  /* 0x0000a003020095a7 */ /* 0x000ee400080210ff */
[----:B---3--:R-:W-:Y:S05]  /*c460*/  @!P1 BRA `(.L_x_117) ;  /* 0xfffffffc00ec9947 */ /* 0x008fea000383ffff */
[----:B------:R-:W-:Y:S05]  /*c470*/  BRA `(.L_x_116) ;  /* 0xffffffa000207947 */ /* 0x000fea000383ffff */
.L_x_119:
[----:B-1----:R1:W4:Y:S02]  /*c480*/  SYNCS.PHASECHK.TRANS64.TRYWAIT P0, [R183+URZ+0x110], R0 ;  /* 0x00011000b70075a7 */ /* 0x00232400080011ff */
[----:B----4-:R-:W-:Y:S05]  /*c490*/  @!P0 NANOSLEEP.SYNCS 0x989680 ;  /* 0x009896800000895d */ /* 0x010fea0003900000 */
[----:B------:R-:W4:Y:S02]  /*c4a0*/  @!P0 SYNCS.PHASECHK.TRANS64 P0, [R183+URZ+0x110], R0 ;  /* 0x00011000b70085a7 */ /* 0x000f2400080010ff */
[----:B----4-:R-:W-:Y:S05]  /*c4b0*/  @!P0 BRA `(.L_x_119) ;  /* 0xfffffffc00f08947 */ /* 0x010fea000383ffff */
[----:B------:R-:W-:Y:S05]  /*c4c0*/  BRA `(.L_x_118) ;  /* 0xffffffa000587947 */ /* 0x000fea000383ffff */
.L_x_128:
[----:B--2---:R2:W4:Y:S02]  /*c4d0*/  SYNCS.PHASECHK.TRANS64.TRYWAIT P0, [R3+URZ+0xa0], R0 ;  /* 0x0000a000030075a7 */ /* 0x00452400080011ff */
[----:B----4-:R-:W-:Y:S05]  /*c4e0*/  @!P0 NANOSLEEP.SYNCS 0x989680 ;  /* 0x009896800000895d */ /* 0x010fea0003900000 */
[----:B------:R-:W4:Y:S02]  /*c4f0*/  @!P0 SYNCS.PHASECHK.TRANS64 P0, [R3+URZ+0xa0], R0 ;  /* 0x0000a000030085a7 */ /* 0x000f2400080010ff */
[----:B----4-:R-:W-:Y:S05]  /*c500*/  @!P0 BRA `(.L_x_128) ;  /* 0xfffffffc00f08947 */ /* 0x010fea000383ffff */
[----:B------:R-:W-:Y:S05]  /*c510*/  BRA `(.L_x_127) ;  /* 0xffffffb400047947 */ /* 0x000fea000383ffff */
.L_x_136:
[----:B-1----:R1:W4:Y:S02]  /*c520*/  SYNCS.PHASECHK.TRANS64.TRYWAIT P0, [R0+URZ+0xa0], R7 ;  /* 0x0000a007000075a7 */ /* 0x00232400080011ff */
[----:B----4-:R-:W-:Y:S05]  /*c530*/  @!P0 NANOSLEEP.SYNCS 0x989680 ;  /* 0x009896800000895d */ /* 0x010fea0003900000 */
[----:B------:R-:W4:Y:S02]  /*c540*/  @!P0 SYNCS.PHASECHK.TRANS64 P0, [R0+URZ+0xa0], R7 ;  /* 0x0000a007000085a7 */ /* 0x000f2400080010ff */
[----:B----4-:R-:W-:Y:S05]  /*c550*/  @!P0 BRA `(.L_x_136) ;  /* 0xfffffffc00f08947 */ /* 0x010fea000383ffff */
[----:B------:R-:W-:Y:S05]  /*c560*/  BRA `(.L_x_135) ;  /* 0xffffffc400f87947 */ /* 0x000fea000383ffff */
.L_x_144:
[----:B-1----:R1:W2:Y:S02]  /*c570*/  SYNCS.PHASECHK.TRANS64.TRYWAIT P0, [R3+URZ+0xa0], R0 ;  /* 0x0000a000030075a7 */ /* 0x0022a400080011ff */
[----:B--2---:R-:W-:Y:S05]  /*c580*/  @!P0 NANOSLEEP.SYNCS 0x989680 ;  /* 0x009896800000895d */ /* 0x004fea0003900000 */
[----:B------:R-:W2:Y:S02]  /*c590*/  @!P0 SYNCS.PHASECHK.TRANS64 P0, [R3+URZ+0xa0], R0 ;  /* 0x0000a000030085a7 */ /* 0x000ea400080010ff */
[----:B--2---:R-:W-:Y:S05]  /*c5a0*/  @!P0 BRA `(.L_x_144) ;  /* 0xfffffffc00f08947 */ /* 0x004fea000383ffff */
[----:B------:R-:W-:Y:S05]  /*c5b0*/  BRA `(.L_x_143) ;  /* 0xffffffd800ec7947 */ /* 0x000fea000383ffff */
        .weak           $__internal_0_$__cuda_sm10x_tcgen05_guardrail_trap_col_being_dealloced_not_returned_by_alloc
        .type           $__internal_0_$__cuda_sm10x_tcgen05_guardrail_trap_col_being_dealloced_not_returned_by_alloc,@function
        .size           $__internal_0_$__cuda_sm10x_tcgen05_guardrail_trap_col_being_dealloced_not_returned_by_alloc,($__internal_1_$__cuda_sm10x_tcgen05_guardrail_trap_phase_invalid_during_alloc - $__internal_0_$__cuda_sm10x_tcgen05_guardrail_trap_col_being_dealloced_not_returned_by_alloc)
$__internal_0_$__cuda_sm10x_tcgen05_guardrail_trap_col_being_dealloced_not_returned_by_alloc:
[----:B------:R-:W-:Y:S05]  /*c5c0*/  BPT.TRAP 0x1 ;  /* 0x000000040000795c */ /* 0x000fea0000300000 */
[----:B------:R-:W-:-:S04]  /*c5d0*/  HFMA2 R3, -RZ, RZ, 0, 0 ;  /* 0x00000000ff037431 */ /* 0x000fc800000001ff */
[----:B------:R-:W-:Y:S05]  /*c5e0*/  RET.REL.NODEC R2 `(_ZN7cutlass13device_kernelINS_4gemm6kernel13GemmUniversalIN4cute5tupleIJiiiiEEENS1_10collective13CollectiveMmaINS1_35MainloopSm100TmaUmmaWarpSpecializedILi10ELi2ELi2ENS5_IJNS4_1CILi2EEENSA_ILi1EEESC_EEEEENS5_IJNSA_ILi256EEESF_NSA_ILi32EEEEEENS_10bfloat16_tENS5_IJlSC_lEEESI_SJ_NS4_8TiledMMAINS4_8MMA_AtomIJNS4_26SM100_MMA_F16BF16_2x1SM_SSISI_SI_fLi256ELi256ELNS4_4UMMA5MajorE0ELSO_0ELNSN_7ScaleInE0ELSP_0EEEEEENS4_6LayoutINS5_IJSC_SC_SC_EEENS5_IJNSA_ILi0EEESU_SU_EEEEENS5_IJNS4_10UnderscoreESX_SX_EEEEENS4_18SM100_TMA_2SM_LOADENS4_14ComposedLayoutINS4_7SwizzleILi2ELi4ELi3EEENS4_18smem_ptr_flag_bitsILi16EEENSS_INS5_IJNSA_ILi8EEESG_EEENS5_IJSG_SC_EEEEEEEvNS4_8identityES10_S1A_vS1B_EENS_8epilogue10collective18CollectiveEpilogueINS1D_23Sm100TmaWarpSpecializedILi4ELi2ELi64ELb1ELb0EEEJNS5_IJNSA_ILi128EEESF_SG_EEENS5_IJNSS_IS1I_SC_EENSS_INSA_ILi64EEESC_EEEEESI_SJ_SI_SJ_NS1D_6fusion15FusionCallbacksIS1H_NS1O_17LinearCombinationISI_fSI_fLNS_15FloatRoundStyleE2EEES1J_S1N_JEEENS4_5SM1004TMEM4LOAD26SM100_TMEM_LOAD_32dp32b64xENS4_13SM90_TMA_LOADENS11_INS12_ILi3ELi4ELi3EEES15_NSS_INS5_IJS16_S1L_EEENS5_IJS1L_SC_EEEEEEENS4_39AutoVectorizingCopyWithAssumedAlignmentILi128EEENS4_14SM90_TMA_STOREES23_S25_S25_EEEvvEEEEvNT_6ParamsE) ;  /* 0xffffff3802847950 */ /* 0x000fea0003c3ffff */
        .weak           $__internal_1_$__cuda_sm10x_tcgen05_guardrail_trap_phase_invalid_during_alloc
        .type           $__internal_1_$__cuda_sm10x_tcgen05_guardrail_trap_phase_invalid_during_alloc,@function
        .size           $__internal_1_$__cuda_sm10x_tcgen05_guardrail_trap_phase_invalid_during_alloc,($__internal_2_$__cuda_sm10x_tcgen05_guardrail_trap_unallocated_columns_being_dealloced - $__internal_1_$__cuda_sm10x_tcgen05_guardrail_trap_phase_invalid_during_alloc)
$__internal_1_$__cuda_sm10x_tcgen05_guardrail_trap_phase_invalid_during_alloc:
[----:B------:R-:W-:Y:S05]  /*c5f0*/  BPT.TRAP 0x1 ;  /* 0x000000040000795c */ /* 0x000fea0000300000 */
[----:B------:R-:W-:-:S04]  /*c600*/  MOV R3, 0x0 ;  /* 0x0000000000037802 */ /* 0x000fc80000000f00 */
[----:B------:R-:W-:Y:S05]  /*c610*/  RET.REL.NODEC R2 `(_ZN7cutlass13device_kernelINS_4gemm6kernel13GemmUniversalIN4cute5tupleIJiiiiEEENS1_10collective13CollectiveMmaINS1_35MainloopSm100TmaUmmaWarpSpecializedILi10ELi2ELi2ENS5_IJNS4_1CILi2EEENSA_ILi1EEESC_EEEEENS5_IJNSA_ILi256EEESF_NSA_ILi32EEEEEENS_10bfloat16_tENS5_IJlSC_lEEESI_SJ_NS4_8TiledMMAINS4_8MMA_AtomIJNS4_26SM100_MMA_F16BF16_2x1SM_SSISI_SI_fLi256ELi256ELNS4_4UMMA5MajorE0ELSO_0ELNSN_7ScaleInE0ELSP_0EEEEEENS4_6LayoutINS5_IJSC_SC_SC_EEENS5_IJNSA_ILi0EEESU_SU_EEEEENS5_IJNS4_10UnderscoreESX_SX_EEEEENS4_18SM100_TMA_2SM_LOADENS4_14ComposedLayoutINS4_7SwizzleILi2ELi4ELi3EEENS4_18smem_ptr_flag_bitsILi16EEENSS_INS5_IJNSA_ILi8EEESG_EEENS5_IJSG_SC_EEEEEEEvNS4_8identityES10_S1A_vS1B_EENS_8epilogue10collective18CollectiveEpilogueINS1D_23Sm100TmaWarpSpecializedILi4ELi2ELi64ELb1ELb0EEEJNS5_IJNSA_ILi128EEESF_SG_EEENS5_IJNSS_IS1I_SC_EENSS_INSA_ILi64EEESC_EEEEESI_SJ_SI_SJ_NS1D_6fusion15FusionCallbacksIS1H_NS1O_17LinearCombinationISI_fSI_fLNS_15FloatRoundStyleE2EEES1J_S1N_JEEENS4_5SM1004TMEM4LOAD26SM100_TMEM_LOAD_32dp32b64xENS4_13SM90_TMA_LOADENS11_INS12_ILi3ELi4ELi3EEES15_NSS_INS5_IJS16_S1L_EEENS5_IJS1L_SC_EEEEEEENS4_39AutoVectorizingCopyWithAssumedAlignmentILi128EEENS4_14SM90_TMA_STOREES23_S25_S25_EEEvvEEEEvNT_6ParamsE) ;  /* 0xffffff3802787950 */ /* 0x000fea0003c3ffff */
        .weak           $__internal_2_$__cuda_sm10x_tcgen05_guardrail_trap_unallocated_columns_being_dealloced
        .type           $__internal_2_$__cuda_sm10x_tcgen05_guardrail_trap_unallocated_columns_being_dealloced,@function
        .size           $__internal_2_$__cuda_sm10x_tcgen05_guardrail_trap_unallocated_columns_being_dealloced,(.L_x_210 - $__internal_2_$__cuda_sm10x_tcgen05_guardrail_trap_unallocated_columns_being_dealloced)
$__internal_2_$__cuda_sm10x_tcgen05_guardrail_trap_unallocated_columns_being_dealloced:
[----:B------:R-:W-:Y:S05]  /*c620*/  BPT.TRAP 0x1 ;  /* 0x000000040000795c */ /* 0x000fea0000300000 */
[----:B------:R-:W-:-:S04]  /*c630*/  HFMA2 R3, -RZ, RZ, 0, 0 ;  /* 0x00000000ff037431 */ /* 0x000fc800000001ff */
[----:B------:R-:W-:Y:S05]  /*c640*/  RET.REL.NODEC R2 `(_ZN7cutlass13device_kernelINS_4gemm6kernel13GemmUniversalIN4cute5tupleIJiiiiEEENS1_10collective13CollectiveMmaINS1_35MainloopSm100TmaUmmaWarpSpecializedILi10ELi2ELi2ENS5_IJNS4_1CILi2EEENSA_ILi1EEESC_EEEEENS5_IJNSA_ILi256EEESF_NSA_ILi32EEEEEENS_10bfloat16_tENS5_IJlSC_lEEESI_SJ_NS4_8TiledMMAINS4_8MMA_AtomIJNS4_26SM100_MMA_F16BF16_2x1SM_SSISI_SI_fLi256ELi256ELNS4_4UMMA5MajorE0ELSO_0ELNSN_7ScaleInE0ELSP_0EEEEEENS4_6LayoutINS5_IJSC_SC_SC_EEENS5_IJNSA_ILi0EEESU_SU_EEEEENS5_IJNS4_10UnderscoreESX_SX_EEEEENS4_18SM100_TMA_2SM_LOADENS4_14ComposedLayoutINS4_7SwizzleILi2ELi4ELi3EEENS4_18smem_ptr_flag_bitsILi16EEENSS_INS5_IJNSA_ILi8EEESG_EEENS5_IJSG_SC_EEEEEEEvNS4_8identityES10_S1A_vS1B_EENS_8epilogue10collective18CollectiveEpilogueINS1D_23Sm100TmaWarpSpecializedILi4ELi2ELi64ELb1ELb0EEEJNS5_IJNSA_ILi128EEESF_SG_EEENS5_IJNSS_IS1I_SC_EENSS_INSA_ILi64EEESC_EEEEESI_SJ_SI_SJ_NS1D_6fusion15FusionCallbacksIS1H_NS1O_17LinearCombinationISI_fSI_fLNS_15FloatRoundStyleE2EEES1J_S1N_JEEENS4_5SM1004TMEM4LOAD26SM100_TMEM_LOAD_32dp32b64xENS4_13SM90_TMA_LOADENS11_INS12_ILi3ELi4ELi3EEES15_NSS_INS5_IJS16_S1L_EEENS5_IJS1L_SC_EEEEEEENS4_39AutoVectorizingCopyWithAssumedAlignmentILi128EEENS4_14SM90_TMA_STOREES23_S25_S25_EEEvvEEEEvNT_6ParamsE) ;  /* 0xffffff38026c7950 */ /* 0x000fea0003c3ffff */
.L_x_209:
[----:B------:R-:W-:-:S00]  /*c650*/  BRA `(.L_x_209) ;  /* 0xfffffffc00fc7947 */ /* 0x000fc0000383ffff */
[----:B------:R-:W-:-:S00]  /*c660*/  NOP ;  /* 0x0000000000007918 */ /* 0x000fc00000000000 */
        /* <DEDUP_REMOVED lines=9> */
.L_x_210:


//--------------------- .nv.global.init           --------------------------
	.section	.nv.global.init,"aw",@progbits
.nv.global.init:
	.type		$str$27,@object
	.size		$str$27,($str$28 - $str$27)
$str$27:
        /*0000*/ 	.byte	0x28, 0x61, 0x64, 0x64, 0x72, 0x65, 0x73, 0x73, 0x20, 0x26, 0x20, 0x6d, 0x61, 0x73, 0x6b, 0x29
        /*0010*/ 	.byte	0x20, 0x3d, 0x3d, 0x20, 0x30, 0x00
	.type		$str$28,@object
	.size		$str$28,($str$26 - $str$28)
$str$28:
        /*0016*/ 	.byte	0x2f, 0x74, 0x6d, 0x70, 0x2f, 0x63, 0x75, 0x74, 0x6c, 0x61, 0x73, 0x73, 0x5f, 0x73, 0x77, 0x65
        /*0026*/ 	.byte	0x65, 0x70, 0x5f, 0x73, 0x72, 0x63, 0x2f, 0x69, 0x6e, 0x63, 0x6c, 0x75, 0x64, 0x65, 0x2f, 0x63
        /*0036*/ 	.byte	0x75, 0x74, 0x65, 0x2f, 0x70, 0x6f, 0x69, 0x6e, 0x74, 0x65, 0x72, 0x5f, 0x66, 0x6c, 0x61, 0x67
        /*0046*/ 	.byte	0x67, 0x65, 0x64, 0x2e, 0x68, 0x70, 0x70, 0x00
	.type		$str$26,@object
	.size		$str$26,($str$25 - $str$26)
$str$26:
        /*004e*/ 	.byte	0x2f, 0x74, 0x6d, 0x70, 0x2f, 0x63, 0x75, 0x74, 0x6c, 0x61, 0x73, 0x73, 0x5f, 0x73, 0x77, 0x65
        /*005e*/ 	.byte	0x65, 0x70, 0x5f, 0x73, 0x72, 0x63, 0x2f, 0x69, 0x6e, 0x63, 0x6c, 0x75, 0x64, 0x65, 0x2f, 0x63
        /*006e*/ 	.byte	0x75, 0x74, 0x65, 0x2f, 0x61, 0x74, 0x6f, 0x6d, 0x2f, 0x63, 0x6f, 0x70, 0x79, 0x5f, 0x74, 0x72
        /*007e*/ 	.byte	0x61, 0x69, 0x74, 0x73, 0x5f, 0x73, 0x6d, 0x31, 0x30, 0x30, 0x2e, 0x68, 0x70, 0x70, 0x00
	.type		$str$25,@object
	.size		$str$25,(__unnamed_1 - $str$25)
$str$25:
        /*008d*/ 	.byte	0x28, 0x28, 0x75, 0x69, 0x6e, 0x74, 0x33, 0x32, 0x5f, 0x74, 0x28, 0x74, 0x68, 0x72, 0x65, 0x61
        /*009d*/ 	.byte	0x64, 0x49, 0x64, 0x78, 0x2e, 0x78, 0x29, 0x20, 0x2f, 0x20, 0x33, 0x32, 0x29, 0x20, 0x25, 0x20
        /*00ad*/ 	.byte	0x34, 0x29, 0x20, 0x3d, 0x3d, 0x20, 0x28, 0x28, 0x28, 0x74, 0x6d, 0x65, 0x6d, 0x5f, 0x61, 0x64
        /*00bd*/ 	.byte	0x64, 0x72, 0x20, 0x3e, 0x3e, 0x20, 0x31, 0x36, 0x29, 0x20, 0x2f, 0x20, 0x33, 0x32, 0x29, 0x20
        /*00cd*/ 	.byte	0x25, 0x20, 0x34, 0x29, 0x00
	.type		__unnamed_1,@object
	.size		__unnamed_1,(__unnamed_2 - __unnamed_1)
__unnamed_1:
        /*00d2*/ 	.byte	0x61, 0x75, 0x74, 0x6f, 0x20, 0x63, 0x75, 0x74, 0x65, 0x3a, 0x3a, 0x61, 0x73, 0x5f, 0x70, 0x6f
        /* <DEDUP_REMOVED lines=24> */
        /*0262*/ 	.byte	0x38, 0x31, 0x39, 0x32, 0x3e, 0x3e, 0x3e, 0x3e, 0x5d, 0x00
	.type		__unnamed_2,@object
	.size		__unnamed_2,(.L_2 - __unnamed_2)
__unnamed_2:
        /* <DEDUP_REMOVED lines=43> */
        /*051c*/ 	.byte	0x74, 0x65, 0x3a, 0x3a, 0x43, 0x3c, 0x30, 0x3e, 0x3e, 0x3e, 0x3e, 0x5d, 0x00
.L_2:


//--------------------- .nv.shared._ZN7cutlass13device_kernelINS_4gemm6kernel13GemmUniversalIN4cute5tupleIJiiiiEEENS1_10collective13CollectiveMmaINS1_35MainloopSm100TmaUmmaWarpSpecializedILi10ELi2ELi2ENS5_IJNS4_1CILi2EEENSA_ILi1EEESC_EEEEENS5_IJNSA_ILi256EEESF_NSA_ILi32EEEEEENS_10bfloat16_tENS5_IJlSC_lEEESI_SJ_NS4_8TiledMMAINS4_8MMA_AtomIJNS4_26SM100_MMA_F16BF16_2x1SM_SSISI_SI_fLi256ELi256ELNS4_4UMMA5MajorE0ELSO_0ELNSN_7ScaleInE0ELSP_0EEEEEENS4_6LayoutINS5_IJSC_SC_SC_EEENS5_IJNSA_ILi0EEESU_SU_EEEEENS5_IJNS4_10UnderscoreESX_SX_EEEEENS4_18SM100_TMA_2SM_LOADENS4_14ComposedLayoutINS4_7SwizzleILi2ELi4ELi3EEENS4_18smem_ptr_flag_bitsILi16EEENSS_INS5_IJNSA_ILi8EEESG_EEENS5_IJSG_SC_EEEEEEEvNS4_8identityES10_S1A_vS1B_EENS_8epilogue10collective18CollectiveEpilogueINS1D_23Sm100TmaWarpSpecializedILi4ELi2ELi64ELb1ELb0EEEJNS5_IJNSA_ILi128EEESF_SG_EEENS5_IJNSS_IS1I_SC_EENSS_INSA_ILi64EEESC_EEEEESI_SJ_SI_SJ_NS1D_6fusion15FusionCallbacksIS1H_NS1O_17LinearCombinationISI_fSI_fLNS_15FloatRoundStyleE2EEES1J_S1N_JEEENS4_5SM1004TMEM4LOAD26SM100_TMEM_LOAD_32dp32b64xENS4_13SM90_TMA_LOADENS11_INS12_ILi3ELi4ELi3EEES15_NSS_INS5_IJS16_S1L_EEENS5_IJS1L_SC_EEEEEEENS4_39AutoVectorizingCopyWithAssumedAlignmentILi128EEENS4_14SM90_TMA_STOREES23_S25_S25_EEEvvEEEEvNT_6ParamsE --------------------------
	.section	.nv.shared._ZN7cutlass13device_kernelINS_4gemm6kernel13GemmUniversalIN4cute5tupleIJiiiiEEENS1_10collective13CollectiveMmaINS1_35MainloopSm100TmaUmmaWarpSpecializedILi10ELi2ELi2ENS5_IJNS4_1CILi2EEENSA_ILi1EEESC_EEEEENS5_IJNSA_ILi256EEESF_NSA_ILi32EEEEEENS_10bfloat16_tENS5_IJlSC_lEEESI_SJ_NS4_8TiledMMAINS4_8MMA_AtomIJNS4_26SM100_MMA_F16BF16_2x1SM_SSISI_SI_fLi256ELi256ELNS4_4UMMA5MajorE0ELSO_0ELNSN_7ScaleInE0ELSP_0EEEEEENS4_6LayoutINS5_IJSC_SC_SC_EEENS5_IJNSA_ILi0EEESU_SU_EEEEENS5_IJNS4_10UnderscoreESX_SX_EEEEENS4_18SM100_TMA_2SM_LOADENS4_14ComposedLayoutINS4_7SwizzleILi2ELi4ELi3EEENS4_18smem_ptr_flag_bitsILi16EEENSS_INS5_IJNSA_ILi8EEESG_EEENS5_IJSG_SC_EEEEEEEvNS4_8identityES10_S1A_vS1B_EENS_8epilogue10collective18CollectiveEpilogueINS1D_23Sm100TmaWarpSpecializedILi4ELi2ELi64ELb1ELb0EEEJNS5_IJNSA_ILi128EEESF_SG_EEENS5_IJNSS_IS1I_SC_EENSS_INSA_ILi64EEESC_EEEEESI_SJ_SI_SJ_NS1D_6fusion15FusionCallbacksIS1H_NS1O_17LinearCombinationISI_fSI_fLNS_15FloatRoundStyleE2EEES1J_S1N_JEEENS4_5SM1004TMEM4LOAD26SM100_TMEM_LOAD_32dp32b64xENS4_13SM90_TMA_LOADENS11_INS12_ILi3ELi4ELi3EEES15_NSS_INS5_IJS16_S1L_EEENS5_IJS1L_SC_EEEEEEENS4_39AutoVectorizingCopyWithAssumedAlignmentILi128EEENS4_14SM90_TMA_STOREES23_S25_S25_EEEvvEEEEvNT_6ParamsE,"aw",@nobits
	.sectionflags	@""
	.align	16
	.zero		1024


//--------------------- .nv.shared.reserved.0     --------------------------
	.section	.nv.shared.reserved.0,"aw",@nobits
	.weak		__nv_reservedSMEM_offset_0_alias
	.size		__nv_reservedSMEM_offset_0_alias, 0, 64
	.other		__nv_reservedSMEM_offset_0_alias,@"STO_CUDA_RESERVED_SHARED STV_DEFAULT"
__nv_reservedSMEM_offset_0_alias:
	.zero		0
.nv.shared.reserved.0:
	.zero		64
	.weak		__nv_reservedSMEM_tcgen05_partition
	.type		__nv_reservedSMEM_tcgen05_partition,@object
	.size		__nv_reservedSMEM_tcgen05_partition,(.L_0 - __nv_reservedSMEM_tcgen05_partition)
__nv_reservedSMEM_tcgen05_partition:
	.zero		32
.L_0:


//--------------------- .nv.global                --------------------------
	.section	.nv.global,"aw",@nobits
.nv.global:
	.type		_ZN39_INTERNAL_8b9620ae_4_k_cu_2cd01931_79624cute1_E,@object
	.size		_ZN39_INTERNAL_8b9620ae_4_k_cu_2cd01931_79624cute1_E,(_ZN39_INTERNAL_8b9620ae_4_k_cu_2cd01931_79624cuda3std3__45__cpo6cbeginE - _ZN39_INTERNAL_8b9620ae_4_k_cu_2cd01931_79624cute1_E)
_ZN39_INTERNAL_8b9620ae_4_k_cu_2cd01931_79624cute1_E:
	.zero		1
	.type		_ZN39_INTERNAL_8b9620ae_4_k_cu_2cd01931_79624cuda3std3__45__cpo6cbeginE,@object
	.size		_ZN39_INTERNAL_8b9620ae_4_k_cu_2cd01931_79624cuda3std3__45__cpo6cbeginE,(_ZN39_INTERNAL_8b9620ae_4_k_cu_2cd01931_79624cuda3std3__48in_placeE - _ZN39_INTERNAL_8b9620ae_4_k_cu_2cd01931_79624cuda3std3__45__cpo6cbeginE)
_ZN39_INTERNAL_8b9620ae_4_k_cu_2cd01931_79624cuda3std3__45__cpo6cbeginE:
	.zero		1
	.type		_ZN39_INTERNAL_8b9620ae_4_k_cu_2cd01931_79624cuda3std3__48in_placeE,@object
	.size		_ZN39_INTERNAL_8b9620ae_4_k_cu_2cd01931_79624cuda3std3__48in_placeE,(_ZN39_INTERNAL_8b9620ae_4_k_cu_2cd01931_79624cuda3std6ranges3__45__cpo9iter_moveE - _ZN39_INTERNAL_8b9620ae_4_k_cu_2cd01931_79624cuda3std3__48in_placeE)
_ZN39_INTERNAL_8b9620ae_4_k_cu_2cd01931_79624cuda3std3__48in_placeE:
	.zero		1
	.type		_ZN39_INTERNAL_8b9620ae_4_k_cu_2cd01931_79624cuda3std6ranges3__45__cpo9iter_moveE,@object
	.size		_ZN39_INTERNAL_8b9620ae_4_k_cu_2cd01931_79624cuda3std6ranges3__45__cpo9iter_moveE,(_ZN39_INTERNAL_8b9620ae_4_k_cu_2cd01931_79624cuda3std3__45__cpo5beginE - _ZN39_INTERNAL_8b9620ae_4_k_cu_2cd01931_79624cuda3std6ranges3__45__cpo9iter_moveE)
_ZN39_INTERNAL_8b9620ae_4_k_cu_2cd01931_79624cuda3std6ranges3__45__cpo9iter_moveE:
	.zero		1
	.type		_ZN39_INTERNAL_8b9620ae_4_k_cu_2cd01931_79624cuda3std3__45__cpo5beginE,@object
	.size		_ZN39_INTERNAL_8b9620ae_4_k_cu_2cd01931_79624cuda3std3__45__cpo5beginE,(_ZN39_INTERNAL_8b9620ae_4_k_cu_2cd01931_79624cuda3std3__441_GLOBAL__N__8b9620ae_4_k_cu_2cd01931_79626ignoreE - _ZN39_INTERNAL_8b9620ae_4_k_cu_2cd01931_79624cuda3std3__45__cpo5beginE)
_ZN39_INTERNAL_8b9620ae_4_k_cu_2cd01931_79624cuda3std3__45__cpo5beginE:
	.zero		1
	.type		_ZN39_INTERNAL_8b9620ae_4_k_cu_2cd01931_79624cuda3std3__441_GLOBAL__N__8b9620ae_4_k_cu_2cd01931_79626ignoreE,@object
	.size		_ZN39_INTERNAL_8b9620ae_4_k_cu_2cd01931_79624cuda3std3__441_GLOBAL__N__8b9620ae_4_k_cu_2cd01931_79626ignoreE,(_ZN39_INTERNAL_8b9620ae_4_k_cu_2cd01931_79624cute7productE - _ZN39_INTERNAL_8b9620ae_4_k_cu_2cd01931_79624cuda3std3__441_GLOBAL__N__8b9620ae_4_k_cu_2cd01931_79626ignoreE)
_ZN39_INTERNAL_8b9620ae_4_k_cu_2cd01931_79624cuda3std3__441_GLOBAL__N__8b9620ae_4_k_cu_2cd01931_79626ignoreE:
	.zero		1
	.type		_ZN39_INTERNAL_8b9620ae_4_k_cu_2cd01931_79624cute7productE,@object
	.size		_ZN39_INTERNAL_8b9620ae_4_k_cu_2cd01931_79624cute7productE,(_ZN39_INTERNAL_8b9620ae_4_k_cu_2cd01931_79624cuda3std3__45__cpo3endE - _ZN39_INTERNAL_8b9620ae_4_k_cu_2cd01931_79624cute7productE)
_ZN39_INTERNAL_8b9620ae_4_k_cu_2cd01931_79624cute7productE:
	.zero		1
	.type		_ZN39_INTERNAL_8b9620ae_4_k_cu_2cd01931_79624cuda3std3__45__cpo3endE,@object
	.size		_ZN39_INTERNAL_8b9620ae_4_k_cu_2cd01931_79624cuda3std3__45__cpo3endE,(_ZN39_INTERNAL_8b9620ae_4_k_cu_2cd01931_79624cuda3std3__419piecewise_constructE - _ZN39_INTERNAL_8b9620ae_4_k_cu_2cd01931_79624cuda3std3__45__cpo3endE)
_ZN39_INTERNAL_8b9620ae_4_k_cu_2cd01931_79624cuda3std3__45__cpo3endE:
	.zero		1
	.type		_ZN39_INTERNAL_8b9620ae_4_k_cu_2cd01931_79624cuda3std3__419piecewise_constructE,@object
	.size		_ZN39_INTERNAL_8b9620ae_4_k_cu_2cd01931_79624cuda3std3__419piecewise_constructE,(_ZN39_INTERNAL_8b9620ae_4_k_cu_2cd01931_79624cuda3std3__45__cpo4cendE - _ZN39_INTERNAL_8b9620ae_4_k_cu_2cd01931_79624cuda3std3__419piecewise_constructE)
_ZN39_INTERNAL_8b9620ae_4_k_cu_2cd01931_79624cuda3std3__419piecewise_constructE:
	.zero		1
	.type		_ZN39_INTERNAL_8b9620ae_4_k_cu_2cd01931_79624cuda3std3__45__cpo4cendE,@object
	.size		_ZN39_INTERNAL_8b9620ae_4_k_cu_2cd01931_79624cuda3std3__45__cpo4cendE,(_ZN39_INTERNAL_8b9620ae_4_k_cu_2cd01931_79624cuda3std6ranges3__45__cpo4swapE - _ZN39_INTERNAL_8b9620ae_4_k_cu_2cd01931_79624cuda3std3__45__cpo4cendE)
_ZN39_INTERNAL_8b9620ae_4_k_cu_2cd01931_79624cuda3std3__45__cpo4cendE:
	.zero		1
	.type		_ZN39_INTERNAL_8b9620ae_4_k_cu_2cd01931_79624cuda3std6ranges3__45__cpo4swapE,@object
	.size		_ZN39_INTERNAL_8b9620ae_4_k_cu_2cd01931_79624cuda3std6ranges3__45__cpo4swapE,(.L_10 - _ZN39_INTERNAL_8b9620ae_4_k_cu_2cd01931_79624cuda3std6ranges3__45__cpo4swapE)
_ZN39_INTERNAL_8b9620ae_4_k_cu_2cd01931_79624cuda3std6ranges3__45__cpo4swapE:
	.zero		1
.L_10:


//--------------------- .nv.constant0._ZN7cutlass13device_kernelINS_4gemm6kernel13GemmUniversalIN4cute5tupleIJiiiiEEENS1_10collective13CollectiveMmaINS1_35MainloopSm100TmaUmmaWarpSpecializedILi10ELi2ELi2ENS5_IJNS4_1CILi2EEENSA_ILi1EEESC_EEEEENS5_IJNSA_ILi256EEESF_NSA_ILi32EEEEEENS_10bfloat16_tENS5_IJlSC_lEEESI_SJ_NS4_8TiledMMAINS4_8MMA_AtomIJNS4_26SM100_MMA_F16BF16_2x1SM_SSISI_SI_fLi256ELi256ELNS4_4UMMA5MajorE0ELSO_0ELNSN_7ScaleInE0ELSP_0EEEEEENS4_6LayoutINS5_IJSC_SC_SC_EEENS5_IJNSA_ILi0EEESU_SU_EEEEENS5_IJNS4_10UnderscoreESX_SX_EEEEENS4_18SM100_TMA_2SM_LOADENS4_14ComposedLayoutINS4_7SwizzleILi2ELi4ELi3EEENS4_18smem_ptr_flag_bitsILi16EEENSS_INS5_IJNSA_ILi8EEESG_EEENS5_IJSG_SC_EEEEEEEvNS4_8identityES10_S1A_vS1B_EENS_8epilogue10collective18CollectiveEpilogueINS1D_23Sm100TmaWarpSpecializedILi4ELi2ELi64ELb1ELb0EEEJNS5_IJNSA_ILi128EEESF_SG_EEENS5_IJNSS_IS1I_SC_EENSS_INSA_ILi64EEESC_EEEEESI_SJ_SI_SJ_NS1D_6fusion15FusionCallbacksIS1H_NS1O_17LinearCombinationISI_fSI_fLNS_15FloatRoundStyleE2EEES1J_S1N_JEEENS4_5SM1004TMEM4LOAD26SM100_TMEM_LOAD_32dp32b64xENS4_13SM90_TMA_LOADENS11_INS12_ILi3ELi4ELi3EEES15_NSS_INS5_IJS16_S1L_EEENS5_IJS1L_SC_EEEEEEENS4_39AutoVectorizingCopyWithAssumedAlignmentILi128EEENS4_14SM90_TMA_STOREES23_S25_S25_EEEvvEEEEvNT_6ParamsE --------------------------
	.section	.nv.constant0._ZN7cutlass13device_kernelINS_4gemm6kernel13GemmUniversalIN4cute5tupleIJiiiiEEENS1_10collective13CollectiveMmaINS1_35MainloopSm100TmaUmmaWarpSpecializedILi10ELi2ELi2ENS5_IJNS4_1CILi2EEENSA_ILi1EEESC_EEEEENS5_IJNSA_ILi256EEESF_NSA_ILi32EEEEEENS_10bfloat16_tENS5_IJlSC_lEEESI_SJ_NS4_8TiledMMAINS4_8MMA_AtomIJNS4_26SM100_MMA_F16BF16_2x1SM_SSISI_SI_fLi256ELi256ELNS4_4UMMA5MajorE0ELSO_0ELNSN_7ScaleInE0ELSP_0EEEEEENS4_6LayoutINS5_IJSC_SC_SC_EEENS5_IJNSA_ILi0EEESU_SU_EEEEENS5_IJNS4_10UnderscoreESX_SX_EEEEENS4_18SM100_TMA_2SM_LOADENS4_14ComposedLayoutINS4_7SwizzleILi2ELi4ELi3EEENS4_18smem_ptr_flag_bitsILi16EEENSS_INS5_IJNSA_ILi8EEESG_EEENS5_IJSG_SC_EEEEEEEvNS4_8identityES10_S1A_vS1B_EENS_8epilogue10collective18CollectiveEpilogueINS1D_23Sm100TmaWarpSpecializedILi4ELi2ELi64ELb1ELb0EEEJNS5_IJNSA_ILi128EEESF_SG_EEENS5_IJNSS_IS1I_SC_EENSS_INSA_ILi64EEESC_EEEEESI_SJ_SI_SJ_NS1D_6fusion15FusionCallbacksIS1H_NS1O_17LinearCombinationISI_fSI_fLNS_15FloatRoundStyleE2EEES1J_S1N_JEEENS4_5SM1004TMEM4LOAD26SM100_TMEM_LOAD_32dp32b64xENS4_13SM90_TMA_LOADENS11_INS12_ILi3ELi4ELi3EEES15_NSS_INS5_IJS16_S1L_EEENS5_IJS1L_SC_EEEEEEENS4_39AutoVectorizingCopyWithAssumedAlignmentILi128EEENS4_14SM90_TMA_STOREES23_S25_S25_EEEvvEEEEvNT_6ParamsE,"a",@progbits
	.sectionflags	@""
	.align	4
.nv.constant0._ZN7cutlass13device_kernelINS_4gemm6kernel13GemmUniversalIN4cute5tupleIJiiiiEEENS1_10collective13CollectiveMmaINS1_35MainloopSm100TmaUmmaWarpSpecializedILi10ELi2ELi2ENS5_IJNS4_1CILi2EEENSA_ILi1EEESC_EEEEENS5_IJNSA_ILi256EEESF_NSA_ILi32EEEEEENS_10bfloat16_tENS5_IJlSC_lEEESI_SJ_NS4_8TiledMMAINS4_8MMA_AtomIJNS4_26SM100_MMA_F16BF16_2x1SM_SSISI_SI_fLi256ELi256ELNS4_4UMMA5MajorE0ELSO_0ELNSN_7ScaleInE0ELSP_0EEEEEENS4_6LayoutINS5_IJSC_SC_SC_EEENS5_IJNSA_ILi0EEESU_SU_EEEEENS5_IJNS4_10UnderscoreESX_SX_EEEEENS4_18SM100_TMA_2SM_LOADENS4_14ComposedLayoutINS4_7SwizzleILi2ELi4ELi3EEENS4_18smem_ptr_flag_bitsILi16EEENSS_INS5_IJNSA_ILi8EEESG_EEENS5_IJSG_SC_EEEEEEEvNS4_8identityES10_S1A_vS1B_EENS_8epilogue10collective18CollectiveEpilogueINS1D_23Sm100TmaWarpSpecializedILi4ELi2ELi64ELb1ELb0EEEJNS5_IJNSA_ILi128EEESF_SG_EEENS5_IJNSS_IS1I_SC_EENSS_INSA_ILi64EEESC_EEEEESI_SJ_SI_SJ_NS1D_6fusion15FusionCallbacksIS1H_NS1O_17LinearCombinationISI_fSI_fLNS_15FloatRoundStyleE2EEES1J_S1N_JEEENS4_5SM1004TMEM4LOAD26SM100_TMEM_LOAD_32dp32b64xENS4_13SM90_TMA_LOADENS11_INS12_ILi3ELi4ELi3EEES15_NSS_INS5_IJS16_S1L_EEENS5_IJS1L_SC_EEEEEEENS4_39AutoVectorizingCopyWithAssumedAlignmentILi128EEENS4_14SM90_TMA_STOREES23_S25_S25_EEEvvEEEEvNT_6ParamsE:
	.zero		2944


//--------------------- SYMBOLS --------------------------

	.type		.nv.reservedSmem.offset0,@object
	.size		.nv.reservedSmem.offset0,0x4
	.type		.nv.reservedSmem.cap,@object
	.size		.nv.reservedSmem.cap,0x4
	.type		__assertfail,@function
